//
// Generated by NVIDIA NVVM Compiler
//
// Compiler Build ID: CL-36424714
// Cuda compilation tools, release 13.0, V13.0.88
// Based on NVVM 20.0.0
//

.version 9.0
.target sm_100
.address_size 64

	// .globl	_Z7gpu_sinPfiif
// _ZZN3cub18CUB_300001_SM_10006detail6reduce28DeviceReduceSingleTileKernelINS2_10policy_hubIfjN4cuda3std3__44plusIfEEE10Policy1000EN6thrust24THRUST_300001_SM_1000_NS6detail15normal_iteratorINSD_10device_ptrIfEEEEPfjS9_ffNS7_10__identityEEEvT0_T1_T2_T3_T4_T6_E12temp_storage has been demoted
// _ZZN3cub18CUB_300001_SM_10006detail6reduce18DeviceReduceKernelINS2_10policy_hubIfjN4cuda3std3__44plusIfEEE10Policy1000EN6thrust24THRUST_300001_SM_1000_NS6detail15normal_iteratorINSD_10device_ptrIfEEEEjS9_fNS7_10__identityEEEvT0_PT3_T1_NS0_13GridEvenShareISN_EET2_T4_E12temp_storage has been demoted
// _ZZN3cub18CUB_300001_SM_10006detail6reduce28DeviceReduceSingleTileKernelINS2_10policy_hubIfjN4cuda3std3__44plusIfEEE10Policy1000EPfSC_iS9_ffNS7_10__identityEEEvT0_T1_T2_T3_T4_T6_E12temp_storage has been demoted
// _ZZN3cub18CUB_300001_SM_10006detail6reduce28DeviceReduceSingleTileKernelINS2_10policy_hubIfyN4cuda3std3__44plusIfEEE10Policy1000EN6thrust24THRUST_300001_SM_1000_NS6detail15normal_iteratorINSD_10device_ptrIfEEEEPfyS9_ffNS7_10__identityEEEvT0_T1_T2_T3_T4_T6_E12temp_storage has been demoted
// _ZZN3cub18CUB_300001_SM_10006detail6reduce18DeviceReduceKernelINS2_10policy_hubIfyN4cuda3std3__44plusIfEEE10Policy1000EN6thrust24THRUST_300001_SM_1000_NS6detail15normal_iteratorINSD_10device_ptrIfEEEEyS9_fNS7_10__identityEEEvT0_PT3_T1_NS0_13GridEvenShareISN_EET2_T4_E12temp_storage has been demoted
// _ZZN3cub18CUB_300001_SM_10006detail6reduce28DeviceReduceSingleTileKernelINS2_10policy_hubIfyN4cuda3std3__44plusIfEEE10Policy1000EPfSC_iS9_ffNS7_10__identityEEEvT0_T1_T2_T3_T4_T6_E12temp_storage has been demoted
.global .align 1 .b8 _ZN34_INTERNAL_d14f1fe1_4_k_cu_e22ebb614cuda3std3__45__cpo5beginE[1];
.global .align 1 .b8 _ZN34_INTERNAL_d14f1fe1_4_k_cu_e22ebb614cuda3std3__45__cpo3endE[1];
.global .align 1 .b8 _ZN34_INTERNAL_d14f1fe1_4_k_cu_e22ebb614cuda3std3__45__cpo6cbeginE[1];
.global .align 1 .b8 _ZN34_INTERNAL_d14f1fe1_4_k_cu_e22ebb614cuda3std3__45__cpo4cendE[1];
.global .align 1 .b8 _ZN34_INTERNAL_d14f1fe1_4_k_cu_e22ebb614cuda3std3__45__cpo6rbeginE[1];
.global .align 1 .b8 _ZN34_INTERNAL_d14f1fe1_4_k_cu_e22ebb614cuda3std3__45__cpo4rendE[1];
.global .align 1 .b8 _ZN34_INTERNAL_d14f1fe1_4_k_cu_e22ebb614cuda3std3__45__cpo7crbeginE[1];
.global .align 1 .b8 _ZN34_INTERNAL_d14f1fe1_4_k_cu_e22ebb614cuda3std3__45__cpo5crendE[1];
.global .align 1 .b8 _ZN34_INTERNAL_d14f1fe1_4_k_cu_e22ebb614cuda3std3__436_GLOBAL__N__d14f1fe1_4_k_cu_e22ebb616ignoreE[1];
.global .align 1 .b8 _ZN34_INTERNAL_d14f1fe1_4_k_cu_e22ebb614cuda3std3__419piecewise_constructE[1];
.global .align 1 .b8 _ZN34_INTERNAL_d14f1fe1_4_k_cu_e22ebb614cuda3std3__48in_placeE[1];
.global .align 1 .b8 _ZN34_INTERNAL_d14f1fe1_4_k_cu_e22ebb614cuda3std3__420unreachable_sentinelE[1];
.global .align 1 .b8 _ZN34_INTERNAL_d14f1fe1_4_k_cu_e22ebb614cuda3std3__47nulloptE[1];
.global .align 1 .b8 _ZN34_INTERNAL_d14f1fe1_4_k_cu_e22ebb614cuda3std3__48unexpectE[1];
.global .align 1 .b8 _ZN34_INTERNAL_d14f1fe1_4_k_cu_e22ebb614cuda3std6ranges3__45__cpo4swapE[1];
.global .align 1 .b8 _ZN34_INTERNAL_d14f1fe1_4_k_cu_e22ebb614cuda3std6ranges3__45__cpo9iter_moveE[1];
.global .align 1 .b8 _ZN34_INTERNAL_d14f1fe1_4_k_cu_e22ebb614cuda3std6ranges3__45__cpo5beginE[1];
.global .align 1 .b8 _ZN34_INTERNAL_d14f1fe1_4_k_cu_e22ebb614cuda3std6ranges3__45__cpo3endE[1];
.global .align 1 .b8 _ZN34_INTERNAL_d14f1fe1_4_k_cu_e22ebb614cuda3std6ranges3__45__cpo6cbeginE[1];
.global .align 1 .b8 _ZN34_INTERNAL_d14f1fe1_4_k_cu_e22ebb614cuda3std6ranges3__45__cpo4cendE[1];
.global .align 1 .b8 _ZN34_INTERNAL_d14f1fe1_4_k_cu_e22ebb614cuda3std6ranges3__45__cpo7advanceE[1];
.global .align 1 .b8 _ZN34_INTERNAL_d14f1fe1_4_k_cu_e22ebb614cuda3std6ranges3__45__cpo9iter_swapE[1];
.global .align 1 .b8 _ZN34_INTERNAL_d14f1fe1_4_k_cu_e22ebb614cuda3std6ranges3__45__cpo4nextE[1];
.global .align 1 .b8 _ZN34_INTERNAL_d14f1fe1_4_k_cu_e22ebb614cuda3std6ranges3__45__cpo4prevE[1];
.global .align 1 .b8 _ZN34_INTERNAL_d14f1fe1_4_k_cu_e22ebb614cuda3std6ranges3__45__cpo4dataE[1];
.global .align 1 .b8 _ZN34_INTERNAL_d14f1fe1_4_k_cu_e22ebb614cuda3std6ranges3__45__cpo5cdataE[1];
.global .align 1 .b8 _ZN34_INTERNAL_d14f1fe1_4_k_cu_e22ebb614cuda3std6ranges3__45__cpo4sizeE[1];
.global .align 1 .b8 _ZN34_INTERNAL_d14f1fe1_4_k_cu_e22ebb614cuda3std6ranges3__45__cpo5ssizeE[1];
.global .align 1 .b8 _ZN34_INTERNAL_d14f1fe1_4_k_cu_e22ebb614cuda3std6ranges3__45__cpo8distanceE[1];
.global .align 1 .b8 _ZN34_INTERNAL_d14f1fe1_4_k_cu_e22ebb616thrust24THRUST_300001_SM_1000_NS8cuda_cub3parE[1];
.global .align 1 .b8 _ZN34_INTERNAL_d14f1fe1_4_k_cu_e22ebb616thrust24THRUST_300001_SM_1000_NS8cuda_cub10par_nosyncE[1];
.global .align 1 .b8 _ZN34_INTERNAL_d14f1fe1_4_k_cu_e22ebb616thrust24THRUST_300001_SM_1000_NS6system6detail10sequential3seqE[1];
.global .align 1 .b8 _ZN34_INTERNAL_d14f1fe1_4_k_cu_e22ebb616thrust24THRUST_300001_SM_1000_NS12placeholders2_1E[1];
.global .align 1 .b8 _ZN34_INTERNAL_d14f1fe1_4_k_cu_e22ebb616thrust24THRUST_300001_SM_1000_NS12placeholders2_2E[1];
.global .align 1 .b8 _ZN34_INTERNAL_d14f1fe1_4_k_cu_e22ebb616thrust24THRUST_300001_SM_1000_NS12placeholders2_3E[1];
.global .align 1 .b8 _ZN34_INTERNAL_d14f1fe1_4_k_cu_e22ebb616thrust24THRUST_300001_SM_1000_NS12placeholders2_4E[1];
.global .align 1 .b8 _ZN34_INTERNAL_d14f1fe1_4_k_cu_e22ebb616thrust24THRUST_300001_SM_1000_NS12placeholders2_5E[1];
.global .align 1 .b8 _ZN34_INTERNAL_d14f1fe1_4_k_cu_e22ebb616thrust24THRUST_300001_SM_1000_NS12placeholders2_6E[1];
.global .align 1 .b8 _ZN34_INTERNAL_d14f1fe1_4_k_cu_e22ebb616thrust24THRUST_300001_SM_1000_NS12placeholders2_7E[1];
.global .align 1 .b8 _ZN34_INTERNAL_d14f1fe1_4_k_cu_e22ebb616thrust24THRUST_300001_SM_1000_NS12placeholders2_8E[1];
.global .align 1 .b8 _ZN34_INTERNAL_d14f1fe1_4_k_cu_e22ebb616thrust24THRUST_300001_SM_1000_NS12placeholders2_9E[1];
.global .align 1 .b8 _ZN34_INTERNAL_d14f1fe1_4_k_cu_e22ebb616thrust24THRUST_300001_SM_1000_NS12placeholders3_10E[1];
.global .align 1 .b8 _ZN34_INTERNAL_d14f1fe1_4_k_cu_e22ebb616thrust24THRUST_300001_SM_1000_NS3seqE[1];

.visible .entry _Z7gpu_sinPfiif(
	.param .u64 .ptr .align 1 _Z7gpu_sinPfiif_param_0,
	.param .u32 _Z7gpu_sinPfiif_param_1,
	.param .u32 _Z7gpu_sinPfiif_param_2,
	.param .f32 _Z7gpu_sinPfiif_param_3
)
{
	.reg .pred 	%p<7>;
	.reg .b32 	%r<48>;
	.reg .b32 	%f<43>;
	.reg .b64 	%rd<5>;

	ld.param.u64 	%rd1, [_Z7gpu_sinPfiif_param_0];
	ld.param.u32 	%r20, [_Z7gpu_sinPfiif_param_1];
	ld.param.u32 	%r19, [_Z7gpu_sinPfiif_param_2];
	ld.param.f32 	%f15, [_Z7gpu_sinPfiif_param_3];
	mov.u32 	%r21, %ctaid.x;
	mov.u32 	%r22, %ntid.x;
	mov.u32 	%r23, %tid.x;
	mad.lo.s32 	%r1, %r21, %r22, %r23;
	setp.ge.s32 	%p1, %r1, %r20;
	@%p1 bra 	$L__BB0_10;
	cvt.rn.f32.s32 	%f16, %r1;
	mul.f32 	%f42, %f15, %f16;
	setp.lt.s32 	%p2, %r19, 2;
	@%p2 bra 	$L__BB0_9;
	neg.f32 	%f18, %f42;
	mul.f32 	%f2, %f42, %f18;
	add.s32 	%r2, %r19, -1;
	add.s32 	%r25, %r19, -2;
	and.b32  	%r3, %r2, 3;
	setp.lt.u32 	%p3, %r25, 3;
	mov.b32 	%r45, 1;
	mov.f32 	%f39, %f42;
	@%p3 bra 	$L__BB0_6;
	and.b32  	%r28, %r2, -4;
	neg.s32 	%r43, %r28;
	mov.b32 	%r44, 0;
	mov.b32 	%r42, 4;
	mov.f32 	%f39, %f42;
$L__BB0_4:
	add.s32 	%r29, %r42, -2;
	add.s32 	%r30, %r42, -1;
	mul.lo.s32 	%r31, %r30, %r29;
	cvt.rn.f32.u32 	%f19, %r31;
	div.rn.f32 	%f20, %f2, %f19;
	mul.f32 	%f21, %f39, %f20;
	add.f32 	%f22, %f42, %f21;
	add.s32 	%r32, %r42, 5;
	mad.lo.s32 	%r33, %r42, %r42, %r42;
	cvt.rn.f32.u32 	%f23, %r33;
	div.rn.f32 	%f24, %f2, %f23;
	mul.f32 	%f25, %f21, %f24;
	add.f32 	%f26, %f22, %f25;
	add.s32 	%r34, %r42, 2;
	add.s32 	%r35, %r42, 3;
	mul.lo.s32 	%r36, %r35, %r34;
	cvt.rn.f32.u32 	%f27, %r36;
	div.rn.f32 	%f28, %f2, %f27;
	mul.f32 	%f29, %f25, %f28;
	add.f32 	%f30, %f26, %f29;
	add.s32 	%r37, %r42, 4;
	mul.lo.s32 	%r38, %r32, %r37;
	cvt.rn.f32.u32 	%f31, %r38;
	div.rn.f32 	%f32, %f2, %f31;
	mul.f32 	%f39, %f29, %f32;
	add.f32 	%f42, %f30, %f39;
	add.s32 	%r44, %r44, 4;
	add.s32 	%r43, %r43, 4;
	add.s32 	%r42, %r42, 8;
	setp.ne.s32 	%p4, %r43, 0;
	@%p4 bra 	$L__BB0_4;
	add.s32 	%r45, %r44, 1;
$L__BB0_6:
	setp.eq.s32 	%p5, %r3, 0;
	@%p5 bra 	$L__BB0_9;
	shl.b32 	%r39, %r45, 1;
	or.b32  	%r47, %r39, 1;
	neg.s32 	%r46, %r3;
$L__BB0_8:
	.pragma "nounroll";
	add.s32 	%r40, %r47, -1;
	mul.lo.s32 	%r41, %r47, %r40;
	cvt.rn.f32.u32 	%f33, %r41;
	div.rn.f32 	%f34, %f2, %f33;
	mul.f32 	%f39, %f39, %f34;
	add.f32 	%f42, %f42, %f39;
	add.s32 	%r47, %r47, 2;
	add.s32 	%r46, %r46, 1;
	setp.ne.s32 	%p6, %r46, 0;
	@%p6 bra 	$L__BB0_8;
$L__BB0_9:
	cvta.to.global.u64 	%rd2, %rd1;
	mul.wide.s32 	%rd3, %r1, 4;
	add.s64 	%rd4, %rd2, %rd3;
	st.global.f32 	[%rd4], %f42;
$L__BB0_10:
	ret;

}
	// .globl	_ZN3cub18CUB_300001_SM_10006detail11EmptyKernelIvEEvv
.visible .entry _ZN3cub18CUB_300001_SM_10006detail11EmptyKernelIvEEvv()
{


	ret;

}
	// .globl	_ZN3cub18CUB_300001_SM_10006detail8for_each13static_kernelINS2_12policy_hub_t12policy_500_tEmN6thrust24THRUST_300001_SM_1000_NS8cuda_cub20__uninitialized_fill7functorINS7_10device_ptrIfEEfEEEEvT0_T1_
.visible .entry _ZN3cub18CUB_300001_SM_10006detail8for_each13static_kernelINS2_12policy_hub_t12policy_500_tEmN6thrust24THRUST_300001_SM_1000_NS8cuda_cub20__uninitialized_fill7functorINS7_10device_ptrIfEEfEEEEvT0_T1_(
	.param .u64 _ZN3cub18CUB_300001_SM_10006detail8for_each13static_kernelINS2_12policy_hub_t12policy_500_tEmN6thrust24THRUST_300001_SM_1000_NS8cuda_cub20__uninitialized_fill7functorINS7_10device_ptrIfEEfEEEEvT0_T1__param_0,
	.param .align 8 .b8 _ZN3cub18CUB_300001_SM_10006detail8for_each13static_kernelINS2_12policy_hub_t12policy_500_tEmN6thrust24THRUST_300001_SM_1000_NS8cuda_cub20__uninitialized_fill7functorINS7_10device_ptrIfEEfEEEEvT0_T1__param_1[16]
)
.maxntid 256
{
	.reg .pred 	%p<4>;
	.reg .b16 	%rs<5>;
	.reg .b32 	%r<10>;
	.reg .b32 	%f<3>;
	.reg .b64 	%rd<16>;

	ld.param.f32 	%f2, [_ZN3cub18CUB_300001_SM_10006detail8for_each13static_kernelINS2_12policy_hub_t12policy_500_tEmN6thrust24THRUST_300001_SM_1000_NS8cuda_cub20__uninitialized_fill7functorINS7_10device_ptrIfEEfEEEEvT0_T1__param_1+8];
	ld.param.u64 	%rd4, [_ZN3cub18CUB_300001_SM_10006detail8for_each13static_kernelINS2_12policy_hub_t12policy_500_tEmN6thrust24THRUST_300001_SM_1000_NS8cuda_cub20__uninitialized_fill7functorINS7_10device_ptrIfEEfEEEEvT0_T1__param_1];
	ld.param.u64 	%rd5, [_ZN3cub18CUB_300001_SM_10006detail8for_each13static_kernelINS2_12policy_hub_t12policy_500_tEmN6thrust24THRUST_300001_SM_1000_NS8cuda_cub20__uninitialized_fill7functorINS7_10device_ptrIfEEfEEEEvT0_T1__param_0];
	mov.u32 	%r7, %ctaid.x;
	mul.wide.u32 	%rd1, %r7, 512;
	sub.s64 	%rd2, %rd5, %rd1;
	setp.lt.u64 	%p1, %rd2, 512;
	@%p1 bra 	$L__BB2_2;
	mov.u32 	%r9, %tid.x;
	cvta.to.global.u64 	%rd11, %rd4;
	cvt.u64.u32 	%rd12, %r9;
	add.s64 	%rd13, %rd1, %rd12;
	shl.b64 	%rd14, %rd13, 2;
	add.s64 	%rd15, %rd11, %rd14;
	st.global.f32 	[%rd15], %f2;
	st.global.f32 	[%rd15+1024], %f2;
	bra.uni 	$L__BB2_6;
$L__BB2_2:
	cvta.to.global.u64 	%rd6, %rd4;
	mov.u32 	%r1, %tid.x;
	cvt.u64.u32 	%rd7, %r1;
	setp.le.u64 	%p2, %rd2, %rd7;
	add.s64 	%rd8, %rd1, %rd7;
	shl.b64 	%rd9, %rd8, 2;
	add.s64 	%rd3, %rd6, %rd9;
	@%p2 bra 	$L__BB2_4;
	st.global.f32 	[%rd3], %f2;
$L__BB2_4:
	add.s32 	%r8, %r1, 256;
	cvt.u64.u32 	%rd10, %r8;
	setp.le.u64 	%p3, %rd2, %rd10;
	@%p3 bra 	$L__BB2_6;
	st.global.f32 	[%rd3+1024], %f2;
$L__BB2_6:
	ret;

}
	// .globl	_ZN3cub18CUB_300001_SM_10006detail6reduce28DeviceReduceSingleTileKernelINS2_10policy_hubIfjN4cuda3std3__44plusIfEEE10Policy1000EN6thrust24THRUST_300001_SM_1000_NS6detail15normal_iteratorINSD_10device_ptrIfEEEEPfjS9_ffNS7_10__identityEEEvT0_T1_T2_T3_T4_T6_
.visible .entry _ZN3cub18CUB_300001_SM_10006detail6reduce28DeviceReduceSingleTileKernelINS2_10policy_hubIfjN4cuda3std3__44plusIfEEE10Policy1000EN6thrust24THRUST_300001_SM_1000_NS6detail15normal_iteratorINSD_10device_ptrIfEEEEPfjS9_ffNS7_10__identityEEEvT0_T1_T2_T3_T4_T6_(
	.param .align 8 .b8 _ZN3cub18CUB_300001_SM_10006detail6reduce28DeviceReduceSingleTileKernelINS2_10policy_hubIfjN4cuda3std3__44plusIfEEE10Policy1000EN6thrust24THRUST_300001_SM_1000_NS6detail15normal_iteratorINSD_10device_ptrIfEEEEPfjS9_ffNS7_10__identityEEEvT0_T1_T2_T3_T4_T6__param_0[8],
	.param .u64 .ptr .align 1 _ZN3cub18CUB_300001_SM_10006detail6reduce28DeviceReduceSingleTileKernelINS2_10policy_hubIfjN4cuda3std3__44plusIfEEE10Policy1000EN6thrust24THRUST_300001_SM_1000_NS6detail15normal_iteratorINSD_10device_ptrIfEEEEPfjS9_ffNS7_10__identityEEEvT0_T1_T2_T3_T4_T6__param_1,
	.param .u32 _ZN3cub18CUB_300001_SM_10006detail6reduce28DeviceReduceSingleTileKernelINS2_10policy_hubIfjN4cuda3std3__44plusIfEEE10Policy1000EN6thrust24THRUST_300001_SM_1000_NS6detail15normal_iteratorINSD_10device_ptrIfEEEEPfjS9_ffNS7_10__identityEEEvT0_T1_T2_T3_T4_T6__param_2,
	.param .align 1 .b8 _ZN3cub18CUB_300001_SM_10006detail6reduce28DeviceReduceSingleTileKernelINS2_10policy_hubIfjN4cuda3std3__44plusIfEEE10Policy1000EN6thrust24THRUST_300001_SM_1000_NS6detail15normal_iteratorINSD_10device_ptrIfEEEEPfjS9_ffNS7_10__identityEEEvT0_T1_T2_T3_T4_T6__param_3[1],
	.param .f32 _ZN3cub18CUB_300001_SM_10006detail6reduce28DeviceReduceSingleTileKernelINS2_10policy_hubIfjN4cuda3std3__44plusIfEEE10Policy1000EN6thrust24THRUST_300001_SM_1000_NS6detail15normal_iteratorINSD_10device_ptrIfEEEEPfjS9_ffNS7_10__identityEEEvT0_T1_T2_T3_T4_T6__param_4,
	.param .align 1 .b8 _ZN3cub18CUB_300001_SM_10006detail6reduce28DeviceReduceSingleTileKernelINS2_10policy_hubIfjN4cuda3std3__44plusIfEEE10Policy1000EN6thrust24THRUST_300001_SM_1000_NS6detail15normal_iteratorINSD_10device_ptrIfEEEEPfjS9_ffNS7_10__identityEEEvT0_T1_T2_T3_T4_T6__param_5[1]
)
.maxntid 512
.minnctapersm 1
{
	.reg .pred 	%p<67>;
	.reg .b32 	%r<211>;
	.reg .b32 	%f<384>;
	.reg .b64 	%rd<84>;
	// demoted variable
	.shared .align 4 .b8 _ZZN3cub18CUB_300001_SM_10006detail6reduce28DeviceReduceSingleTileKernelINS2_10policy_hubIfjN4cuda3std3__44plusIfEEE10Policy1000EN6thrust24THRUST_300001_SM_1000_NS6detail15normal_iteratorINSD_10device_ptrIfEEEEPfjS9_ffNS7_10__identityEEEvT0_T1_T2_T3_T4_T6_E12temp_storage[84];
	ld.param.u64 	%rd9, [_ZN3cub18CUB_300001_SM_10006detail6reduce28DeviceReduceSingleTileKernelINS2_10policy_hubIfjN4cuda3std3__44plusIfEEE10Policy1000EN6thrust24THRUST_300001_SM_1000_NS6detail15normal_iteratorINSD_10device_ptrIfEEEEPfjS9_ffNS7_10__identityEEEvT0_T1_T2_T3_T4_T6__param_0];
	ld.param.u64 	%rd10, [_ZN3cub18CUB_300001_SM_10006detail6reduce28DeviceReduceSingleTileKernelINS2_10policy_hubIfjN4cuda3std3__44plusIfEEE10Policy1000EN6thrust24THRUST_300001_SM_1000_NS6detail15normal_iteratorINSD_10device_ptrIfEEEEPfjS9_ffNS7_10__identityEEEvT0_T1_T2_T3_T4_T6__param_1];
	ld.param.u32 	%r51, [_ZN3cub18CUB_300001_SM_10006detail6reduce28DeviceReduceSingleTileKernelINS2_10policy_hubIfjN4cuda3std3__44plusIfEEE10Policy1000EN6thrust24THRUST_300001_SM_1000_NS6detail15normal_iteratorINSD_10device_ptrIfEEEEPfjS9_ffNS7_10__identityEEEvT0_T1_T2_T3_T4_T6__param_2];
	ld.param.f32 	%f42, [_ZN3cub18CUB_300001_SM_10006detail6reduce28DeviceReduceSingleTileKernelINS2_10policy_hubIfjN4cuda3std3__44plusIfEEE10Policy1000EN6thrust24THRUST_300001_SM_1000_NS6detail15normal_iteratorINSD_10device_ptrIfEEEEPfjS9_ffNS7_10__identityEEEvT0_T1_T2_T3_T4_T6__param_4];
	cvta.to.global.u64 	%rd1, %rd10;
	setp.ne.s32 	%p1, %r51, 0;
	@%p1 bra 	$L__BB3_3;
	mov.u32 	%r193, %tid.x;
	setp.ne.s32 	%p66, %r193, 0;
	@%p66 bra 	$L__BB3_52;
	st.global.f32 	[%rd1], %f42;
	bra.uni 	$L__BB3_52;
$L__BB3_3:
	cvta.to.global.u64 	%rd2, %rd9;
	setp.gt.u32 	%p2, %r51, 8191;
	@%p2 bra 	$L__BB3_28;
	mov.u32 	%r1, %tid.x;
	setp.ge.u32 	%p24, %r1, %r51;
	mov.f32 	%f371, 0f00000000;
	mov.u32 	%r197, %r1;
	@%p24 bra 	$L__BB3_6;
	mul.wide.u32 	%rd73, %r1, 4;
	add.s64 	%rd74, %rd2, %rd73;
	ld.global.f32 	%f371, [%rd74];
	add.s32 	%r197, %r1, 512;
$L__BB3_6:
	setp.ge.u32 	%p25, %r197, %r51;
	@%p25 bra 	$L__BB3_19;
	not.b32 	%r120, %r197;
	add.s32 	%r121, %r51, %r120;
	shr.u32 	%r122, %r121, 9;
	add.s32 	%r4, %r122, 1;
	and.b32  	%r5, %r4, 15;
	setp.lt.u32 	%p26, %r121, 7680;
	@%p26 bra 	$L__BB3_10;
	and.b32  	%r123, %r4, 16777200;
	neg.s32 	%r195, %r123;
	mul.wide.u32 	%rd75, %r197, 4;
	add.s64 	%rd76, %rd75, %rd2;
	add.s64 	%rd82, %rd76, 16384;
$L__BB3_9:
	.pragma "nounroll";
	ld.global.f32 	%f205, [%rd82+-16384];
	add.f32 	%f206, %f371, %f205;
	ld.global.f32 	%f207, [%rd82+-14336];
	add.f32 	%f208, %f206, %f207;
	ld.global.f32 	%f209, [%rd82+-12288];
	add.f32 	%f210, %f208, %f209;
	ld.global.f32 	%f211, [%rd82+-10240];
	add.f32 	%f212, %f210, %f211;
	ld.global.f32 	%f213, [%rd82+-8192];
	add.f32 	%f214, %f212, %f213;
	ld.global.f32 	%f215, [%rd82+-6144];
	add.f32 	%f216, %f214, %f215;
	ld.global.f32 	%f217, [%rd82+-4096];
	add.f32 	%f218, %f216, %f217;
	ld.global.f32 	%f219, [%rd82+-2048];
	add.f32 	%f220, %f218, %f219;
	ld.global.f32 	%f221, [%rd82];
	add.f32 	%f222, %f220, %f221;
	ld.global.f32 	%f223, [%rd82+2048];
	add.f32 	%f224, %f222, %f223;
	ld.global.f32 	%f225, [%rd82+4096];
	add.f32 	%f226, %f224, %f225;
	ld.global.f32 	%f227, [%rd82+6144];
	add.f32 	%f228, %f226, %f227;
	ld.global.f32 	%f229, [%rd82+8192];
	add.f32 	%f230, %f228, %f229;
	ld.global.f32 	%f231, [%rd82+10240];
	add.f32 	%f232, %f230, %f231;
	ld.global.f32 	%f233, [%rd82+12288];
	add.f32 	%f234, %f232, %f233;
	ld.global.f32 	%f235, [%rd82+14336];
	add.f32 	%f371, %f234, %f235;
	add.s32 	%r197, %r197, 8192;
	add.s32 	%r195, %r195, 16;
	add.s64 	%rd82, %rd82, 32768;
	setp.ne.s32 	%p27, %r195, 0;
	@%p27 bra 	$L__BB3_9;
$L__BB3_10:
	setp.eq.s32 	%p28, %r5, 0;
	@%p28 bra 	$L__BB3_19;
	and.b32  	%r12, %r4, 7;
	setp.lt.u32 	%p29, %r5, 8;
	@%p29 bra 	$L__BB3_13;
	mul.wide.u32 	%rd77, %r197, 4;
	add.s64 	%rd78, %rd2, %rd77;
	ld.global.f32 	%f237, [%rd78];
	add.f32 	%f238, %f371, %f237;
	ld.global.f32 	%f239, [%rd78+2048];
	add.f32 	%f240, %f238, %f239;
	ld.global.f32 	%f241, [%rd78+4096];
	add.f32 	%f242, %f240, %f241;
	ld.global.f32 	%f243, [%rd78+6144];
	add.f32 	%f244, %f242, %f243;
	ld.global.f32 	%f245, [%rd78+8192];
	add.f32 	%f246, %f244, %f245;
	ld.global.f32 	%f247, [%rd78+10240];
	add.f32 	%f248, %f246, %f247;
	ld.global.f32 	%f249, [%rd78+12288];
	add.f32 	%f250, %f248, %f249;
	ld.global.f32 	%f251, [%rd78+14336];
	add.f32 	%f371, %f250, %f251;
	add.s32 	%r197, %r197, 4096;
$L__BB3_13:
	setp.eq.s32 	%p30, %r12, 0;
	@%p30 bra 	$L__BB3_19;
	and.b32  	%r15, %r4, 3;
	setp.lt.u32 	%p31, %r12, 4;
	@%p31 bra 	$L__BB3_16;
	mul.wide.u32 	%rd79, %r197, 4;
	add.s64 	%rd80, %rd2, %rd79;
	ld.global.f32 	%f253, [%rd80];
	add.f32 	%f254, %f371, %f253;
	ld.global.f32 	%f255, [%rd80+2048];
	add.f32 	%f256, %f254, %f255;
	ld.global.f32 	%f257, [%rd80+4096];
	add.f32 	%f258, %f256, %f257;
	ld.global.f32 	%f259, [%rd80+6144];
	add.f32 	%f371, %f258, %f259;
	add.s32 	%r197, %r197, 2048;
$L__BB3_16:
	setp.eq.s32 	%p32, %r15, 0;
	@%p32 bra 	$L__BB3_19;
	mul.wide.u32 	%rd81, %r197, 4;
	add.s64 	%rd83, %rd2, %rd81;
	neg.s32 	%r200, %r15;
$L__BB3_18:
	.pragma "nounroll";
	ld.global.f32 	%f260, [%rd83];
	add.f32 	%f371, %f371, %f260;
	add.s64 	%rd83, %rd83, 2048;
	add.s32 	%r200, %r200, 1;
	setp.ne.s32 	%p33, %r200, 0;
	@%p33 bra 	$L__BB3_18;
$L__BB3_19:
	setp.lt.u32 	%p34, %r51, 512;
	@%p34 bra 	$L__BB3_24;
	// begin inline asm
	mov.u32 %r162, %laneid;
	// end inline asm
	mov.b32 	%r164, %f371;
	mov.b32 	%r165, 1;
	mov.b32 	%r186, 31;
	mov.b32 	%r187, -1;
	// begin inline asm
	shfl.sync.down.b32 %r163, %r164, %r165, %r186, %r187;
	// end inline asm
	setp.gt.s32 	%p58, %r162, 30;
	mov.b32 	%f319, %r163;
	add.f32 	%f320, %f371, %f319;
	selp.f32 	%f321, %f371, %f320, %p58;
	mov.b32 	%r169, %f321;
	mov.b32 	%r170, 2;
	// begin inline asm
	shfl.sync.down.b32 %r168, %r169, %r170, %r186, %r187;
	// end inline asm
	setp.gt.s32 	%p59, %r162, 29;
	mov.b32 	%f322, %r168;
	add.f32 	%f323, %f321, %f322;
	selp.f32 	%f324, %f321, %f323, %p59;
	mov.b32 	%r174, %f324;
	mov.b32 	%r175, 4;
	// begin inline asm
	shfl.sync.down.b32 %r173, %r174, %r175, %r186, %r187;
	// end inline asm
	setp.gt.s32 	%p60, %r162, 27;
	mov.b32 	%f325, %r173;
	add.f32 	%f326, %f324, %f325;
	selp.f32 	%f327, %f324, %f326, %p60;
	mov.b32 	%r179, %f327;
	mov.b32 	%r180, 8;
	// begin inline asm
	shfl.sync.down.b32 %r178, %r179, %r180, %r186, %r187;
	// end inline asm
	setp.gt.s32 	%p61, %r162, 23;
	mov.b32 	%f328, %r178;
	add.f32 	%f329, %f327, %f328;
	selp.f32 	%f330, %f327, %f329, %p61;
	mov.b32 	%r184, %f330;
	mov.b32 	%r185, 16;
	// begin inline asm
	shfl.sync.down.b32 %r183, %r184, %r185, %r186, %r187;
	// end inline asm
	setp.gt.s32 	%p62, %r162, 15;
	mov.b32 	%f331, %r183;
	add.f32 	%f16, %f330, %f331;
	selp.f32 	%f383, %f330, %f16, %p62;
	setp.ne.s32 	%p63, %r162, 0;
	@%p63 bra 	$L__BB3_22;
	shr.u32 	%r188, %r1, 3;
	and.b32  	%r189, %r188, 124;
	mov.u32 	%r190, _ZZN3cub18CUB_300001_SM_10006detail6reduce28DeviceReduceSingleTileKernelINS2_10policy_hubIfjN4cuda3std3__44plusIfEEE10Policy1000EN6thrust24THRUST_300001_SM_1000_NS6detail15normal_iteratorINSD_10device_ptrIfEEEEPfjS9_ffNS7_10__identityEEEvT0_T1_T2_T3_T4_T6_E12temp_storage;
	add.s32 	%r191, %r190, %r189;
	st.shared.f32 	[%r191+16], %f16;
$L__BB3_22:
	bar.sync 	0;
	setp.ne.s32 	%p64, %r1, 0;
	@%p64 bra 	$L__BB3_50;
	ld.shared.f32 	%f332, [_ZZN3cub18CUB_300001_SM_10006detail6reduce28DeviceReduceSingleTileKernelINS2_10policy_hubIfjN4cuda3std3__44plusIfEEE10Policy1000EN6thrust24THRUST_300001_SM_1000_NS6detail15normal_iteratorINSD_10device_ptrIfEEEEPfjS9_ffNS7_10__identityEEEvT0_T1_T2_T3_T4_T6_E12temp_storage+20];
	add.f32 	%f333, %f383, %f332;
	ld.shared.f32 	%f334, [_ZZN3cub18CUB_300001_SM_10006detail6reduce28DeviceReduceSingleTileKernelINS2_10policy_hubIfjN4cuda3std3__44plusIfEEE10Policy1000EN6thrust24THRUST_300001_SM_1000_NS6detail15normal_iteratorINSD_10device_ptrIfEEEEPfjS9_ffNS7_10__identityEEEvT0_T1_T2_T3_T4_T6_E12temp_storage+24];
	add.f32 	%f335, %f333, %f334;
	ld.shared.f32 	%f336, [_ZZN3cub18CUB_300001_SM_10006detail6reduce28DeviceReduceSingleTileKernelINS2_10policy_hubIfjN4cuda3std3__44plusIfEEE10Policy1000EN6thrust24THRUST_300001_SM_1000_NS6detail15normal_iteratorINSD_10device_ptrIfEEEEPfjS9_ffNS7_10__identityEEEvT0_T1_T2_T3_T4_T6_E12temp_storage+28];
	add.f32 	%f337, %f335, %f336;
	ld.shared.f32 	%f338, [_ZZN3cub18CUB_300001_SM_10006detail6reduce28DeviceReduceSingleTileKernelINS2_10policy_hubIfjN4cuda3std3__44plusIfEEE10Policy1000EN6thrust24THRUST_300001_SM_1000_NS6detail15normal_iteratorINSD_10device_ptrIfEEEEPfjS9_ffNS7_10__identityEEEvT0_T1_T2_T3_T4_T6_E12temp_storage+32];
	add.f32 	%f339, %f337, %f338;
	ld.shared.f32 	%f340, [_ZZN3cub18CUB_300001_SM_10006detail6reduce28DeviceReduceSingleTileKernelINS2_10policy_hubIfjN4cuda3std3__44plusIfEEE10Policy1000EN6thrust24THRUST_300001_SM_1000_NS6detail15normal_iteratorINSD_10device_ptrIfEEEEPfjS9_ffNS7_10__identityEEEvT0_T1_T2_T3_T4_T6_E12temp_storage+36];
	add.f32 	%f341, %f339, %f340;
	ld.shared.f32 	%f342, [_ZZN3cub18CUB_300001_SM_10006detail6reduce28DeviceReduceSingleTileKernelINS2_10policy_hubIfjN4cuda3std3__44plusIfEEE10Policy1000EN6thrust24THRUST_300001_SM_1000_NS6detail15normal_iteratorINSD_10device_ptrIfEEEEPfjS9_ffNS7_10__identityEEEvT0_T1_T2_T3_T4_T6_E12temp_storage+40];
	add.f32 	%f343, %f341, %f342;
	ld.shared.f32 	%f344, [_ZZN3cub18CUB_300001_SM_10006detail6reduce28DeviceReduceSingleTileKernelINS2_10policy_hubIfjN4cuda3std3__44plusIfEEE10Policy1000EN6thrust24THRUST_300001_SM_1000_NS6detail15normal_iteratorINSD_10device_ptrIfEEEEPfjS9_ffNS7_10__identityEEEvT0_T1_T2_T3_T4_T6_E12temp_storage+44];
	add.f32 	%f345, %f343, %f344;
	ld.shared.f32 	%f346, [_ZZN3cub18CUB_300001_SM_10006detail6reduce28DeviceReduceSingleTileKernelINS2_10policy_hubIfjN4cuda3std3__44plusIfEEE10Policy1000EN6thrust24THRUST_300001_SM_1000_NS6detail15normal_iteratorINSD_10device_ptrIfEEEEPfjS9_ffNS7_10__identityEEEvT0_T1_T2_T3_T4_T6_E12temp_storage+48];
	add.f32 	%f347, %f345, %f346;
	ld.shared.f32 	%f348, [_ZZN3cub18CUB_300001_SM_10006detail6reduce28DeviceReduceSingleTileKernelINS2_10policy_hubIfjN4cuda3std3__44plusIfEEE10Policy1000EN6thrust24THRUST_300001_SM_1000_NS6detail15normal_iteratorINSD_10device_ptrIfEEEEPfjS9_ffNS7_10__identityEEEvT0_T1_T2_T3_T4_T6_E12temp_storage+52];
	add.f32 	%f349, %f347, %f348;
	ld.shared.f32 	%f350, [_ZZN3cub18CUB_300001_SM_10006detail6reduce28DeviceReduceSingleTileKernelINS2_10policy_hubIfjN4cuda3std3__44plusIfEEE10Policy1000EN6thrust24THRUST_300001_SM_1000_NS6detail15normal_iteratorINSD_10device_ptrIfEEEEPfjS9_ffNS7_10__identityEEEvT0_T1_T2_T3_T4_T6_E12temp_storage+56];
	add.f32 	%f351, %f349, %f350;
	ld.shared.f32 	%f352, [_ZZN3cub18CUB_300001_SM_10006detail6reduce28DeviceReduceSingleTileKernelINS2_10policy_hubIfjN4cuda3std3__44plusIfEEE10Policy1000EN6thrust24THRUST_300001_SM_1000_NS6detail15normal_iteratorINSD_10device_ptrIfEEEEPfjS9_ffNS7_10__identityEEEvT0_T1_T2_T3_T4_T6_E12temp_storage+60];
	add.f32 	%f353, %f351, %f352;
	ld.shared.f32 	%f354, [_ZZN3cub18CUB_300001_SM_10006detail6reduce28DeviceReduceSingleTileKernelINS2_10policy_hubIfjN4cuda3std3__44plusIfEEE10Policy1000EN6thrust24THRUST_300001_SM_1000_NS6detail15normal_iteratorINSD_10device_ptrIfEEEEPfjS9_ffNS7_10__identityEEEvT0_T1_T2_T3_T4_T6_E12temp_storage+64];
	add.f32 	%f355, %f353, %f354;
	ld.shared.f32 	%f356, [_ZZN3cub18CUB_300001_SM_10006detail6reduce28DeviceReduceSingleTileKernelINS2_10policy_hubIfjN4cuda3std3__44plusIfEEE10Policy1000EN6thrust24THRUST_300001_SM_1000_NS6detail15normal_iteratorINSD_10device_ptrIfEEEEPfjS9_ffNS7_10__identityEEEvT0_T1_T2_T3_T4_T6_E12temp_storage+68];
	add.f32 	%f357, %f355, %f356;
	ld.shared.f32 	%f358, [_ZZN3cub18CUB_300001_SM_10006detail6reduce28DeviceReduceSingleTileKernelINS2_10policy_hubIfjN4cuda3std3__44plusIfEEE10Policy1000EN6thrust24THRUST_300001_SM_1000_NS6detail15normal_iteratorINSD_10device_ptrIfEEEEPfjS9_ffNS7_10__identityEEEvT0_T1_T2_T3_T4_T6_E12temp_storage+72];
	add.f32 	%f359, %f357, %f358;
	ld.shared.f32 	%f360, [_ZZN3cub18CUB_300001_SM_10006detail6reduce28DeviceReduceSingleTileKernelINS2_10policy_hubIfjN4cuda3std3__44plusIfEEE10Policy1000EN6thrust24THRUST_300001_SM_1000_NS6detail15normal_iteratorINSD_10device_ptrIfEEEEPfjS9_ffNS7_10__identityEEEvT0_T1_T2_T3_T4_T6_E12temp_storage+76];
	add.f32 	%f383, %f359, %f360;
	bra.uni 	$L__BB3_50;
$L__BB3_24:
	// begin inline asm
	mov.u32 %r124, %laneid;
	// end inline asm
	and.b32  	%r150, %r1, 992;
	add.s32 	%r151, %r150, 32;
	setp.gt.u32 	%p35, %r151, %r51;
	not.b32 	%r152, %r150;
	add.s32 	%r153, %r51, %r152;
	selp.b32 	%r148, %r153, 31, %p35;
	mov.b32 	%r126, %f371;
	mov.b32 	%r127, 1;
	mov.b32 	%r149, -1;
	// begin inline asm
	shfl.sync.down.b32 %r125, %r126, %r127, %r148, %r149;
	// end inline asm
	setp.lt.s32 	%p36, %r124, %r148;
	mov.b32 	%f261, %r125;
	add.f32 	%f262, %f371, %f261;
	selp.f32 	%f263, %f262, %f371, %p36;
	mov.b32 	%r131, %f263;
	mov.b32 	%r132, 2;
	// begin inline asm
	shfl.sync.down.b32 %r130, %r131, %r132, %r148, %r149;
	// end inline asm
	add.s32 	%r154, %r124, 2;
	setp.gt.s32 	%p37, %r154, %r148;
	mov.b32 	%f264, %r130;
	add.f32 	%f265, %f263, %f264;
	selp.f32 	%f266, %f263, %f265, %p37;
	mov.b32 	%r136, %f266;
	mov.b32 	%r137, 4;
	// begin inline asm
	shfl.sync.down.b32 %r135, %r136, %r137, %r148, %r149;
	// end inline asm
	add.s32 	%r155, %r124, 4;
	setp.gt.s32 	%p38, %r155, %r148;
	mov.b32 	%f267, %r135;
	add.f32 	%f268, %f266, %f267;
	selp.f32 	%f269, %f266, %f268, %p38;
	mov.b32 	%r141, %f269;
	mov.b32 	%r142, 8;
	// begin inline asm
	shfl.sync.down.b32 %r140, %r141, %r142, %r148, %r149;
	// end inline asm
	add.s32 	%r156, %r124, 8;
	setp.gt.s32 	%p39, %r156, %r148;
	mov.b32 	%f270, %r140;
	add.f32 	%f271, %f269, %f270;
	selp.f32 	%f272, %f269, %f271, %p39;
	mov.b32 	%r146, %f272;
	mov.b32 	%r147, 16;
	// begin inline asm
	shfl.sync.down.b32 %r145, %r146, %r147, %r148, %r149;
	// end inline asm
	add.s32 	%r157, %r124, 16;
	setp.gt.s32 	%p40, %r157, %r148;
	mov.b32 	%f273, %r145;
	add.f32 	%f274, %f272, %f273;
	selp.f32 	%f383, %f272, %f274, %p40;
	setp.ne.s32 	%p41, %r124, 0;
	@%p41 bra 	$L__BB3_26;
	shr.u32 	%r158, %r1, 3;
	and.b32  	%r159, %r158, 124;
	mov.u32 	%r160, _ZZN3cub18CUB_300001_SM_10006detail6reduce28DeviceReduceSingleTileKernelINS2_10policy_hubIfjN4cuda3std3__44plusIfEEE10Policy1000EN6thrust24THRUST_300001_SM_1000_NS6detail15normal_iteratorINSD_10device_ptrIfEEEEPfjS9_ffNS7_10__identityEEEvT0_T1_T2_T3_T4_T6_E12temp_storage;
	add.s32 	%r161, %r160, %r159;
	st.shared.f32 	[%r161+16], %f383;
$L__BB3_26:
	bar.sync 	0;
	setp.ne.s32 	%p42, %r1, 0;
	@%p42 bra 	$L__BB3_50;
	setp.gt.u32 	%p43, %r51, 32;
	ld.shared.f32 	%f275, [_ZZN3cub18CUB_300001_SM_10006detail6reduce28DeviceReduceSingleTileKernelINS2_10policy_hubIfjN4cuda3std3__44plusIfEEE10Policy1000EN6thrust24THRUST_300001_SM_1000_NS6detail15normal_iteratorINSD_10device_ptrIfEEEEPfjS9_ffNS7_10__identityEEEvT0_T1_T2_T3_T4_T6_E12temp_storage+20];
	add.f32 	%f276, %f383, %f275;
	selp.f32 	%f277, %f276, %f383, %p43;
	setp.gt.u32 	%p44, %r51, 64;
	ld.shared.f32 	%f278, [_ZZN3cub18CUB_300001_SM_10006detail6reduce28DeviceReduceSingleTileKernelINS2_10policy_hubIfjN4cuda3std3__44plusIfEEE10Policy1000EN6thrust24THRUST_300001_SM_1000_NS6detail15normal_iteratorINSD_10device_ptrIfEEEEPfjS9_ffNS7_10__identityEEEvT0_T1_T2_T3_T4_T6_E12temp_storage+24];
	add.f32 	%f279, %f278, %f277;
	selp.f32 	%f280, %f279, %f277, %p44;
	setp.gt.u32 	%p45, %r51, 96;
	ld.shared.f32 	%f281, [_ZZN3cub18CUB_300001_SM_10006detail6reduce28DeviceReduceSingleTileKernelINS2_10policy_hubIfjN4cuda3std3__44plusIfEEE10Policy1000EN6thrust24THRUST_300001_SM_1000_NS6detail15normal_iteratorINSD_10device_ptrIfEEEEPfjS9_ffNS7_10__identityEEEvT0_T1_T2_T3_T4_T6_E12temp_storage+28];
	add.f32 	%f282, %f281, %f280;
	selp.f32 	%f283, %f282, %f280, %p45;
	setp.gt.u32 	%p46, %r51, 128;
	ld.shared.f32 	%f284, [_ZZN3cub18CUB_300001_SM_10006detail6reduce28DeviceReduceSingleTileKernelINS2_10policy_hubIfjN4cuda3std3__44plusIfEEE10Policy1000EN6thrust24THRUST_300001_SM_1000_NS6detail15normal_iteratorINSD_10device_ptrIfEEEEPfjS9_ffNS7_10__identityEEEvT0_T1_T2_T3_T4_T6_E12temp_storage+32];
	add.f32 	%f285, %f284, %f283;
	selp.f32 	%f286, %f285, %f283, %p46;
	setp.gt.u32 	%p47, %r51, 160;
	ld.shared.f32 	%f287, [_ZZN3cub18CUB_300001_SM_10006detail6reduce28DeviceReduceSingleTileKernelINS2_10policy_hubIfjN4cuda3std3__44plusIfEEE10Policy1000EN6thrust24THRUST_300001_SM_1000_NS6detail15normal_iteratorINSD_10device_ptrIfEEEEPfjS9_ffNS7_10__identityEEEvT0_T1_T2_T3_T4_T6_E12temp_storage+36];
	add.f32 	%f288, %f287, %f286;
	selp.f32 	%f289, %f288, %f286, %p47;
	setp.gt.u32 	%p48, %r51, 192;
	ld.shared.f32 	%f290, [_ZZN3cub18CUB_300001_SM_10006detail6reduce28DeviceReduceSingleTileKernelINS2_10policy_hubIfjN4cuda3std3__44plusIfEEE10Policy1000EN6thrust24THRUST_300001_SM_1000_NS6detail15normal_iteratorINSD_10device_ptrIfEEEEPfjS9_ffNS7_10__identityEEEvT0_T1_T2_T3_T4_T6_E12temp_storage+40];
	add.f32 	%f291, %f290, %f289;
	selp.f32 	%f292, %f291, %f289, %p48;
	setp.gt.u32 	%p49, %r51, 224;
	ld.shared.f32 	%f293, [_ZZN3cub18CUB_300001_SM_10006detail6reduce28DeviceReduceSingleTileKernelINS2_10policy_hubIfjN4cuda3std3__44plusIfEEE10Policy1000EN6thrust24THRUST_300001_SM_1000_NS6detail15normal_iteratorINSD_10device_ptrIfEEEEPfjS9_ffNS7_10__identityEEEvT0_T1_T2_T3_T4_T6_E12temp_storage+44];
	add.f32 	%f294, %f293, %f292;
	selp.f32 	%f295, %f294, %f292, %p49;
	setp.gt.u32 	%p50, %r51, 256;
	ld.shared.f32 	%f296, [_ZZN3cub18CUB_300001_SM_10006detail6reduce28DeviceReduceSingleTileKernelINS2_10policy_hubIfjN4cuda3std3__44plusIfEEE10Policy1000EN6thrust24THRUST_300001_SM_1000_NS6detail15normal_iteratorINSD_10device_ptrIfEEEEPfjS9_ffNS7_10__identityEEEvT0_T1_T2_T3_T4_T6_E12temp_storage+48];
	add.f32 	%f297, %f296, %f295;
	selp.f32 	%f298, %f297, %f295, %p50;
	setp.gt.u32 	%p51, %r51, 288;
	ld.shared.f32 	%f299, [_ZZN3cub18CUB_300001_SM_10006detail6reduce28DeviceReduceSingleTileKernelINS2_10policy_hubIfjN4cuda3std3__44plusIfEEE10Policy1000EN6thrust24THRUST_300001_SM_1000_NS6detail15normal_iteratorINSD_10device_ptrIfEEEEPfjS9_ffNS7_10__identityEEEvT0_T1_T2_T3_T4_T6_E12temp_storage+52];
	add.f32 	%f300, %f299, %f298;
	selp.f32 	%f301, %f300, %f298, %p51;
	setp.gt.u32 	%p52, %r51, 320;
	ld.shared.f32 	%f302, [_ZZN3cub18CUB_300001_SM_10006detail6reduce28DeviceReduceSingleTileKernelINS2_10policy_hubIfjN4cuda3std3__44plusIfEEE10Policy1000EN6thrust24THRUST_300001_SM_1000_NS6detail15normal_iteratorINSD_10device_ptrIfEEEEPfjS9_ffNS7_10__identityEEEvT0_T1_T2_T3_T4_T6_E12temp_storage+56];
	add.f32 	%f303, %f302, %f301;
	selp.f32 	%f304, %f303, %f301, %p52;
	setp.gt.u32 	%p53, %r51, 352;
	ld.shared.f32 	%f305, [_ZZN3cub18CUB_300001_SM_10006detail6reduce28DeviceReduceSingleTileKernelINS2_10policy_hubIfjN4cuda3std3__44plusIfEEE10Policy1000EN6thrust24THRUST_300001_SM_1000_NS6detail15normal_iteratorINSD_10device_ptrIfEEEEPfjS9_ffNS7_10__identityEEEvT0_T1_T2_T3_T4_T6_E12temp_storage+60];
	add.f32 	%f306, %f305, %f304;
	selp.f32 	%f307, %f306, %f304, %p53;
	setp.gt.u32 	%p54, %r51, 384;
	ld.shared.f32 	%f308, [_ZZN3cub18CUB_300001_SM_10006detail6reduce28DeviceReduceSingleTileKernelINS2_10policy_hubIfjN4cuda3std3__44plusIfEEE10Policy1000EN6thrust24THRUST_300001_SM_1000_NS6detail15normal_iteratorINSD_10device_ptrIfEEEEPfjS9_ffNS7_10__identityEEEvT0_T1_T2_T3_T4_T6_E12temp_storage+64];
	add.f32 	%f309, %f308, %f307;
	selp.f32 	%f310, %f309, %f307, %p54;
	setp.gt.u32 	%p55, %r51, 416;
	ld.shared.f32 	%f311, [_ZZN3cub18CUB_300001_SM_10006detail6reduce28DeviceReduceSingleTileKernelINS2_10policy_hubIfjN4cuda3std3__44plusIfEEE10Policy1000EN6thrust24THRUST_300001_SM_1000_NS6detail15normal_iteratorINSD_10device_ptrIfEEEEPfjS9_ffNS7_10__identityEEEvT0_T1_T2_T3_T4_T6_E12temp_storage+68];
	add.f32 	%f312, %f311, %f310;
	selp.f32 	%f313, %f312, %f310, %p55;
	setp.gt.u32 	%p56, %r51, 448;
	ld.shared.f32 	%f314, [_ZZN3cub18CUB_300001_SM_10006detail6reduce28DeviceReduceSingleTileKernelINS2_10policy_hubIfjN4cuda3std3__44plusIfEEE10Policy1000EN6thrust24THRUST_300001_SM_1000_NS6detail15normal_iteratorINSD_10device_ptrIfEEEEPfjS9_ffNS7_10__identityEEEvT0_T1_T2_T3_T4_T6_E12temp_storage+72];
	add.f32 	%f315, %f314, %f313;
	selp.f32 	%f316, %f315, %f313, %p56;
	setp.gt.u32 	%p57, %r51, 480;
	ld.shared.f32 	%f317, [_ZZN3cub18CUB_300001_SM_10006detail6reduce28DeviceReduceSingleTileKernelINS2_10policy_hubIfjN4cuda3std3__44plusIfEEE10Policy1000EN6thrust24THRUST_300001_SM_1000_NS6detail15normal_iteratorINSD_10device_ptrIfEEEEPfjS9_ffNS7_10__identityEEEvT0_T1_T2_T3_T4_T6_E12temp_storage+76];
	add.f32 	%f318, %f317, %f316;
	selp.f32 	%f383, %f318, %f316, %p57;
	bra.uni 	$L__BB3_50;
$L__BB3_28:
	mov.u32 	%r21, %tid.x;
	mul.wide.u32 	%rd11, %r21, 4;
	add.s64 	%rd12, %rd2, %rd11;
	ld.global.f32 	%f43, [%rd12];
	ld.global.f32 	%f44, [%rd12+2048];
	ld.global.f32 	%f45, [%rd12+4096];
	ld.global.f32 	%f46, [%rd12+6144];
	ld.global.f32 	%f47, [%rd12+8192];
	ld.global.f32 	%f48, [%rd12+10240];
	ld.global.f32 	%f49, [%rd12+12288];
	ld.global.f32 	%f50, [%rd12+14336];
	ld.global.f32 	%f51, [%rd12+16384];
	ld.global.f32 	%f52, [%rd12+18432];
	ld.global.f32 	%f53, [%rd12+20480];
	ld.global.f32 	%f54, [%rd12+22528];
	ld.global.f32 	%f55, [%rd12+24576];
	ld.global.f32 	%f56, [%rd12+26624];
	ld.global.f32 	%f57, [%rd12+28672];
	ld.global.f32 	%f58, [%rd12+30720];
	add.f32 	%f59, %f43, %f44;
	add.f32 	%f60, %f45, %f46;
	add.f32 	%f61, %f47, %f48;
	add.f32 	%f62, %f49, %f50;
	add.f32 	%f63, %f51, %f52;
	add.f32 	%f64, %f53, %f54;
	add.f32 	%f65, %f55, %f56;
	add.f32 	%f66, %f57, %f58;
	add.f32 	%f67, %f59, %f60;
	add.f32 	%f68, %f61, %f62;
	add.f32 	%f69, %f63, %f64;
	add.f32 	%f70, %f65, %f66;
	add.f32 	%f71, %f67, %f68;
	add.f32 	%f72, %f69, %f70;
	add.f32 	%f382, %f71, %f72;
	add.s32 	%r22, %r51, -8192;
	setp.lt.u32 	%p3, %r22, 8192;
	mov.b32 	%r202, 8192;
	@%p3 bra 	$L__BB3_32;
	mov.b32 	%r202, 8192;
$L__BB3_30:
	add.s32 	%r54, %r21, %r202;
	mul.wide.u32 	%rd13, %r54, 4;
	add.s64 	%rd14, %rd2, %rd13;
	ld.global.f32 	%f73, [%rd14];
	ld.global.f32 	%f74, [%rd14+2048];
	ld.global.f32 	%f75, [%rd14+4096];
	ld.global.f32 	%f76, [%rd14+6144];
	ld.global.f32 	%f77, [%rd14+8192];
	ld.global.f32 	%f78, [%rd14+10240];
	ld.global.f32 	%f79, [%rd14+12288];
	ld.global.f32 	%f80, [%rd14+14336];
	ld.global.f32 	%f81, [%rd14+16384];
	ld.global.f32 	%f82, [%rd14+18432];
	ld.global.f32 	%f83, [%rd14+20480];
	ld.global.f32 	%f84, [%rd14+22528];
	ld.global.f32 	%f85, [%rd14+24576];
	ld.global.f32 	%f86, [%rd14+26624];
	ld.global.f32 	%f87, [%rd14+28672];
	ld.global.f32 	%f88, [%rd14+30720];
	add.f32 	%f89, %f382, %f73;
	add.f32 	%f90, %f74, %f75;
	add.f32 	%f91, %f76, %f77;
	add.f32 	%f92, %f78, %f79;
	add.f32 	%f93, %f80, %f81;
	add.f32 	%f94, %f82, %f83;
	add.f32 	%f95, %f84, %f85;
	add.f32 	%f96, %f86, %f87;
	add.f32 	%f97, %f89, %f90;
	add.f32 	%f98, %f91, %f92;
	add.f32 	%f99, %f93, %f94;
	add.f32 	%f100, %f95, %f96;
	add.f32 	%f101, %f97, %f98;
	add.f32 	%f102, %f99, %f100;
	add.f32 	%f103, %f101, %f102;
	add.f32 	%f382, %f103, %f88;
	sub.s32 	%r55, %r51, %r202;
	setp.lt.u32 	%p4, %r55, 8192;
	@%p4 bra 	$L__BB3_46;
	add.s32 	%r202, %r202, 8192;
	setp.le.u32 	%p5, %r202, %r22;
	@%p5 bra 	$L__BB3_30;
$L__BB3_32:
	setp.le.u32 	%p6, %r51, %r202;
	sub.s32 	%r56, %r51, %r202;
	setp.ge.s32 	%p7, %r21, %r56;
	or.pred  	%p8, %p6, %p7;
	@%p8 bra 	$L__BB3_46;
	not.b32 	%r58, %r21;
	add.s32 	%r59, %r51, %r58;
	sub.s32 	%r60, %r59, %r202;
	shr.u32 	%r61, %r60, 9;
	add.s32 	%r26, %r61, 1;
	and.b32  	%r27, %r26, 15;
	setp.lt.u32 	%p9, %r60, 7680;
	mov.u32 	%r207, %r21;
	@%p9 bra 	$L__BB3_37;
	or.b32  	%r205, %r21, 4096;
	add.s32 	%r204, %r21, %r202;
	and.b32  	%r62, %r26, 16777200;
	neg.s32 	%r203, %r62;
$L__BB3_35:
	.pragma "nounroll";
	mul.wide.u32 	%rd15, %r204, 4;
	add.s64 	%rd16, %rd2, %rd15;
	ld.global.f32 	%f105, [%rd16];
	add.f32 	%f106, %f382, %f105;
	add.s32 	%r63, %r204, 512;
	mul.wide.u32 	%rd17, %r63, 4;
	add.s64 	%rd18, %rd2, %rd17;
	ld.global.f32 	%f107, [%rd18];
	add.f32 	%f108, %f106, %f107;
	add.s32 	%r64, %r204, 1024;
	mul.wide.u32 	%rd19, %r64, 4;
	add.s64 	%rd20, %rd2, %rd19;
	ld.global.f32 	%f109, [%rd20];
	add.f32 	%f110, %f108, %f109;
	add.s32 	%r65, %r204, 1536;
	mul.wide.u32 	%rd21, %r65, 4;
	add.s64 	%rd22, %rd2, %rd21;
	ld.global.f32 	%f111, [%rd22];
	add.f32 	%f112, %f110, %f111;
	add.s32 	%r66, %r204, 2048;
	mul.wide.u32 	%rd23, %r66, 4;
	add.s64 	%rd24, %rd2, %rd23;
	ld.global.f32 	%f113, [%rd24];
	add.f32 	%f114, %f112, %f113;
	add.s32 	%r67, %r204, 2560;
	mul.wide.u32 	%rd25, %r67, 4;
	add.s64 	%rd26, %rd2, %rd25;
	ld.global.f32 	%f115, [%rd26];
	add.f32 	%f116, %f114, %f115;
	add.s32 	%r68, %r204, 3072;
	mul.wide.u32 	%rd27, %r68, 4;
	add.s64 	%rd28, %rd2, %rd27;
	ld.global.f32 	%f117, [%rd28];
	add.f32 	%f118, %f116, %f117;
	add.s32 	%r69, %r204, 3584;
	mul.wide.u32 	%rd29, %r69, 4;
	add.s64 	%rd30, %rd2, %rd29;
	ld.global.f32 	%f119, [%rd30];
	add.f32 	%f120, %f118, %f119;
	add.s32 	%r70, %r204, 4096;
	mul.wide.u32 	%rd31, %r70, 4;
	add.s64 	%rd32, %rd2, %rd31;
	ld.global.f32 	%f121, [%rd32];
	add.f32 	%f122, %f120, %f121;
	add.s32 	%r71, %r204, 4608;
	mul.wide.u32 	%rd33, %r71, 4;
	add.s64 	%rd34, %rd2, %rd33;
	ld.global.f32 	%f123, [%rd34];
	add.f32 	%f124, %f122, %f123;
	add.s32 	%r72, %r204, 5120;
	mul.wide.u32 	%rd35, %r72, 4;
	add.s64 	%rd36, %rd2, %rd35;
	ld.global.f32 	%f125, [%rd36];
	add.f32 	%f126, %f124, %f125;
	add.s32 	%r73, %r204, 5632;
	mul.wide.u32 	%rd37, %r73, 4;
	add.s64 	%rd38, %rd2, %rd37;
	ld.global.f32 	%f127, [%rd38];
	add.f32 	%f128, %f126, %f127;
	add.s32 	%r74, %r204, 6144;
	mul.wide.u32 	%rd39, %r74, 4;
	add.s64 	%rd40, %rd2, %rd39;
	ld.global.f32 	%f129, [%rd40];
	add.f32 	%f130, %f128, %f129;
	add.s32 	%r75, %r204, 6656;
	mul.wide.u32 	%rd41, %r75, 4;
	add.s64 	%rd42, %rd2, %rd41;
	ld.global.f32 	%f131, [%rd42];
	add.f32 	%f132, %f130, %f131;
	add.s32 	%r76, %r204, 7168;
	mul.wide.u32 	%rd43, %r76, 4;
	add.s64 	%rd44, %rd2, %rd43;
	ld.global.f32 	%f133, [%rd44];
	add.f32 	%f134, %f132, %f133;
	add.s32 	%r77, %r204, 7680;
	mul.wide.u32 	%rd45, %r77, 4;
	add.s64 	%rd46, %rd2, %rd45;
	ld.global.f32 	%f135, [%rd46];
	add.f32 	%f382, %f134, %f135;
	add.s32 	%r205, %r205, 8192;
	add.s32 	%r204, %r204, 8192;
	add.s32 	%r203, %r203, 16;
	setp.ne.s32 	%p10, %r203, 0;
	@%p10 bra 	$L__BB3_35;
	add.s32 	%r207, %r205, -4096;
$L__BB3_37:
	setp.eq.s32 	%p11, %r27, 0;
	@%p11 bra 	$L__BB3_46;
	and.b32  	%r39, %r26, 7;
	setp.lt.u32 	%p12, %r27, 8;
	@%p12 bra 	$L__BB3_40;
	add.s32 	%r78, %r207, %r202;
	mul.wide.u32 	%rd47, %r78, 4;
	add.s64 	%rd48, %rd2, %rd47;
	ld.global.f32 	%f137, [%rd48];
	add.f32 	%f138, %f382, %f137;
	add.s32 	%r79, %r78, 512;
	mul.wide.u32 	%rd49, %r79, 4;
	add.s64 	%rd50, %rd2, %rd49;
	ld.global.f32 	%f139, [%rd50];
	add.f32 	%f140, %f138, %f139;
	add.s32 	%r80, %r78, 1024;
	mul.wide.u32 	%rd51, %r80, 4;
	add.s64 	%rd52, %rd2, %rd51;
	ld.global.f32 	%f141, [%rd52];
	add.f32 	%f142, %f140, %f141;
	add.s32 	%r81, %r78, 1536;
	mul.wide.u32 	%rd53, %r81, 4;
	add.s64 	%rd54, %rd2, %rd53;
	ld.global.f32 	%f143, [%rd54];
	add.f32 	%f144, %f142, %f143;
	add.s32 	%r82, %r78, 2048;
	mul.wide.u32 	%rd55, %r82, 4;
	add.s64 	%rd56, %rd2, %rd55;
	ld.global.f32 	%f145, [%rd56];
	add.f32 	%f146, %f144, %f145;
	add.s32 	%r83, %r78, 2560;
	mul.wide.u32 	%rd57, %r83, 4;
	add.s64 	%rd58, %rd2, %rd57;
	ld.global.f32 	%f147, [%rd58];
	add.f32 	%f148, %f146, %f147;
	add.s32 	%r84, %r78, 3072;
	mul.wide.u32 	%rd59, %r84, 4;
	add.s64 	%rd60, %rd2, %rd59;
	ld.global.f32 	%f149, [%rd60];
	add.f32 	%f150, %f148, %f149;
	add.s32 	%r85, %r78, 3584;
	mul.wide.u32 	%rd61, %r85, 4;
	add.s64 	%rd62, %rd2, %rd61;
	ld.global.f32 	%f151, [%rd62];
	add.f32 	%f382, %f150, %f151;
	add.s32 	%r207, %r207, 4096;
$L__BB3_40:
	setp.eq.s32 	%p13, %r39, 0;
	@%p13 bra 	$L__BB3_46;
	and.b32  	%r42, %r26, 3;
	setp.lt.u32 	%p14, %r39, 4;
	@%p14 bra 	$L__BB3_43;
	add.s32 	%r86, %r207, %r202;
	mul.wide.u32 	%rd63, %r86, 4;
	add.s64 	%rd64, %rd2, %rd63;
	ld.global.f32 	%f153, [%rd64];
	add.f32 	%f154, %f382, %f153;
	add.s32 	%r87, %r86, 512;
	mul.wide.u32 	%rd65, %r87, 4;
	add.s64 	%rd66, %rd2, %rd65;
	ld.global.f32 	%f155, [%rd66];
	add.f32 	%f156, %f154, %f155;
	add.s32 	%r88, %r86, 1024;
	mul.wide.u32 	%rd67, %r88, 4;
	add.s64 	%rd68, %rd2, %rd67;
	ld.global.f32 	%f157, [%rd68];
	add.f32 	%f158, %f156, %f157;
	add.s32 	%r89, %r86, 1536;
	mul.wide.u32 	%rd69, %r89, 4;
	add.s64 	%rd70, %rd2, %rd69;
	ld.global.f32 	%f159, [%rd70];
	add.f32 	%f382, %f158, %f159;
	add.s32 	%r207, %r207, 2048;
$L__BB3_43:
	setp.eq.s32 	%p15, %r42, 0;
	@%p15 bra 	$L__BB3_46;
	add.s32 	%r210, %r207, %r202;
	neg.s32 	%r209, %r42;
$L__BB3_45:
	.pragma "nounroll";
	mul.wide.u32 	%rd71, %r210, 4;
	add.s64 	%rd72, %rd2, %rd71;
	ld.global.f32 	%f160, [%rd72];
	add.f32 	%f382, %f382, %f160;
	add.s32 	%r210, %r210, 512;
	add.s32 	%r209, %r209, 1;
	setp.ne.s32 	%p16, %r209, 0;
	@%p16 bra 	$L__BB3_45;
$L__BB3_46:
	// begin inline asm
	mov.u32 %r90, %laneid;
	// end inline asm
	mov.b32 	%r92, %f382;
	mov.b32 	%r93, 1;
	mov.b32 	%r114, 31;
	mov.b32 	%r115, -1;
	// begin inline asm
	shfl.sync.down.b32 %r91, %r92, %r93, %r114, %r115;
	// end inline asm
	setp.gt.s32 	%p17, %r90, 30;
	mov.b32 	%f161, %r91;
	add.f32 	%f162, %f382, %f161;
	selp.f32 	%f163, %f382, %f162, %p17;
	mov.b32 	%r97, %f163;
	mov.b32 	%r98, 2;
	// begin inline asm
	shfl.sync.down.b32 %r96, %r97, %r98, %r114, %r115;
	// end inline asm
	setp.gt.s32 	%p18, %r90, 29;
	mov.b32 	%f164, %r96;
	add.f32 	%f165, %f163, %f164;
	selp.f32 	%f166, %f163, %f165, %p18;
	mov.b32 	%r102, %f166;
	mov.b32 	%r103, 4;
	// begin inline asm
	shfl.sync.down.b32 %r101, %r102, %r103, %r114, %r115;
	// end inline asm
	setp.gt.s32 	%p19, %r90, 27;
	mov.b32 	%f167, %r101;
	add.f32 	%f168, %f166, %f167;
	selp.f32 	%f169, %f166, %f168, %p19;
	mov.b32 	%r107, %f169;
	mov.b32 	%r108, 8;
	// begin inline asm
	shfl.sync.down.b32 %r106, %r107, %r108, %r114, %r115;
	// end inline asm
	setp.gt.s32 	%p20, %r90, 23;
	mov.b32 	%f170, %r106;
	add.f32 	%f171, %f169, %f170;
	selp.f32 	%f172, %f169, %f171, %p20;
	mov.b32 	%r112, %f172;
	mov.b32 	%r113, 16;
	// begin inline asm
	shfl.sync.down.b32 %r111, %r112, %r113, %r114, %r115;
	// end inline asm
	setp.gt.s32 	%p21, %r90, 15;
	mov.b32 	%f173, %r111;
	add.f32 	%f38, %f172, %f173;
	selp.f32 	%f383, %f172, %f38, %p21;
	setp.ne.s32 	%p22, %r90, 0;
	@%p22 bra 	$L__BB3_48;
	shr.u32 	%r116, %r21, 3;
	and.b32  	%r117, %r116, 124;
	mov.u32 	%r118, _ZZN3cub18CUB_300001_SM_10006detail6reduce28DeviceReduceSingleTileKernelINS2_10policy_hubIfjN4cuda3std3__44plusIfEEE10Policy1000EN6thrust24THRUST_300001_SM_1000_NS6detail15normal_iteratorINSD_10device_ptrIfEEEEPfjS9_ffNS7_10__identityEEEvT0_T1_T2_T3_T4_T6_E12temp_storage;
	add.s32 	%r119, %r118, %r117;
	st.shared.f32 	[%r119+16], %f38;
$L__BB3_48:
	bar.sync 	0;
	setp.ne.s32 	%p23, %r21, 0;
	@%p23 bra 	$L__BB3_50;
	ld.shared.f32 	%f174, [_ZZN3cub18CUB_300001_SM_10006detail6reduce28DeviceReduceSingleTileKernelINS2_10policy_hubIfjN4cuda3std3__44plusIfEEE10Policy1000EN6thrust24THRUST_300001_SM_1000_NS6detail15normal_iteratorINSD_10device_ptrIfEEEEPfjS9_ffNS7_10__identityEEEvT0_T1_T2_T3_T4_T6_E12temp_storage+20];
	add.f32 	%f175, %f383, %f174;
	ld.shared.f32 	%f176, [_ZZN3cub18CUB_300001_SM_10006detail6reduce28DeviceReduceSingleTileKernelINS2_10policy_hubIfjN4cuda3std3__44plusIfEEE10Policy1000EN6thrust24THRUST_300001_SM_1000_NS6detail15normal_iteratorINSD_10device_ptrIfEEEEPfjS9_ffNS7_10__identityEEEvT0_T1_T2_T3_T4_T6_E12temp_storage+24];
	add.f32 	%f177, %f175, %f176;
	ld.shared.f32 	%f178, [_ZZN3cub18CUB_300001_SM_10006detail6reduce28DeviceReduceSingleTileKernelINS2_10policy_hubIfjN4cuda3std3__44plusIfEEE10Policy1000EN6thrust24THRUST_300001_SM_1000_NS6detail15normal_iteratorINSD_10device_ptrIfEEEEPfjS9_ffNS7_10__identityEEEvT0_T1_T2_T3_T4_T6_E12temp_storage+28];
	add.f32 	%f179, %f177, %f178;
	ld.shared.f32 	%f180, [_ZZN3cub18CUB_300001_SM_10006detail6reduce28DeviceReduceSingleTileKernelINS2_10policy_hubIfjN4cuda3std3__44plusIfEEE10Policy1000EN6thrust24THRUST_300001_SM_1000_NS6detail15normal_iteratorINSD_10device_ptrIfEEEEPfjS9_ffNS7_10__identityEEEvT0_T1_T2_T3_T4_T6_E12temp_storage+32];
	add.f32 	%f181, %f179, %f180;
	ld.shared.f32 	%f182, [_ZZN3cub18CUB_300001_SM_10006detail6reduce28DeviceReduceSingleTileKernelINS2_10policy_hubIfjN4cuda3std3__44plusIfEEE10Policy1000EN6thrust24THRUST_300001_SM_1000_NS6detail15normal_iteratorINSD_10device_ptrIfEEEEPfjS9_ffNS7_10__identityEEEvT0_T1_T2_T3_T4_T6_E12temp_storage+36];
	add.f32 	%f183, %f181, %f182;
	ld.shared.f32 	%f184, [_ZZN3cub18CUB_300001_SM_10006detail6reduce28DeviceReduceSingleTileKernelINS2_10policy_hubIfjN4cuda3std3__44plusIfEEE10Policy1000EN6thrust24THRUST_300001_SM_1000_NS6detail15normal_iteratorINSD_10device_ptrIfEEEEPfjS9_ffNS7_10__identityEEEvT0_T1_T2_T3_T4_T6_E12temp_storage+40];
	add.f32 	%f185, %f183, %f184;
	ld.shared.f32 	%f186, [_ZZN3cub18CUB_300001_SM_10006detail6reduce28DeviceReduceSingleTileKernelINS2_10policy_hubIfjN4cuda3std3__44plusIfEEE10Policy1000EN6thrust24THRUST_300001_SM_1000_NS6detail15normal_iteratorINSD_10device_ptrIfEEEEPfjS9_ffNS7_10__identityEEEvT0_T1_T2_T3_T4_T6_E12temp_storage+44];
	add.f32 	%f187, %f185, %f186;
	ld.shared.f32 	%f188, [_ZZN3cub18CUB_300001_SM_10006detail6reduce28DeviceReduceSingleTileKernelINS2_10policy_hubIfjN4cuda3std3__44plusIfEEE10Policy1000EN6thrust24THRUST_300001_SM_1000_NS6detail15normal_iteratorINSD_10device_ptrIfEEEEPfjS9_ffNS7_10__identityEEEvT0_T1_T2_T3_T4_T6_E12temp_storage+48];
	add.f32 	%f189, %f187, %f188;
	ld.shared.f32 	%f190, [_ZZN3cub18CUB_300001_SM_10006detail6reduce28DeviceReduceSingleTileKernelINS2_10policy_hubIfjN4cuda3std3__44plusIfEEE10Policy1000EN6thrust24THRUST_300001_SM_1000_NS6detail15normal_iteratorINSD_10device_ptrIfEEEEPfjS9_ffNS7_10__identityEEEvT0_T1_T2_T3_T4_T6_E12temp_storage+52];
	add.f32 	%f191, %f189, %f190;
	ld.shared.f32 	%f192, [_ZZN3cub18CUB_300001_SM_10006detail6reduce28DeviceReduceSingleTileKernelINS2_10policy_hubIfjN4cuda3std3__44plusIfEEE10Policy1000EN6thrust24THRUST_300001_SM_1000_NS6detail15normal_iteratorINSD_10device_ptrIfEEEEPfjS9_ffNS7_10__identityEEEvT0_T1_T2_T3_T4_T6_E12temp_storage+56];
	add.f32 	%f193, %f191, %f192;
	ld.shared.f32 	%f194, [_ZZN3cub18CUB_300001_SM_10006detail6reduce28DeviceReduceSingleTileKernelINS2_10policy_hubIfjN4cuda3std3__44plusIfEEE10Policy1000EN6thrust24THRUST_300001_SM_1000_NS6detail15normal_iteratorINSD_10device_ptrIfEEEEPfjS9_ffNS7_10__identityEEEvT0_T1_T2_T3_T4_T6_E12temp_storage+60];
	add.f32 	%f195, %f193, %f194;
	ld.shared.f32 	%f196, [_ZZN3cub18CUB_300001_SM_10006detail6reduce28DeviceReduceSingleTileKernelINS2_10policy_hubIfjN4cuda3std3__44plusIfEEE10Policy1000EN6thrust24THRUST_300001_SM_1000_NS6detail15normal_iteratorINSD_10device_ptrIfEEEEPfjS9_ffNS7_10__identityEEEvT0_T1_T2_T3_T4_T6_E12temp_storage+64];
	add.f32 	%f197, %f195, %f196;
	ld.shared.f32 	%f198, [_ZZN3cub18CUB_300001_SM_10006detail6reduce28DeviceReduceSingleTileKernelINS2_10policy_hubIfjN4cuda3std3__44plusIfEEE10Policy1000EN6thrust24THRUST_300001_SM_1000_NS6detail15normal_iteratorINSD_10device_ptrIfEEEEPfjS9_ffNS7_10__identityEEEvT0_T1_T2_T3_T4_T6_E12temp_storage+68];
	add.f32 	%f199, %f197, %f198;
	ld.shared.f32 	%f200, [_ZZN3cub18CUB_300001_SM_10006detail6reduce28DeviceReduceSingleTileKernelINS2_10policy_hubIfjN4cuda3std3__44plusIfEEE10Policy1000EN6thrust24THRUST_300001_SM_1000_NS6detail15normal_iteratorINSD_10device_ptrIfEEEEPfjS9_ffNS7_10__identityEEEvT0_T1_T2_T3_T4_T6_E12temp_storage+72];
	add.f32 	%f201, %f199, %f200;
	ld.shared.f32 	%f202, [_ZZN3cub18CUB_300001_SM_10006detail6reduce28DeviceReduceSingleTileKernelINS2_10policy_hubIfjN4cuda3std3__44plusIfEEE10Policy1000EN6thrust24THRUST_300001_SM_1000_NS6detail15normal_iteratorINSD_10device_ptrIfEEEEPfjS9_ffNS7_10__identityEEEvT0_T1_T2_T3_T4_T6_E12temp_storage+76];
	add.f32 	%f383, %f201, %f202;
$L__BB3_50:
	mov.u32 	%r192, %tid.x;
	setp.ne.s32 	%p65, %r192, 0;
	@%p65 bra 	$L__BB3_52;
	add.f32 	%f361, %f42, %f383;
	st.global.f32 	[%rd1], %f361;
$L__BB3_52:
	ret;

}
	// .globl	_ZN3cub18CUB_300001_SM_10006detail6reduce18DeviceReduceKernelINS2_10policy_hubIfjN4cuda3std3__44plusIfEEE10Policy1000EN6thrust24THRUST_300001_SM_1000_NS6detail15normal_iteratorINSD_10device_ptrIfEEEEjS9_fNS7_10__identityEEEvT0_PT3_T1_NS0_13GridEvenShareISN_EET2_T4_
.visible .entry _ZN3cub18CUB_300001_SM_10006detail6reduce18DeviceReduceKernelINS2_10policy_hubIfjN4cuda3std3__44plusIfEEE10Policy1000EN6thrust24THRUST_300001_SM_1000_NS6detail15normal_iteratorINSD_10device_ptrIfEEEEjS9_fNS7_10__identityEEEvT0_PT3_T1_NS0_13GridEvenShareISN_EET2_T4_(
	.param .align 8 .b8 _ZN3cub18CUB_300001_SM_10006detail6reduce18DeviceReduceKernelINS2_10policy_hubIfjN4cuda3std3__44plusIfEEE10Policy1000EN6thrust24THRUST_300001_SM_1000_NS6detail15normal_iteratorINSD_10device_ptrIfEEEEjS9_fNS7_10__identityEEEvT0_PT3_T1_NS0_13GridEvenShareISN_EET2_T4__param_0[8],
	.param .u64 .ptr .align 1 _ZN3cub18CUB_300001_SM_10006detail6reduce18DeviceReduceKernelINS2_10policy_hubIfjN4cuda3std3__44plusIfEEE10Policy1000EN6thrust24THRUST_300001_SM_1000_NS6detail15normal_iteratorINSD_10device_ptrIfEEEEjS9_fNS7_10__identityEEEvT0_PT3_T1_NS0_13GridEvenShareISN_EET2_T4__param_1,
	.param .u32 _ZN3cub18CUB_300001_SM_10006detail6reduce18DeviceReduceKernelINS2_10policy_hubIfjN4cuda3std3__44plusIfEEE10Policy1000EN6thrust24THRUST_300001_SM_1000_NS6detail15normal_iteratorINSD_10device_ptrIfEEEEjS9_fNS7_10__identityEEEvT0_PT3_T1_NS0_13GridEvenShareISN_EET2_T4__param_2,
	.param .align 4 .b8 _ZN3cub18CUB_300001_SM_10006detail6reduce18DeviceReduceKernelINS2_10policy_hubIfjN4cuda3std3__44plusIfEEE10Policy1000EN6thrust24THRUST_300001_SM_1000_NS6detail15normal_iteratorINSD_10device_ptrIfEEEEjS9_fNS7_10__identityEEEvT0_PT3_T1_NS0_13GridEvenShareISN_EET2_T4__param_3[40],
	.param .align 1 .b8 _ZN3cub18CUB_300001_SM_10006detail6reduce18DeviceReduceKernelINS2_10policy_hubIfjN4cuda3std3__44plusIfEEE10Policy1000EN6thrust24THRUST_300001_SM_1000_NS6detail15normal_iteratorINSD_10device_ptrIfEEEEjS9_fNS7_10__identityEEEvT0_PT3_T1_NS0_13GridEvenShareISN_EET2_T4__param_4[1],
	.param .align 1 .b8 _ZN3cub18CUB_300001_SM_10006detail6reduce18DeviceReduceKernelINS2_10policy_hubIfjN4cuda3std3__44plusIfEEE10Policy1000EN6thrust24THRUST_300001_SM_1000_NS6detail15normal_iteratorINSD_10device_ptrIfEEEEjS9_fNS7_10__identityEEEvT0_PT3_T1_NS0_13GridEvenShareISN_EET2_T4__param_5[1]
)
.maxntid 512
{
	.reg .pred 	%p<65>;
	.reg .b16 	%rs<4>;
	.reg .b32 	%r<279>;
	.reg .b32 	%f<380>;
	.reg .b64 	%rd<130>;
	// demoted variable
	.shared .align 4 .b8 _ZZN3cub18CUB_300001_SM_10006detail6reduce18DeviceReduceKernelINS2_10policy_hubIfjN4cuda3std3__44plusIfEEE10Policy1000EN6thrust24THRUST_300001_SM_1000_NS6detail15normal_iteratorINSD_10device_ptrIfEEEEjS9_fNS7_10__identityEEEvT0_PT3_T1_NS0_13GridEvenShareISN_EET2_T4_E12temp_storage[84];
	ld.param.u32 	%r1, [_ZN3cub18CUB_300001_SM_10006detail6reduce18DeviceReduceKernelINS2_10policy_hubIfjN4cuda3std3__44plusIfEEE10Policy1000EN6thrust24THRUST_300001_SM_1000_NS6detail15normal_iteratorINSD_10device_ptrIfEEEEjS9_fNS7_10__identityEEEvT0_PT3_T1_NS0_13GridEvenShareISN_EET2_T4__param_3+20];
	ld.param.u32 	%r2, [_ZN3cub18CUB_300001_SM_10006detail6reduce18DeviceReduceKernelINS2_10policy_hubIfjN4cuda3std3__44plusIfEEE10Policy1000EN6thrust24THRUST_300001_SM_1000_NS6detail15normal_iteratorINSD_10device_ptrIfEEEEjS9_fNS7_10__identityEEEvT0_PT3_T1_NS0_13GridEvenShareISN_EET2_T4__param_3+24];
	ld.param.u64 	%rd3, [_ZN3cub18CUB_300001_SM_10006detail6reduce18DeviceReduceKernelINS2_10policy_hubIfjN4cuda3std3__44plusIfEEE10Policy1000EN6thrust24THRUST_300001_SM_1000_NS6detail15normal_iteratorINSD_10device_ptrIfEEEEjS9_fNS7_10__identityEEEvT0_PT3_T1_NS0_13GridEvenShareISN_EET2_T4__param_0];
	cvta.to.global.u64 	%rd1, %rd3;
	mov.u32 	%r3, %ctaid.x;
	shl.b32 	%r4, %r2, 13;
	shl.b32 	%r270, %r3, 13;
	sub.s32 	%r6, %r1, %r270;
	setp.gt.u32 	%p1, %r6, 8191;
	@%p1 bra 	$L__BB4_26;
	mov.u32 	%r7, %tid.x;
	setp.ge.u32 	%p23, %r7, %r6;
	mov.f32 	%f368, 0f00000000;
	mov.u32 	%r261, %r7;
	@%p23 bra 	$L__BB4_3;
	add.s32 	%r155, %r270, %r7;
	mul.wide.u32 	%rd66, %r155, 4;
	add.s64 	%rd67, %rd1, %rd66;
	ld.global.f32 	%f368, [%rd67];
	add.s32 	%r261, %r7, 512;
$L__BB4_3:
	setp.ge.u32 	%p24, %r261, %r6;
	@%p24 bra 	$L__BB4_17;
	not.b32 	%r156, %r261;
	add.s32 	%r157, %r1, %r156;
	sub.s32 	%r158, %r157, %r270;
	shr.u32 	%r159, %r158, 9;
	add.s32 	%r10, %r159, 1;
	and.b32  	%r11, %r10, 15;
	setp.lt.u32 	%p25, %r158, 7680;
	@%p25 bra 	$L__BB4_8;
	or.b32  	%r260, %r261, 4096;
	add.s32 	%r259, %r261, %r270;
	and.b32  	%r160, %r10, 16777200;
	neg.s32 	%r258, %r160;
$L__BB4_6:
	.pragma "nounroll";
	mul.wide.u32 	%rd68, %r259, 4;
	add.s64 	%rd69, %rd1, %rd68;
	ld.global.f32 	%f203, [%rd69];
	add.f32 	%f204, %f368, %f203;
	add.s32 	%r161, %r259, 512;
	mul.wide.u32 	%rd70, %r161, 4;
	add.s64 	%rd71, %rd1, %rd70;
	ld.global.f32 	%f205, [%rd71];
	add.f32 	%f206, %f204, %f205;
	add.s32 	%r162, %r259, 1024;
	mul.wide.u32 	%rd72, %r162, 4;
	add.s64 	%rd73, %rd1, %rd72;
	ld.global.f32 	%f207, [%rd73];
	add.f32 	%f208, %f206, %f207;
	add.s32 	%r163, %r259, 1536;
	mul.wide.u32 	%rd74, %r163, 4;
	add.s64 	%rd75, %rd1, %rd74;
	ld.global.f32 	%f209, [%rd75];
	add.f32 	%f210, %f208, %f209;
	add.s32 	%r164, %r259, 2048;
	mul.wide.u32 	%rd76, %r164, 4;
	add.s64 	%rd77, %rd1, %rd76;
	ld.global.f32 	%f211, [%rd77];
	add.f32 	%f212, %f210, %f211;
	add.s32 	%r165, %r259, 2560;
	mul.wide.u32 	%rd78, %r165, 4;
	add.s64 	%rd79, %rd1, %rd78;
	ld.global.f32 	%f213, [%rd79];
	add.f32 	%f214, %f212, %f213;
	add.s32 	%r166, %r259, 3072;
	mul.wide.u32 	%rd80, %r166, 4;
	add.s64 	%rd81, %rd1, %rd80;
	ld.global.f32 	%f215, [%rd81];
	add.f32 	%f216, %f214, %f215;
	add.s32 	%r167, %r259, 3584;
	mul.wide.u32 	%rd82, %r167, 4;
	add.s64 	%rd83, %rd1, %rd82;
	ld.global.f32 	%f217, [%rd83];
	add.f32 	%f218, %f216, %f217;
	add.s32 	%r168, %r259, 4096;
	mul.wide.u32 	%rd84, %r168, 4;
	add.s64 	%rd85, %rd1, %rd84;
	ld.global.f32 	%f219, [%rd85];
	add.f32 	%f220, %f218, %f219;
	add.s32 	%r169, %r259, 4608;
	mul.wide.u32 	%rd86, %r169, 4;
	add.s64 	%rd87, %rd1, %rd86;
	ld.global.f32 	%f221, [%rd87];
	add.f32 	%f222, %f220, %f221;
	add.s32 	%r170, %r259, 5120;
	mul.wide.u32 	%rd88, %r170, 4;
	add.s64 	%rd89, %rd1, %rd88;
	ld.global.f32 	%f223, [%rd89];
	add.f32 	%f224, %f222, %f223;
	add.s32 	%r171, %r259, 5632;
	mul.wide.u32 	%rd90, %r171, 4;
	add.s64 	%rd91, %rd1, %rd90;
	ld.global.f32 	%f225, [%rd91];
	add.f32 	%f226, %f224, %f225;
	add.s32 	%r172, %r259, 6144;
	mul.wide.u32 	%rd92, %r172, 4;
	add.s64 	%rd93, %rd1, %rd92;
	ld.global.f32 	%f227, [%rd93];
	add.f32 	%f228, %f226, %f227;
	add.s32 	%r173, %r259, 6656;
	mul.wide.u32 	%rd94, %r173, 4;
	add.s64 	%rd95, %rd1, %rd94;
	ld.global.f32 	%f229, [%rd95];
	add.f32 	%f230, %f228, %f229;
	add.s32 	%r174, %r259, 7168;
	mul.wide.u32 	%rd96, %r174, 4;
	add.s64 	%rd97, %rd1, %rd96;
	ld.global.f32 	%f231, [%rd97];
	add.f32 	%f232, %f230, %f231;
	add.s32 	%r175, %r259, 7680;
	mul.wide.u32 	%rd98, %r175, 4;
	add.s64 	%rd99, %rd1, %rd98;
	ld.global.f32 	%f233, [%rd99];
	add.f32 	%f368, %f232, %f233;
	add.s32 	%r260, %r260, 8192;
	add.s32 	%r259, %r259, 8192;
	add.s32 	%r258, %r258, 16;
	setp.ne.s32 	%p26, %r258, 0;
	@%p26 bra 	$L__BB4_6;
	add.s32 	%r261, %r260, -4096;
$L__BB4_8:
	setp.eq.s32 	%p27, %r11, 0;
	@%p27 bra 	$L__BB4_17;
	and.b32  	%r23, %r10, 7;
	setp.lt.u32 	%p28, %r11, 8;
	@%p28 bra 	$L__BB4_11;
	add.s32 	%r176, %r270, %r261;
	mul.wide.u32 	%rd100, %r176, 4;
	add.s64 	%rd101, %rd1, %rd100;
	ld.global.f32 	%f235, [%rd101];
	add.f32 	%f236, %f368, %f235;
	add.s32 	%r177, %r176, 512;
	mul.wide.u32 	%rd102, %r177, 4;
	add.s64 	%rd103, %rd1, %rd102;
	ld.global.f32 	%f237, [%rd103];
	add.f32 	%f238, %f236, %f237;
	add.s32 	%r178, %r176, 1024;
	mul.wide.u32 	%rd104, %r178, 4;
	add.s64 	%rd105, %rd1, %rd104;
	ld.global.f32 	%f239, [%rd105];
	add.f32 	%f240, %f238, %f239;
	add.s32 	%r179, %r176, 1536;
	mul.wide.u32 	%rd106, %r179, 4;
	add.s64 	%rd107, %rd1, %rd106;
	ld.global.f32 	%f241, [%rd107];
	add.f32 	%f242, %f240, %f241;
	add.s32 	%r180, %r176, 2048;
	mul.wide.u32 	%rd108, %r180, 4;
	add.s64 	%rd109, %rd1, %rd108;
	ld.global.f32 	%f243, [%rd109];
	add.f32 	%f244, %f242, %f243;
	add.s32 	%r181, %r176, 2560;
	mul.wide.u32 	%rd110, %r181, 4;
	add.s64 	%rd111, %rd1, %rd110;
	ld.global.f32 	%f245, [%rd111];
	add.f32 	%f246, %f244, %f245;
	add.s32 	%r182, %r176, 3072;
	mul.wide.u32 	%rd112, %r182, 4;
	add.s64 	%rd113, %rd1, %rd112;
	ld.global.f32 	%f247, [%rd113];
	add.f32 	%f248, %f246, %f247;
	add.s32 	%r183, %r176, 3584;
	mul.wide.u32 	%rd114, %r183, 4;
	add.s64 	%rd115, %rd1, %rd114;
	ld.global.f32 	%f249, [%rd115];
	add.f32 	%f368, %f248, %f249;
	add.s32 	%r261, %r261, 4096;
$L__BB4_11:
	setp.eq.s32 	%p29, %r23, 0;
	@%p29 bra 	$L__BB4_17;
	and.b32  	%r26, %r10, 3;
	setp.lt.u32 	%p30, %r23, 4;
	@%p30 bra 	$L__BB4_14;
	add.s32 	%r184, %r270, %r261;
	mul.wide.u32 	%rd116, %r184, 4;
	add.s64 	%rd117, %rd1, %rd116;
	ld.global.f32 	%f251, [%rd117];
	add.f32 	%f252, %f368, %f251;
	add.s32 	%r185, %r184, 512;
	mul.wide.u32 	%rd118, %r185, 4;
	add.s64 	%rd119, %rd1, %rd118;
	ld.global.f32 	%f253, [%rd119];
	add.f32 	%f254, %f252, %f253;
	add.s32 	%r186, %r184, 1024;
	mul.wide.u32 	%rd120, %r186, 4;
	add.s64 	%rd121, %rd1, %rd120;
	ld.global.f32 	%f255, [%rd121];
	add.f32 	%f256, %f254, %f255;
	add.s32 	%r187, %r184, 1536;
	mul.wide.u32 	%rd122, %r187, 4;
	add.s64 	%rd123, %rd1, %rd122;
	ld.global.f32 	%f257, [%rd123];
	add.f32 	%f368, %f256, %f257;
	add.s32 	%r261, %r261, 2048;
$L__BB4_14:
	setp.eq.s32 	%p31, %r26, 0;
	@%p31 bra 	$L__BB4_17;
	add.s32 	%r265, %r261, %r270;
	neg.s32 	%r264, %r26;
$L__BB4_16:
	.pragma "nounroll";
	mul.wide.u32 	%rd124, %r265, 4;
	add.s64 	%rd125, %rd1, %rd124;
	ld.global.f32 	%f258, [%rd125];
	add.f32 	%f368, %f368, %f258;
	add.s32 	%r265, %r265, 512;
	add.s32 	%r264, %r264, 1;
	setp.ne.s32 	%p32, %r264, 0;
	@%p32 bra 	$L__BB4_16;
$L__BB4_17:
	setp.lt.u32 	%p33, %r6, 512;
	@%p33 bra 	$L__BB4_22;
	// begin inline asm
	mov.u32 %r226, %laneid;
	// end inline asm
	mov.b32 	%r228, %f368;
	mov.b32 	%r229, 1;
	mov.b32 	%r250, 31;
	mov.b32 	%r251, -1;
	// begin inline asm
	shfl.sync.down.b32 %r227, %r228, %r229, %r250, %r251;
	// end inline asm
	setp.gt.s32 	%p57, %r226, 30;
	mov.b32 	%f317, %r227;
	add.f32 	%f318, %f368, %f317;
	selp.f32 	%f319, %f368, %f318, %p57;
	mov.b32 	%r233, %f319;
	mov.b32 	%r234, 2;
	// begin inline asm
	shfl.sync.down.b32 %r232, %r233, %r234, %r250, %r251;
	// end inline asm
	setp.gt.s32 	%p58, %r226, 29;
	mov.b32 	%f320, %r232;
	add.f32 	%f321, %f319, %f320;
	selp.f32 	%f322, %f319, %f321, %p58;
	mov.b32 	%r238, %f322;
	mov.b32 	%r239, 4;
	// begin inline asm
	shfl.sync.down.b32 %r237, %r238, %r239, %r250, %r251;
	// end inline asm
	setp.gt.s32 	%p59, %r226, 27;
	mov.b32 	%f323, %r237;
	add.f32 	%f324, %f322, %f323;
	selp.f32 	%f325, %f322, %f324, %p59;
	mov.b32 	%r243, %f325;
	mov.b32 	%r244, 8;
	// begin inline asm
	shfl.sync.down.b32 %r242, %r243, %r244, %r250, %r251;
	// end inline asm
	setp.gt.s32 	%p60, %r226, 23;
	mov.b32 	%f326, %r242;
	add.f32 	%f327, %f325, %f326;
	selp.f32 	%f328, %f325, %f327, %p60;
	mov.b32 	%r248, %f328;
	mov.b32 	%r249, 16;
	// begin inline asm
	shfl.sync.down.b32 %r247, %r248, %r249, %r250, %r251;
	// end inline asm
	setp.gt.s32 	%p61, %r226, 15;
	mov.b32 	%f329, %r247;
	add.f32 	%f16, %f328, %f329;
	selp.f32 	%f379, %f328, %f16, %p61;
	setp.ne.s32 	%p62, %r226, 0;
	@%p62 bra 	$L__BB4_20;
	shr.u32 	%r252, %r7, 3;
	and.b32  	%r253, %r252, 124;
	mov.u32 	%r254, _ZZN3cub18CUB_300001_SM_10006detail6reduce18DeviceReduceKernelINS2_10policy_hubIfjN4cuda3std3__44plusIfEEE10Policy1000EN6thrust24THRUST_300001_SM_1000_NS6detail15normal_iteratorINSD_10device_ptrIfEEEEjS9_fNS7_10__identityEEEvT0_PT3_T1_NS0_13GridEvenShareISN_EET2_T4_E12temp_storage;
	add.s32 	%r255, %r254, %r253;
	st.shared.f32 	[%r255+16], %f16;
$L__BB4_20:
	bar.sync 	0;
	setp.ne.s32 	%p63, %r7, 0;
	@%p63 bra 	$L__BB4_48;
	ld.shared.f32 	%f330, [_ZZN3cub18CUB_300001_SM_10006detail6reduce18DeviceReduceKernelINS2_10policy_hubIfjN4cuda3std3__44plusIfEEE10Policy1000EN6thrust24THRUST_300001_SM_1000_NS6detail15normal_iteratorINSD_10device_ptrIfEEEEjS9_fNS7_10__identityEEEvT0_PT3_T1_NS0_13GridEvenShareISN_EET2_T4_E12temp_storage+20];
	add.f32 	%f331, %f379, %f330;
	ld.shared.f32 	%f332, [_ZZN3cub18CUB_300001_SM_10006detail6reduce18DeviceReduceKernelINS2_10policy_hubIfjN4cuda3std3__44plusIfEEE10Policy1000EN6thrust24THRUST_300001_SM_1000_NS6detail15normal_iteratorINSD_10device_ptrIfEEEEjS9_fNS7_10__identityEEEvT0_PT3_T1_NS0_13GridEvenShareISN_EET2_T4_E12temp_storage+24];
	add.f32 	%f333, %f331, %f332;
	ld.shared.f32 	%f334, [_ZZN3cub18CUB_300001_SM_10006detail6reduce18DeviceReduceKernelINS2_10policy_hubIfjN4cuda3std3__44plusIfEEE10Policy1000EN6thrust24THRUST_300001_SM_1000_NS6detail15normal_iteratorINSD_10device_ptrIfEEEEjS9_fNS7_10__identityEEEvT0_PT3_T1_NS0_13GridEvenShareISN_EET2_T4_E12temp_storage+28];
	add.f32 	%f335, %f333, %f334;
	ld.shared.f32 	%f336, [_ZZN3cub18CUB_300001_SM_10006detail6reduce18DeviceReduceKernelINS2_10policy_hubIfjN4cuda3std3__44plusIfEEE10Policy1000EN6thrust24THRUST_300001_SM_1000_NS6detail15normal_iteratorINSD_10device_ptrIfEEEEjS9_fNS7_10__identityEEEvT0_PT3_T1_NS0_13GridEvenShareISN_EET2_T4_E12temp_storage+32];
	add.f32 	%f337, %f335, %f336;
	ld.shared.f32 	%f338, [_ZZN3cub18CUB_300001_SM_10006detail6reduce18DeviceReduceKernelINS2_10policy_hubIfjN4cuda3std3__44plusIfEEE10Policy1000EN6thrust24THRUST_300001_SM_1000_NS6detail15normal_iteratorINSD_10device_ptrIfEEEEjS9_fNS7_10__identityEEEvT0_PT3_T1_NS0_13GridEvenShareISN_EET2_T4_E12temp_storage+36];
	add.f32 	%f339, %f337, %f338;
	ld.shared.f32 	%f340, [_ZZN3cub18CUB_300001_SM_10006detail6reduce18DeviceReduceKernelINS2_10policy_hubIfjN4cuda3std3__44plusIfEEE10Policy1000EN6thrust24THRUST_300001_SM_1000_NS6detail15normal_iteratorINSD_10device_ptrIfEEEEjS9_fNS7_10__identityEEEvT0_PT3_T1_NS0_13GridEvenShareISN_EET2_T4_E12temp_storage+40];
	add.f32 	%f341, %f339, %f340;
	ld.shared.f32 	%f342, [_ZZN3cub18CUB_300001_SM_10006detail6reduce18DeviceReduceKernelINS2_10policy_hubIfjN4cuda3std3__44plusIfEEE10Policy1000EN6thrust24THRUST_300001_SM_1000_NS6detail15normal_iteratorINSD_10device_ptrIfEEEEjS9_fNS7_10__identityEEEvT0_PT3_T1_NS0_13GridEvenShareISN_EET2_T4_E12temp_storage+44];
	add.f32 	%f343, %f341, %f342;
	ld.shared.f32 	%f344, [_ZZN3cub18CUB_300001_SM_10006detail6reduce18DeviceReduceKernelINS2_10policy_hubIfjN4cuda3std3__44plusIfEEE10Policy1000EN6thrust24THRUST_300001_SM_1000_NS6detail15normal_iteratorINSD_10device_ptrIfEEEEjS9_fNS7_10__identityEEEvT0_PT3_T1_NS0_13GridEvenShareISN_EET2_T4_E12temp_storage+48];
	add.f32 	%f345, %f343, %f344;
	ld.shared.f32 	%f346, [_ZZN3cub18CUB_300001_SM_10006detail6reduce18DeviceReduceKernelINS2_10policy_hubIfjN4cuda3std3__44plusIfEEE10Policy1000EN6thrust24THRUST_300001_SM_1000_NS6detail15normal_iteratorINSD_10device_ptrIfEEEEjS9_fNS7_10__identityEEEvT0_PT3_T1_NS0_13GridEvenShareISN_EET2_T4_E12temp_storage+52];
	add.f32 	%f347, %f345, %f346;
	ld.shared.f32 	%f348, [_ZZN3cub18CUB_300001_SM_10006detail6reduce18DeviceReduceKernelINS2_10policy_hubIfjN4cuda3std3__44plusIfEEE10Policy1000EN6thrust24THRUST_300001_SM_1000_NS6detail15normal_iteratorINSD_10device_ptrIfEEEEjS9_fNS7_10__identityEEEvT0_PT3_T1_NS0_13GridEvenShareISN_EET2_T4_E12temp_storage+56];
	add.f32 	%f349, %f347, %f348;
	ld.shared.f32 	%f350, [_ZZN3cub18CUB_300001_SM_10006detail6reduce18DeviceReduceKernelINS2_10policy_hubIfjN4cuda3std3__44plusIfEEE10Policy1000EN6thrust24THRUST_300001_SM_1000_NS6detail15normal_iteratorINSD_10device_ptrIfEEEEjS9_fNS7_10__identityEEEvT0_PT3_T1_NS0_13GridEvenShareISN_EET2_T4_E12temp_storage+60];
	add.f32 	%f351, %f349, %f350;
	ld.shared.f32 	%f352, [_ZZN3cub18CUB_300001_SM_10006detail6reduce18DeviceReduceKernelINS2_10policy_hubIfjN4cuda3std3__44plusIfEEE10Policy1000EN6thrust24THRUST_300001_SM_1000_NS6detail15normal_iteratorINSD_10device_ptrIfEEEEjS9_fNS7_10__identityEEEvT0_PT3_T1_NS0_13GridEvenShareISN_EET2_T4_E12temp_storage+64];
	add.f32 	%f353, %f351, %f352;
	ld.shared.f32 	%f354, [_ZZN3cub18CUB_300001_SM_10006detail6reduce18DeviceReduceKernelINS2_10policy_hubIfjN4cuda3std3__44plusIfEEE10Policy1000EN6thrust24THRUST_300001_SM_1000_NS6detail15normal_iteratorINSD_10device_ptrIfEEEEjS9_fNS7_10__identityEEEvT0_PT3_T1_NS0_13GridEvenShareISN_EET2_T4_E12temp_storage+68];
	add.f32 	%f355, %f353, %f354;
	ld.shared.f32 	%f356, [_ZZN3cub18CUB_300001_SM_10006detail6reduce18DeviceReduceKernelINS2_10policy_hubIfjN4cuda3std3__44plusIfEEE10Policy1000EN6thrust24THRUST_300001_SM_1000_NS6detail15normal_iteratorINSD_10device_ptrIfEEEEjS9_fNS7_10__identityEEEvT0_PT3_T1_NS0_13GridEvenShareISN_EET2_T4_E12temp_storage+72];
	add.f32 	%f357, %f355, %f356;
	ld.shared.f32 	%f358, [_ZZN3cub18CUB_300001_SM_10006detail6reduce18DeviceReduceKernelINS2_10policy_hubIfjN4cuda3std3__44plusIfEEE10Policy1000EN6thrust24THRUST_300001_SM_1000_NS6detail15normal_iteratorINSD_10device_ptrIfEEEEjS9_fNS7_10__identityEEEvT0_PT3_T1_NS0_13GridEvenShareISN_EET2_T4_E12temp_storage+76];
	add.f32 	%f379, %f357, %f358;
	bra.uni 	$L__BB4_48;
$L__BB4_22:
	// begin inline asm
	mov.u32 %r188, %laneid;
	// end inline asm
	and.b32  	%r214, %r7, 992;
	add.s32 	%r215, %r214, 32;
	setp.gt.u32 	%p34, %r215, %r6;
	not.b32 	%r216, %r214;
	add.s32 	%r217, %r6, %r216;
	selp.b32 	%r212, %r217, 31, %p34;
	mov.b32 	%r190, %f368;
	mov.b32 	%r191, 1;
	mov.b32 	%r213, -1;
	// begin inline asm
	shfl.sync.down.b32 %r189, %r190, %r191, %r212, %r213;
	// end inline asm
	setp.lt.s32 	%p35, %r188, %r212;
	mov.b32 	%f259, %r189;
	add.f32 	%f260, %f368, %f259;
	selp.f32 	%f261, %f260, %f368, %p35;
	mov.b32 	%r195, %f261;
	mov.b32 	%r196, 2;
	// begin inline asm
	shfl.sync.down.b32 %r194, %r195, %r196, %r212, %r213;
	// end inline asm
	add.s32 	%r218, %r188, 2;
	setp.gt.s32 	%p36, %r218, %r212;
	mov.b32 	%f262, %r194;
	add.f32 	%f263, %f261, %f262;
	selp.f32 	%f264, %f261, %f263, %p36;
	mov.b32 	%r200, %f264;
	mov.b32 	%r201, 4;
	// begin inline asm
	shfl.sync.down.b32 %r199, %r200, %r201, %r212, %r213;
	// end inline asm
	add.s32 	%r219, %r188, 4;
	setp.gt.s32 	%p37, %r219, %r212;
	mov.b32 	%f265, %r199;
	add.f32 	%f266, %f264, %f265;
	selp.f32 	%f267, %f264, %f266, %p37;
	mov.b32 	%r205, %f267;
	mov.b32 	%r206, 8;
	// begin inline asm
	shfl.sync.down.b32 %r204, %r205, %r206, %r212, %r213;
	// end inline asm
	add.s32 	%r220, %r188, 8;
	setp.gt.s32 	%p38, %r220, %r212;
	mov.b32 	%f268, %r204;
	add.f32 	%f269, %f267, %f268;
	selp.f32 	%f270, %f267, %f269, %p38;
	mov.b32 	%r210, %f270;
	mov.b32 	%r211, 16;
	// begin inline asm
	shfl.sync.down.b32 %r209, %r210, %r211, %r212, %r213;
	// end inline asm
	add.s32 	%r221, %r188, 16;
	setp.gt.s32 	%p39, %r221, %r212;
	mov.b32 	%f271, %r209;
	add.f32 	%f272, %f270, %f271;
	selp.f32 	%f379, %f270, %f272, %p39;
	setp.ne.s32 	%p40, %r188, 0;
	@%p40 bra 	$L__BB4_24;
	shr.u32 	%r222, %r7, 3;
	and.b32  	%r223, %r222, 124;
	mov.u32 	%r224, _ZZN3cub18CUB_300001_SM_10006detail6reduce18DeviceReduceKernelINS2_10policy_hubIfjN4cuda3std3__44plusIfEEE10Policy1000EN6thrust24THRUST_300001_SM_1000_NS6detail15normal_iteratorINSD_10device_ptrIfEEEEjS9_fNS7_10__identityEEEvT0_PT3_T1_NS0_13GridEvenShareISN_EET2_T4_E12temp_storage;
	add.s32 	%r225, %r224, %r223;
	st.shared.f32 	[%r225+16], %f379;
$L__BB4_24:
	bar.sync 	0;
	setp.ne.s32 	%p41, %r7, 0;
	@%p41 bra 	$L__BB4_48;
	setp.gt.u32 	%p42, %r6, 32;
	ld.shared.f32 	%f273, [_ZZN3cub18CUB_300001_SM_10006detail6reduce18DeviceReduceKernelINS2_10policy_hubIfjN4cuda3std3__44plusIfEEE10Policy1000EN6thrust24THRUST_300001_SM_1000_NS6detail15normal_iteratorINSD_10device_ptrIfEEEEjS9_fNS7_10__identityEEEvT0_PT3_T1_NS0_13GridEvenShareISN_EET2_T4_E12temp_storage+20];
	add.f32 	%f274, %f379, %f273;
	selp.f32 	%f275, %f274, %f379, %p42;
	setp.gt.u32 	%p43, %r6, 64;
	ld.shared.f32 	%f276, [_ZZN3cub18CUB_300001_SM_10006detail6reduce18DeviceReduceKernelINS2_10policy_hubIfjN4cuda3std3__44plusIfEEE10Policy1000EN6thrust24THRUST_300001_SM_1000_NS6detail15normal_iteratorINSD_10device_ptrIfEEEEjS9_fNS7_10__identityEEEvT0_PT3_T1_NS0_13GridEvenShareISN_EET2_T4_E12temp_storage+24];
	add.f32 	%f277, %f276, %f275;
	selp.f32 	%f278, %f277, %f275, %p43;
	setp.gt.u32 	%p44, %r6, 96;
	ld.shared.f32 	%f279, [_ZZN3cub18CUB_300001_SM_10006detail6reduce18DeviceReduceKernelINS2_10policy_hubIfjN4cuda3std3__44plusIfEEE10Policy1000EN6thrust24THRUST_300001_SM_1000_NS6detail15normal_iteratorINSD_10device_ptrIfEEEEjS9_fNS7_10__identityEEEvT0_PT3_T1_NS0_13GridEvenShareISN_EET2_T4_E12temp_storage+28];
	add.f32 	%f280, %f279, %f278;
	selp.f32 	%f281, %f280, %f278, %p44;
	setp.gt.u32 	%p45, %r6, 128;
	ld.shared.f32 	%f282, [_ZZN3cub18CUB_300001_SM_10006detail6reduce18DeviceReduceKernelINS2_10policy_hubIfjN4cuda3std3__44plusIfEEE10Policy1000EN6thrust24THRUST_300001_SM_1000_NS6detail15normal_iteratorINSD_10device_ptrIfEEEEjS9_fNS7_10__identityEEEvT0_PT3_T1_NS0_13GridEvenShareISN_EET2_T4_E12temp_storage+32];
	add.f32 	%f283, %f282, %f281;
	selp.f32 	%f284, %f283, %f281, %p45;
	setp.gt.u32 	%p46, %r6, 160;
	ld.shared.f32 	%f285, [_ZZN3cub18CUB_300001_SM_10006detail6reduce18DeviceReduceKernelINS2_10policy_hubIfjN4cuda3std3__44plusIfEEE10Policy1000EN6thrust24THRUST_300001_SM_1000_NS6detail15normal_iteratorINSD_10device_ptrIfEEEEjS9_fNS7_10__identityEEEvT0_PT3_T1_NS0_13GridEvenShareISN_EET2_T4_E12temp_storage+36];
	add.f32 	%f286, %f285, %f284;
	selp.f32 	%f287, %f286, %f284, %p46;
	setp.gt.u32 	%p47, %r6, 192;
	ld.shared.f32 	%f288, [_ZZN3cub18CUB_300001_SM_10006detail6reduce18DeviceReduceKernelINS2_10policy_hubIfjN4cuda3std3__44plusIfEEE10Policy1000EN6thrust24THRUST_300001_SM_1000_NS6detail15normal_iteratorINSD_10device_ptrIfEEEEjS9_fNS7_10__identityEEEvT0_PT3_T1_NS0_13GridEvenShareISN_EET2_T4_E12temp_storage+40];
	add.f32 	%f289, %f288, %f287;
	selp.f32 	%f290, %f289, %f287, %p47;
	setp.gt.u32 	%p48, %r6, 224;
	ld.shared.f32 	%f291, [_ZZN3cub18CUB_300001_SM_10006detail6reduce18DeviceReduceKernelINS2_10policy_hubIfjN4cuda3std3__44plusIfEEE10Policy1000EN6thrust24THRUST_300001_SM_1000_NS6detail15normal_iteratorINSD_10device_ptrIfEEEEjS9_fNS7_10__identityEEEvT0_PT3_T1_NS0_13GridEvenShareISN_EET2_T4_E12temp_storage+44];
	add.f32 	%f292, %f291, %f290;
	selp.f32 	%f293, %f292, %f290, %p48;
	setp.gt.u32 	%p49, %r6, 256;
	ld.shared.f32 	%f294, [_ZZN3cub18CUB_300001_SM_10006detail6reduce18DeviceReduceKernelINS2_10policy_hubIfjN4cuda3std3__44plusIfEEE10Policy1000EN6thrust24THRUST_300001_SM_1000_NS6detail15normal_iteratorINSD_10device_ptrIfEEEEjS9_fNS7_10__identityEEEvT0_PT3_T1_NS0_13GridEvenShareISN_EET2_T4_E12temp_storage+48];
	add.f32 	%f295, %f294, %f293;
	selp.f32 	%f296, %f295, %f293, %p49;
	setp.gt.u32 	%p50, %r6, 288;
	ld.shared.f32 	%f297, [_ZZN3cub18CUB_300001_SM_10006detail6reduce18DeviceReduceKernelINS2_10policy_hubIfjN4cuda3std3__44plusIfEEE10Policy1000EN6thrust24THRUST_300001_SM_1000_NS6detail15normal_iteratorINSD_10device_ptrIfEEEEjS9_fNS7_10__identityEEEvT0_PT3_T1_NS0_13GridEvenShareISN_EET2_T4_E12temp_storage+52];
	add.f32 	%f298, %f297, %f296;
	selp.f32 	%f299, %f298, %f296, %p50;
	setp.gt.u32 	%p51, %r6, 320;
	ld.shared.f32 	%f300, [_ZZN3cub18CUB_300001_SM_10006detail6reduce18DeviceReduceKernelINS2_10policy_hubIfjN4cuda3std3__44plusIfEEE10Policy1000EN6thrust24THRUST_300001_SM_1000_NS6detail15normal_iteratorINSD_10device_ptrIfEEEEjS9_fNS7_10__identityEEEvT0_PT3_T1_NS0_13GridEvenShareISN_EET2_T4_E12temp_storage+56];
	add.f32 	%f301, %f300, %f299;
	selp.f32 	%f302, %f301, %f299, %p51;
	setp.gt.u32 	%p52, %r6, 352;
	ld.shared.f32 	%f303, [_ZZN3cub18CUB_300001_SM_10006detail6reduce18DeviceReduceKernelINS2_10policy_hubIfjN4cuda3std3__44plusIfEEE10Policy1000EN6thrust24THRUST_300001_SM_1000_NS6detail15normal_iteratorINSD_10device_ptrIfEEEEjS9_fNS7_10__identityEEEvT0_PT3_T1_NS0_13GridEvenShareISN_EET2_T4_E12temp_storage+60];
	add.f32 	%f304, %f303, %f302;
	selp.f32 	%f305, %f304, %f302, %p52;
	setp.gt.u32 	%p53, %r6, 384;
	ld.shared.f32 	%f306, [_ZZN3cub18CUB_300001_SM_10006detail6reduce18DeviceReduceKernelINS2_10policy_hubIfjN4cuda3std3__44plusIfEEE10Policy1000EN6thrust24THRUST_300001_SM_1000_NS6detail15normal_iteratorINSD_10device_ptrIfEEEEjS9_fNS7_10__identityEEEvT0_PT3_T1_NS0_13GridEvenShareISN_EET2_T4_E12temp_storage+64];
	add.f32 	%f307, %f306, %f305;
	selp.f32 	%f308, %f307, %f305, %p53;
	setp.gt.u32 	%p54, %r6, 416;
	ld.shared.f32 	%f309, [_ZZN3cub18CUB_300001_SM_10006detail6reduce18DeviceReduceKernelINS2_10policy_hubIfjN4cuda3std3__44plusIfEEE10Policy1000EN6thrust24THRUST_300001_SM_1000_NS6detail15normal_iteratorINSD_10device_ptrIfEEEEjS9_fNS7_10__identityEEEvT0_PT3_T1_NS0_13GridEvenShareISN_EET2_T4_E12temp_storage+68];
	add.f32 	%f310, %f309, %f308;
	selp.f32 	%f311, %f310, %f308, %p54;
	setp.gt.u32 	%p55, %r6, 448;
	ld.shared.f32 	%f312, [_ZZN3cub18CUB_300001_SM_10006detail6reduce18DeviceReduceKernelINS2_10policy_hubIfjN4cuda3std3__44plusIfEEE10Policy1000EN6thrust24THRUST_300001_SM_1000_NS6detail15normal_iteratorINSD_10device_ptrIfEEEEjS9_fNS7_10__identityEEEvT0_PT3_T1_NS0_13GridEvenShareISN_EET2_T4_E12temp_storage+72];
	add.f32 	%f313, %f312, %f311;
	selp.f32 	%f314, %f313, %f311, %p55;
	setp.gt.u32 	%p56, %r6, 480;
	ld.shared.f32 	%f315, [_ZZN3cub18CUB_300001_SM_10006detail6reduce18DeviceReduceKernelINS2_10policy_hubIfjN4cuda3std3__44plusIfEEE10Policy1000EN6thrust24THRUST_300001_SM_1000_NS6detail15normal_iteratorINSD_10device_ptrIfEEEEjS9_fNS7_10__identityEEEvT0_PT3_T1_NS0_13GridEvenShareISN_EET2_T4_E12temp_storage+76];
	add.f32 	%f316, %f315, %f314;
	selp.f32 	%f379, %f316, %f314, %p56;
	bra.uni 	$L__BB4_48;
$L__BB4_26:
	mov.u32 	%r35, %tid.x;
	add.s32 	%r72, %r35, %r270;
	mul.wide.u32 	%rd4, %r72, 4;
	add.s64 	%rd5, %rd1, %rd4;
	ld.global.f32 	%f41, [%rd5];
	ld.global.f32 	%f42, [%rd5+2048];
	ld.global.f32 	%f43, [%rd5+4096];
	ld.global.f32 	%f44, [%rd5+6144];
	ld.global.f32 	%f45, [%rd5+8192];
	ld.global.f32 	%f46, [%rd5+10240];
	ld.global.f32 	%f47, [%rd5+12288];
	ld.global.f32 	%f48, [%rd5+14336];
	ld.global.f32 	%f49, [%rd5+16384];
	ld.global.f32 	%f50, [%rd5+18432];
	ld.global.f32 	%f51, [%rd5+20480];
	ld.global.f32 	%f52, [%rd5+22528];
	ld.global.f32 	%f53, [%rd5+24576];
	ld.global.f32 	%f54, [%rd5+26624];
	ld.global.f32 	%f55, [%rd5+28672];
	ld.global.f32 	%f56, [%rd5+30720];
	add.f32 	%f57, %f41, %f42;
	add.f32 	%f58, %f43, %f44;
	add.f32 	%f59, %f45, %f46;
	add.f32 	%f60, %f47, %f48;
	add.f32 	%f61, %f49, %f50;
	add.f32 	%f62, %f51, %f52;
	add.f32 	%f63, %f53, %f54;
	add.f32 	%f64, %f55, %f56;
	add.f32 	%f65, %f57, %f58;
	add.f32 	%f66, %f59, %f60;
	add.f32 	%f67, %f61, %f62;
	add.f32 	%f68, %f63, %f64;
	add.f32 	%f69, %f65, %f66;
	add.f32 	%f70, %f67, %f68;
	add.f32 	%f378, %f69, %f70;
	setp.lt.u32 	%p2, %r6, %r4;
	@%p2 bra 	$L__BB4_44;
	add.s32 	%r36, %r4, %r270;
	not.b32 	%r74, %r35;
	add.s32 	%r75, %r74, %r1;
	sub.s32 	%r76, %r75, %r4;
	sub.s32 	%r267, %r76, %r270;
	add.s32 	%r77, %r36, %r35;
	add.s32 	%r266, %r77, 4096;
	mov.b32 	%r269, 0;
	mov.u32 	%r268, %r36;
$L__BB4_28:
	add.s32 	%r270, %r270, %r4;
	add.s32 	%r79, %r1, -8192;
	setp.gt.u32 	%p3, %r270, %r79;
	@%p3 bra 	$L__BB4_30;
	add.s32 	%r80, %r35, %r270;
	mul.wide.u32 	%rd6, %r80, 4;
	add.s64 	%rd7, %rd1, %rd6;
	ld.global.f32 	%f71, [%rd7];
	ld.global.f32 	%f72, [%rd7+2048];
	ld.global.f32 	%f73, [%rd7+4096];
	ld.global.f32 	%f74, [%rd7+6144];
	ld.global.f32 	%f75, [%rd7+8192];
	ld.global.f32 	%f76, [%rd7+10240];
	ld.global.f32 	%f77, [%rd7+12288];
	ld.global.f32 	%f78, [%rd7+14336];
	ld.global.f32 	%f79, [%rd7+16384];
	ld.global.f32 	%f80, [%rd7+18432];
	ld.global.f32 	%f81, [%rd7+20480];
	ld.global.f32 	%f82, [%rd7+22528];
	ld.global.f32 	%f83, [%rd7+24576];
	ld.global.f32 	%f84, [%rd7+26624];
	ld.global.f32 	%f85, [%rd7+28672];
	ld.global.f32 	%f86, [%rd7+30720];
	add.f32 	%f87, %f378, %f71;
	add.f32 	%f88, %f72, %f73;
	add.f32 	%f89, %f74, %f75;
	add.f32 	%f90, %f76, %f77;
	add.f32 	%f91, %f78, %f79;
	add.f32 	%f92, %f80, %f81;
	add.f32 	%f93, %f82, %f83;
	add.f32 	%f94, %f84, %f85;
	add.f32 	%f95, %f87, %f88;
	add.f32 	%f96, %f89, %f90;
	add.f32 	%f97, %f91, %f92;
	add.f32 	%f98, %f93, %f94;
	add.f32 	%f99, %f95, %f96;
	add.f32 	%f100, %f97, %f98;
	add.f32 	%f101, %f99, %f100;
	add.f32 	%f378, %f101, %f86;
	sub.s32 	%r81, %r1, %r270;
	setp.lt.u32 	%p4, %r81, %r4;
	add.s32 	%r269, %r269, 1;
	add.s32 	%r268, %r268, %r4;
	sub.s32 	%r267, %r267, %r4;
	add.s32 	%r266, %r266, %r4;
	@%p4 bra 	$L__BB4_44;
	bra.uni 	$L__BB4_28;
$L__BB4_30:
	setp.le.u32 	%p5, %r1, %r270;
	sub.s32 	%r83, %r1, %r270;
	setp.ge.s32 	%p6, %r35, %r83;
	or.pred  	%p7, %p5, %p6;
	@%p7 bra 	$L__BB4_44;
	not.b32 	%r85, %r35;
	add.s32 	%r86, %r1, %r85;
	sub.s32 	%r87, %r86, %r36;
	mul.lo.s32 	%r88, %r2, %r269;
	shl.b32 	%r89, %r88, 13;
	sub.s32 	%r90, %r87, %r89;
	shr.u32 	%r91, %r90, 9;
	add.s32 	%r49, %r91, 1;
	and.b32  	%r50, %r49, 15;
	setp.lt.u32 	%p8, %r90, 7680;
	mov.u32 	%r275, %r35;
	@%p8 bra 	$L__BB4_35;
	or.b32  	%r273, %r35, 4096;
	shr.u32 	%r92, %r267, 9;
	add.s32 	%r93, %r92, 1;
	and.b32  	%r94, %r93, 16777200;
	neg.s32 	%r271, %r94;
$L__BB4_33:
	.pragma "nounroll";
	add.s32 	%r95, %r266, -4096;
	mul.wide.u32 	%rd8, %r95, 4;
	add.s64 	%rd9, %rd1, %rd8;
	ld.global.f32 	%f103, [%rd9];
	add.f32 	%f104, %f378, %f103;
	add.s32 	%r96, %r266, -3584;
	mul.wide.u32 	%rd10, %r96, 4;
	add.s64 	%rd11, %rd1, %rd10;
	ld.global.f32 	%f105, [%rd11];
	add.f32 	%f106, %f104, %f105;
	add.s32 	%r97, %r266, -3072;
	mul.wide.u32 	%rd12, %r97, 4;
	add.s64 	%rd13, %rd1, %rd12;
	ld.global.f32 	%f107, [%rd13];
	add.f32 	%f108, %f106, %f107;
	add.s32 	%r98, %r266, -2560;
	mul.wide.u32 	%rd14, %r98, 4;
	add.s64 	%rd15, %rd1, %rd14;
	ld.global.f32 	%f109, [%rd15];
	add.f32 	%f110, %f108, %f109;
	add.s32 	%r99, %r266, -2048;
	mul.wide.u32 	%rd16, %r99, 4;
	add.s64 	%rd17, %rd1, %rd16;
	ld.global.f32 	%f111, [%rd17];
	add.f32 	%f112, %f110, %f111;
	add.s32 	%r100, %r266, -1536;
	mul.wide.u32 	%rd18, %r100, 4;
	add.s64 	%rd19, %rd1, %rd18;
	ld.global.f32 	%f113, [%rd19];
	add.f32 	%f114, %f112, %f113;
	add.s32 	%r101, %r266, -1024;
	mul.wide.u32 	%rd20, %r101, 4;
	add.s64 	%rd21, %rd1, %rd20;
	ld.global.f32 	%f115, [%rd21];
	add.f32 	%f116, %f114, %f115;
	add.s32 	%r102, %r266, 3584;
	add.s32 	%r103, %r266, -512;
	mul.wide.u32 	%rd22, %r103, 4;
	add.s64 	%rd23, %rd1, %rd22;
	ld.global.f32 	%f117, [%rd23];
	add.f32 	%f118, %f116, %f117;
	mul.wide.u32 	%rd24, %r266, 4;
	add.s64 	%rd25, %rd1, %rd24;
	ld.global.f32 	%f119, [%rd25];
	add.f32 	%f120, %f118, %f119;
	add.s32 	%r104, %r266, 512;
	mul.wide.u32 	%rd26, %r104, 4;
	add.s64 	%rd27, %rd1, %rd26;
	ld.global.f32 	%f121, [%rd27];
	add.f32 	%f122, %f120, %f121;
	add.s32 	%r105, %r266, 1024;
	mul.wide.u32 	%rd28, %r105, 4;
	add.s64 	%rd29, %rd1, %rd28;
	ld.global.f32 	%f123, [%rd29];
	add.f32 	%f124, %f122, %f123;
	add.s32 	%r106, %r266, 1536;
	mul.wide.u32 	%rd30, %r106, 4;
	add.s64 	%rd31, %rd1, %rd30;
	ld.global.f32 	%f125, [%rd31];
	add.f32 	%f126, %f124, %f125;
	add.s32 	%r107, %r266, 2048;
	mul.wide.u32 	%rd32, %r107, 4;
	add.s64 	%rd33, %rd1, %rd32;
	ld.global.f32 	%f127, [%rd33];
	add.f32 	%f128, %f126, %f127;
	add.s32 	%r108, %r266, 2560;
	mul.wide.u32 	%rd34, %r108, 4;
	add.s64 	%rd35, %rd1, %rd34;
	ld.global.f32 	%f129, [%rd35];
	add.f32 	%f130, %f128, %f129;
	add.s32 	%r109, %r266, 3072;
	mul.wide.u32 	%rd36, %r109, 4;
	add.s64 	%rd37, %rd1, %rd36;
	ld.global.f32 	%f131, [%rd37];
	add.f32 	%f132, %f130, %f131;
	mul.wide.u32 	%rd38, %r102, 4;
	add.s64 	%rd39, %rd1, %rd38;
	ld.global.f32 	%f133, [%rd39];
	add.f32 	%f378, %f132, %f133;
	add.s32 	%r273, %r273, 8192;
	add.s32 	%r266, %r266, 8192;
	add.s32 	%r271, %r271, 16;
	setp.ne.s32 	%p9, %r271, 0;
	@%p9 bra 	$L__BB4_33;
	add.s32 	%r275, %r273, -4096;
$L__BB4_35:
	setp.eq.s32 	%p10, %r50, 0;
	@%p10 bra 	$L__BB4_44;
	and.b32  	%r61, %r49, 7;
	setp.lt.u32 	%p11, %r50, 8;
	@%p11 bra 	$L__BB4_38;
	add.s32 	%r110, %r275, %r270;
	mul.wide.u32 	%rd40, %r110, 4;
	add.s64 	%rd41, %rd1, %rd40;
	ld.global.f32 	%f135, [%rd41];
	add.f32 	%f136, %f378, %f135;
	add.s32 	%r111, %r110, 512;
	mul.wide.u32 	%rd42, %r111, 4;
	add.s64 	%rd43, %rd1, %rd42;
	ld.global.f32 	%f137, [%rd43];
	add.f32 	%f138, %f136, %f137;
	add.s32 	%r112, %r110, 1024;
	mul.wide.u32 	%rd44, %r112, 4;
	add.s64 	%rd45, %rd1, %rd44;
	ld.global.f32 	%f139, [%rd45];
	add.f32 	%f140, %f138, %f139;
	add.s32 	%r113, %r110, 1536;
	mul.wide.u32 	%rd46, %r113, 4;
	add.s64 	%rd47, %rd1, %rd46;
	ld.global.f32 	%f141, [%rd47];
	add.f32 	%f142, %f140, %f141;
	add.s32 	%r114, %r110, 2048;
	mul.wide.u32 	%rd48, %r114, 4;
	add.s64 	%rd49, %rd1, %rd48;
	ld.global.f32 	%f143, [%rd49];
	add.f32 	%f144, %f142, %f143;
	add.s32 	%r115, %r110, 2560;
	mul.wide.u32 	%rd50, %r115, 4;
	add.s64 	%rd51, %rd1, %rd50;
	ld.global.f32 	%f145, [%rd51];
	add.f32 	%f146, %f144, %f145;
	add.s32 	%r116, %r110, 3072;
	mul.wide.u32 	%rd52, %r116, 4;
	add.s64 	%rd53, %rd1, %rd52;
	ld.global.f32 	%f147, [%rd53];
	add.f32 	%f148, %f146, %f147;
	add.s32 	%r117, %r110, 3584;
	mul.wide.u32 	%rd54, %r117, 4;
	add.s64 	%rd55, %rd1, %rd54;
	ld.global.f32 	%f149, [%rd55];
	add.f32 	%f378, %f148, %f149;
	add.s32 	%r275, %r275, 4096;
$L__BB4_38:
	setp.eq.s32 	%p12, %r61, 0;
	@%p12 bra 	$L__BB4_44;
	setp.lt.u32 	%p13, %r61, 4;
	@%p13 bra 	$L__BB4_41;
	add.s32 	%r118, %r275, %r270;
	mul.wide.u32 	%rd56, %r118, 4;
	add.s64 	%rd57, %rd1, %rd56;
	ld.global.f32 	%f151, [%rd57];
	add.f32 	%f152, %f378, %f151;
	add.s32 	%r119, %r118, 512;
	mul.wide.u32 	%rd58, %r119, 4;
	add.s64 	%rd59, %rd1, %rd58;
	ld.global.f32 	%f153, [%rd59];
	add.f32 	%f154, %f152, %f153;
	add.s32 	%r120, %r118, 1024;
	mul.wide.u32 	%rd60, %r120, 4;
	add.s64 	%rd61, %rd1, %rd60;
	ld.global.f32 	%f155, [%rd61];
	add.f32 	%f156, %f154, %f155;
	add.s32 	%r121, %r118, 1536;
	mul.wide.u32 	%rd62, %r121, 4;
	add.s64 	%rd63, %rd1, %rd62;
	ld.global.f32 	%f157, [%rd63];
	add.f32 	%f378, %f156, %f157;
	add.s32 	%r275, %r275, 2048;
$L__BB4_41:
	and.b32  	%r122, %r49, 3;
	setp.eq.s32 	%p14, %r122, 0;
	@%p14 bra 	$L__BB4_44;
	add.s32 	%r278, %r275, %r268;
	cvt.u16.u32 	%rs1, %r267;
	shr.u16 	%rs2, %rs1, 9;
	add.s16 	%rs3, %rs2, 1;
	cvt.u32.u16 	%r123, %rs3;
	and.b32  	%r124, %r123, 3;
	neg.s32 	%r277, %r124;
$L__BB4_43:
	.pragma "nounroll";
	mul.wide.u32 	%rd64, %r278, 4;
	add.s64 	%rd65, %rd1, %rd64;
	ld.global.f32 	%f158, [%rd65];
	add.f32 	%f378, %f378, %f158;
	add.s32 	%r278, %r278, 512;
	add.s32 	%r277, %r277, 1;
	setp.ne.s32 	%p15, %r277, 0;
	@%p15 bra 	$L__BB4_43;
$L__BB4_44:
	// begin inline asm
	mov.u32 %r125, %laneid;
	// end inline asm
	mov.b32 	%r127, %f378;
	mov.b32 	%r128, 1;
	mov.b32 	%r149, 31;
	mov.b32 	%r150, -1;
	// begin inline asm
	shfl.sync.down.b32 %r126, %r127, %r128, %r149, %r150;
	// end inline asm
	setp.gt.s32 	%p16, %r125, 30;
	mov.b32 	%f159, %r126;
	add.f32 	%f160, %f378, %f159;
	selp.f32 	%f161, %f378, %f160, %p16;
	mov.b32 	%r132, %f161;
	mov.b32 	%r133, 2;
	// begin inline asm
	shfl.sync.down.b32 %r131, %r132, %r133, %r149, %r150;
	// end inline asm
	setp.gt.s32 	%p17, %r125, 29;
	mov.b32 	%f162, %r131;
	add.f32 	%f163, %f161, %f162;
	selp.f32 	%f164, %f161, %f163, %p17;
	mov.b32 	%r137, %f164;
	mov.b32 	%r138, 4;
	// begin inline asm
	shfl.sync.down.b32 %r136, %r137, %r138, %r149, %r150;
	// end inline asm
	setp.gt.s32 	%p18, %r125, 27;
	mov.b32 	%f165, %r136;
	add.f32 	%f166, %f164, %f165;
	selp.f32 	%f167, %f164, %f166, %p18;
	mov.b32 	%r142, %f167;
	mov.b32 	%r143, 8;
	// begin inline asm
	shfl.sync.down.b32 %r141, %r142, %r143, %r149, %r150;
	// end inline asm
	setp.gt.s32 	%p19, %r125, 23;
	mov.b32 	%f168, %r141;
	add.f32 	%f169, %f167, %f168;
	selp.f32 	%f170, %f167, %f169, %p19;
	mov.b32 	%r147, %f170;
	mov.b32 	%r148, 16;
	// begin inline asm
	shfl.sync.down.b32 %r146, %r147, %r148, %r149, %r150;
	// end inline asm
	setp.gt.s32 	%p20, %r125, 15;
	mov.b32 	%f171, %r146;
	add.f32 	%f37, %f170, %f171;
	selp.f32 	%f379, %f170, %f37, %p20;
	setp.ne.s32 	%p21, %r125, 0;
	@%p21 bra 	$L__BB4_46;
	shr.u32 	%r151, %r35, 3;
	and.b32  	%r152, %r151, 124;
	mov.u32 	%r153, _ZZN3cub18CUB_300001_SM_10006detail6reduce18DeviceReduceKernelINS2_10policy_hubIfjN4cuda3std3__44plusIfEEE10Policy1000EN6thrust24THRUST_300001_SM_1000_NS6detail15normal_iteratorINSD_10device_ptrIfEEEEjS9_fNS7_10__identityEEEvT0_PT3_T1_NS0_13GridEvenShareISN_EET2_T4_E12temp_storage;
	add.s32 	%r154, %r153, %r152;
	st.shared.f32 	[%r154+16], %f37;
$L__BB4_46:
	bar.sync 	0;
	setp.ne.s32 	%p22, %r35, 0;
	@%p22 bra 	$L__BB4_48;
	ld.shared.f32 	%f172, [_ZZN3cub18CUB_300001_SM_10006detail6reduce18DeviceReduceKernelINS2_10policy_hubIfjN4cuda3std3__44plusIfEEE10Policy1000EN6thrust24THRUST_300001_SM_1000_NS6detail15normal_iteratorINSD_10device_ptrIfEEEEjS9_fNS7_10__identityEEEvT0_PT3_T1_NS0_13GridEvenShareISN_EET2_T4_E12temp_storage+20];
	add.f32 	%f173, %f379, %f172;
	ld.shared.f32 	%f174, [_ZZN3cub18CUB_300001_SM_10006detail6reduce18DeviceReduceKernelINS2_10policy_hubIfjN4cuda3std3__44plusIfEEE10Policy1000EN6thrust24THRUST_300001_SM_1000_NS6detail15normal_iteratorINSD_10device_ptrIfEEEEjS9_fNS7_10__identityEEEvT0_PT3_T1_NS0_13GridEvenShareISN_EET2_T4_E12temp_storage+24];
	add.f32 	%f175, %f173, %f174;
	ld.shared.f32 	%f176, [_ZZN3cub18CUB_300001_SM_10006detail6reduce18DeviceReduceKernelINS2_10policy_hubIfjN4cuda3std3__44plusIfEEE10Policy1000EN6thrust24THRUST_300001_SM_1000_NS6detail15normal_iteratorINSD_10device_ptrIfEEEEjS9_fNS7_10__identityEEEvT0_PT3_T1_NS0_13GridEvenShareISN_EET2_T4_E12temp_storage+28];
	add.f32 	%f177, %f175, %f176;
	ld.shared.f32 	%f178, [_ZZN3cub18CUB_300001_SM_10006detail6reduce18DeviceReduceKernelINS2_10policy_hubIfjN4cuda3std3__44plusIfEEE10Policy1000EN6thrust24THRUST_300001_SM_1000_NS6detail15normal_iteratorINSD_10device_ptrIfEEEEjS9_fNS7_10__identityEEEvT0_PT3_T1_NS0_13GridEvenShareISN_EET2_T4_E12temp_storage+32];
	add.f32 	%f179, %f177, %f178;
	ld.shared.f32 	%f180, [_ZZN3cub18CUB_300001_SM_10006detail6reduce18DeviceReduceKernelINS2_10policy_hubIfjN4cuda3std3__44plusIfEEE10Policy1000EN6thrust24THRUST_300001_SM_1000_NS6detail15normal_iteratorINSD_10device_ptrIfEEEEjS9_fNS7_10__identityEEEvT0_PT3_T1_NS0_13GridEvenShareISN_EET2_T4_E12temp_storage+36];
	add.f32 	%f181, %f179, %f180;
	ld.shared.f32 	%f182, [_ZZN3cub18CUB_300001_SM_10006detail6reduce18DeviceReduceKernelINS2_10policy_hubIfjN4cuda3std3__44plusIfEEE10Policy1000EN6thrust24THRUST_300001_SM_1000_NS6detail15normal_iteratorINSD_10device_ptrIfEEEEjS9_fNS7_10__identityEEEvT0_PT3_T1_NS0_13GridEvenShareISN_EET2_T4_E12temp_storage+40];
	add.f32 	%f183, %f181, %f182;
	ld.shared.f32 	%f184, [_ZZN3cub18CUB_300001_SM_10006detail6reduce18DeviceReduceKernelINS2_10policy_hubIfjN4cuda3std3__44plusIfEEE10Policy1000EN6thrust24THRUST_300001_SM_1000_NS6detail15normal_iteratorINSD_10device_ptrIfEEEEjS9_fNS7_10__identityEEEvT0_PT3_T1_NS0_13GridEvenShareISN_EET2_T4_E12temp_storage+44];
	add.f32 	%f185, %f183, %f184;
	ld.shared.f32 	%f186, [_ZZN3cub18CUB_300001_SM_10006detail6reduce18DeviceReduceKernelINS2_10policy_hubIfjN4cuda3std3__44plusIfEEE10Policy1000EN6thrust24THRUST_300001_SM_1000_NS6detail15normal_iteratorINSD_10device_ptrIfEEEEjS9_fNS7_10__identityEEEvT0_PT3_T1_NS0_13GridEvenShareISN_EET2_T4_E12temp_storage+48];
	add.f32 	%f187, %f185, %f186;
	ld.shared.f32 	%f188, [_ZZN3cub18CUB_300001_SM_10006detail6reduce18DeviceReduceKernelINS2_10policy_hubIfjN4cuda3std3__44plusIfEEE10Policy1000EN6thrust24THRUST_300001_SM_1000_NS6detail15normal_iteratorINSD_10device_ptrIfEEEEjS9_fNS7_10__identityEEEvT0_PT3_T1_NS0_13GridEvenShareISN_EET2_T4_E12temp_storage+52];
	add.f32 	%f189, %f187, %f188;
	ld.shared.f32 	%f190, [_ZZN3cub18CUB_300001_SM_10006detail6reduce18DeviceReduceKernelINS2_10policy_hubIfjN4cuda3std3__44plusIfEEE10Policy1000EN6thrust24THRUST_300001_SM_1000_NS6detail15normal_iteratorINSD_10device_ptrIfEEEEjS9_fNS7_10__identityEEEvT0_PT3_T1_NS0_13GridEvenShareISN_EET2_T4_E12temp_storage+56];
	add.f32 	%f191, %f189, %f190;
	ld.shared.f32 	%f192, [_ZZN3cub18CUB_300001_SM_10006detail6reduce18DeviceReduceKernelINS2_10policy_hubIfjN4cuda3std3__44plusIfEEE10Policy1000EN6thrust24THRUST_300001_SM_1000_NS6detail15normal_iteratorINSD_10device_ptrIfEEEEjS9_fNS7_10__identityEEEvT0_PT3_T1_NS0_13GridEvenShareISN_EET2_T4_E12temp_storage+60];
	add.f32 	%f193, %f191, %f192;
	ld.shared.f32 	%f194, [_ZZN3cub18CUB_300001_SM_10006detail6reduce18DeviceReduceKernelINS2_10policy_hubIfjN4cuda3std3__44plusIfEEE10Policy1000EN6thrust24THRUST_300001_SM_1000_NS6detail15normal_iteratorINSD_10device_ptrIfEEEEjS9_fNS7_10__identityEEEvT0_PT3_T1_NS0_13GridEvenShareISN_EET2_T4_E12temp_storage+64];
	add.f32 	%f195, %f193, %f194;
	ld.shared.f32 	%f196, [_ZZN3cub18CUB_300001_SM_10006detail6reduce18DeviceReduceKernelINS2_10policy_hubIfjN4cuda3std3__44plusIfEEE10Policy1000EN6thrust24THRUST_300001_SM_1000_NS6detail15normal_iteratorINSD_10device_ptrIfEEEEjS9_fNS7_10__identityEEEvT0_PT3_T1_NS0_13GridEvenShareISN_EET2_T4_E12temp_storage+68];
	add.f32 	%f197, %f195, %f196;
	ld.shared.f32 	%f198, [_ZZN3cub18CUB_300001_SM_10006detail6reduce18DeviceReduceKernelINS2_10policy_hubIfjN4cuda3std3__44plusIfEEE10Policy1000EN6thrust24THRUST_300001_SM_1000_NS6detail15normal_iteratorINSD_10device_ptrIfEEEEjS9_fNS7_10__identityEEEvT0_PT3_T1_NS0_13GridEvenShareISN_EET2_T4_E12temp_storage+72];
	add.f32 	%f199, %f197, %f198;
	ld.shared.f32 	%f200, [_ZZN3cub18CUB_300001_SM_10006detail6reduce18DeviceReduceKernelINS2_10policy_hubIfjN4cuda3std3__44plusIfEEE10Policy1000EN6thrust24THRUST_300001_SM_1000_NS6detail15normal_iteratorINSD_10device_ptrIfEEEEjS9_fNS7_10__identityEEEvT0_PT3_T1_NS0_13GridEvenShareISN_EET2_T4_E12temp_storage+76];
	add.f32 	%f379, %f199, %f200;
$L__BB4_48:
	mov.u32 	%r256, %tid.x;
	setp.ne.s32 	%p64, %r256, 0;
	@%p64 bra 	$L__BB4_50;
	ld.param.u64 	%rd129, [_ZN3cub18CUB_300001_SM_10006detail6reduce18DeviceReduceKernelINS2_10policy_hubIfjN4cuda3std3__44plusIfEEE10Policy1000EN6thrust24THRUST_300001_SM_1000_NS6detail15normal_iteratorINSD_10device_ptrIfEEEEjS9_fNS7_10__identityEEEvT0_PT3_T1_NS0_13GridEvenShareISN_EET2_T4__param_1];
	cvta.to.global.u64 	%rd126, %rd129;
	mul.wide.u32 	%rd127, %r3, 4;
	add.s64 	%rd128, %rd126, %rd127;
	st.global.f32 	[%rd128], %f379;
$L__BB4_50:
	ret;

}
	// .globl	_ZN3cub18CUB_300001_SM_10006detail6reduce28DeviceReduceSingleTileKernelINS2_10policy_hubIfjN4cuda3std3__44plusIfEEE10Policy1000EPfSC_iS9_ffNS7_10__identityEEEvT0_T1_T2_T3_T4_T6_
.visible .entry _ZN3cub18CUB_300001_SM_10006detail6reduce28DeviceReduceSingleTileKernelINS2_10policy_hubIfjN4cuda3std3__44plusIfEEE10Policy1000EPfSC_iS9_ffNS7_10__identityEEEvT0_T1_T2_T3_T4_T6_(
	.param .u64 .ptr .align 1 _ZN3cub18CUB_300001_SM_10006detail6reduce28DeviceReduceSingleTileKernelINS2_10policy_hubIfjN4cuda3std3__44plusIfEEE10Policy1000EPfSC_iS9_ffNS7_10__identityEEEvT0_T1_T2_T3_T4_T6__param_0,
	.param .u64 .ptr .align 1 _ZN3cub18CUB_300001_SM_10006detail6reduce28DeviceReduceSingleTileKernelINS2_10policy_hubIfjN4cuda3std3__44plusIfEEE10Policy1000EPfSC_iS9_ffNS7_10__identityEEEvT0_T1_T2_T3_T4_T6__param_1,
	.param .u32 _ZN3cub18CUB_300001_SM_10006detail6reduce28DeviceReduceSingleTileKernelINS2_10policy_hubIfjN4cuda3std3__44plusIfEEE10Policy1000EPfSC_iS9_ffNS7_10__identityEEEvT0_T1_T2_T3_T4_T6__param_2,
	.param .align 1 .b8 _ZN3cub18CUB_300001_SM_10006detail6reduce28DeviceReduceSingleTileKernelINS2_10policy_hubIfjN4cuda3std3__44plusIfEEE10Policy1000EPfSC_iS9_ffNS7_10__identityEEEvT0_T1_T2_T3_T4_T6__param_3[1],
	.param .f32 _ZN3cub18CUB_300001_SM_10006detail6reduce28DeviceReduceSingleTileKernelINS2_10policy_hubIfjN4cuda3std3__44plusIfEEE10Policy1000EPfSC_iS9_ffNS7_10__identityEEEvT0_T1_T2_T3_T4_T6__param_4,
	.param .align 1 .b8 _ZN3cub18CUB_300001_SM_10006detail6reduce28DeviceReduceSingleTileKernelINS2_10policy_hubIfjN4cuda3std3__44plusIfEEE10Policy1000EPfSC_iS9_ffNS7_10__identityEEEvT0_T1_T2_T3_T4_T6__param_5[1]
)
.maxntid 512
.minnctapersm 1
{
	.reg .pred 	%p<113>;
	.reg .b32 	%r<407>;
	.reg .b32 	%f<531>;
	.reg .b64 	%rd<133>;
	// demoted variable
	.shared .align 4 .b8 _ZZN3cub18CUB_300001_SM_10006detail6reduce28DeviceReduceSingleTileKernelINS2_10policy_hubIfjN4cuda3std3__44plusIfEEE10Policy1000EPfSC_iS9_ffNS7_10__identityEEEvT0_T1_T2_T3_T4_T6_E12temp_storage[84];
	ld.param.u64 	%rd16, [_ZN3cub18CUB_300001_SM_10006detail6reduce28DeviceReduceSingleTileKernelINS2_10policy_hubIfjN4cuda3std3__44plusIfEEE10Policy1000EPfSC_iS9_ffNS7_10__identityEEEvT0_T1_T2_T3_T4_T6__param_0];
	ld.param.u64 	%rd17, [_ZN3cub18CUB_300001_SM_10006detail6reduce28DeviceReduceSingleTileKernelINS2_10policy_hubIfjN4cuda3std3__44plusIfEEE10Policy1000EPfSC_iS9_ffNS7_10__identityEEEvT0_T1_T2_T3_T4_T6__param_1];
	ld.param.u32 	%r67, [_ZN3cub18CUB_300001_SM_10006detail6reduce28DeviceReduceSingleTileKernelINS2_10policy_hubIfjN4cuda3std3__44plusIfEEE10Policy1000EPfSC_iS9_ffNS7_10__identityEEEvT0_T1_T2_T3_T4_T6__param_2];
	ld.param.f32 	%f58, [_ZN3cub18CUB_300001_SM_10006detail6reduce28DeviceReduceSingleTileKernelINS2_10policy_hubIfjN4cuda3std3__44plusIfEEE10Policy1000EPfSC_iS9_ffNS7_10__identityEEEvT0_T1_T2_T3_T4_T6__param_4];
	cvta.to.global.u64 	%rd1, %rd17;
	setp.ne.s32 	%p1, %r67, 0;
	@%p1 bra 	$L__BB5_3;
	mov.u32 	%r380, %tid.x;
	setp.ne.s32 	%p112, %r380, 0;
	@%p112 bra 	$L__BB5_74;
	st.global.f32 	[%rd1], %f58;
	bra.uni 	$L__BB5_74;
$L__BB5_3:
	and.b64  	%rd18, %rd16, 7;
	setp.ne.s64 	%p2, %rd18, 0;
	@%p2 bra 	$L__BB5_38;
	setp.gt.s32 	%p57, %r67, 8191;
	@%p57 bra 	$L__BB5_22;
	mov.u32 	%r1, %tid.x;
	setp.ge.s32 	%p74, %r1, %r67;
	mov.f32 	%f509, 0f00000000;
	mov.u32 	%r384, %r1;
	@%p74 bra 	$L__BB5_7;
	mul.wide.u32 	%rd121, %r1, 4;
	add.s64 	%rd120, %rd16, %rd121;
	// begin inline asm
	ld.global.nc.u32 %r300, [%rd120];
	// end inline asm
	mov.b32 	%f509, %r300;
	add.s32 	%r384, %r1, 512;
$L__BB5_7:
	setp.ge.s32 	%p75, %r384, %r67;
	@%p75 bra 	$L__BB5_13;
	not.b32 	%r301, %r384;
	add.s32 	%r4, %r67, %r301;
	and.b32  	%r302, %r4, 1536;
	setp.eq.s32 	%p76, %r302, 1536;
	@%p76 bra 	$L__BB5_11;
	mul.wide.u32 	%rd122, %r384, 4;
	add.s64 	%rd129, %rd16, %rd122;
	shr.u32 	%r303, %r4, 9;
	add.s32 	%r304, %r303, 1;
	and.b32  	%r305, %r304, 3;
	neg.s32 	%r382, %r305;
$L__BB5_10:
	.pragma "nounroll";
	// begin inline asm
	ld.global.nc.u32 %r306, [%rd129];
	// end inline asm
	mov.b32 	%f395, %r306;
	add.f32 	%f509, %f509, %f395;
	add.s32 	%r384, %r384, 512;
	add.s64 	%rd129, %rd129, 2048;
	add.s32 	%r382, %r382, 1;
	setp.ne.s32 	%p77, %r382, 0;
	@%p77 bra 	$L__BB5_10;
$L__BB5_11:
	setp.lt.u32 	%p78, %r4, 1536;
	@%p78 bra 	$L__BB5_13;
$L__BB5_12:
	mul.wide.s32 	%rd128, %r384, 4;
	add.s64 	%rd124, %rd16, %rd128;
	// begin inline asm
	ld.global.nc.u32 %r307, [%rd124];
	// end inline asm
	mov.b32 	%f396, %r307;
	add.f32 	%f397, %f509, %f396;
	add.s64 	%rd125, %rd124, 2048;
	// begin inline asm
	ld.global.nc.u32 %r308, [%rd125];
	// end inline asm
	mov.b32 	%f398, %r308;
	add.f32 	%f399, %f397, %f398;
	add.s64 	%rd126, %rd124, 4096;
	// begin inline asm
	ld.global.nc.u32 %r309, [%rd126];
	// end inline asm
	mov.b32 	%f400, %r309;
	add.f32 	%f401, %f399, %f400;
	add.s64 	%rd127, %rd124, 6144;
	// begin inline asm
	ld.global.nc.u32 %r310, [%rd127];
	// end inline asm
	mov.b32 	%f402, %r310;
	add.f32 	%f509, %f401, %f402;
	add.s32 	%r384, %r384, 2048;
	setp.lt.s32 	%p79, %r384, %r67;
	@%p79 bra 	$L__BB5_12;
$L__BB5_13:
	setp.lt.s32 	%p80, %r67, 512;
	@%p80 bra 	$L__BB5_18;
	// begin inline asm
	mov.u32 %r349, %laneid;
	// end inline asm
	mov.b32 	%r351, %f509;
	mov.b32 	%r352, 1;
	mov.b32 	%r373, 31;
	mov.b32 	%r374, -1;
	// begin inline asm
	shfl.sync.down.b32 %r350, %r351, %r352, %r373, %r374;
	// end inline asm
	setp.gt.s32 	%p104, %r349, 30;
	mov.b32 	%f461, %r350;
	add.f32 	%f462, %f509, %f461;
	selp.f32 	%f463, %f509, %f462, %p104;
	mov.b32 	%r356, %f463;
	mov.b32 	%r357, 2;
	// begin inline asm
	shfl.sync.down.b32 %r355, %r356, %r357, %r373, %r374;
	// end inline asm
	setp.gt.s32 	%p105, %r349, 29;
	mov.b32 	%f464, %r355;
	add.f32 	%f465, %f463, %f464;
	selp.f32 	%f466, %f463, %f465, %p105;
	mov.b32 	%r361, %f466;
	mov.b32 	%r362, 4;
	// begin inline asm
	shfl.sync.down.b32 %r360, %r361, %r362, %r373, %r374;
	// end inline asm
	setp.gt.s32 	%p106, %r349, 27;
	mov.b32 	%f467, %r360;
	add.f32 	%f468, %f466, %f467;
	selp.f32 	%f469, %f466, %f468, %p106;
	mov.b32 	%r366, %f469;
	mov.b32 	%r367, 8;
	// begin inline asm
	shfl.sync.down.b32 %r365, %r366, %r367, %r373, %r374;
	// end inline asm
	setp.gt.s32 	%p107, %r349, 23;
	mov.b32 	%f470, %r365;
	add.f32 	%f471, %f469, %f470;
	selp.f32 	%f472, %f469, %f471, %p107;
	mov.b32 	%r371, %f472;
	mov.b32 	%r372, 16;
	// begin inline asm
	shfl.sync.down.b32 %r370, %r371, %r372, %r373, %r374;
	// end inline asm
	setp.gt.s32 	%p108, %r349, 15;
	mov.b32 	%f473, %r370;
	add.f32 	%f10, %f472, %f473;
	selp.f32 	%f530, %f472, %f10, %p108;
	setp.ne.s32 	%p109, %r349, 0;
	@%p109 bra 	$L__BB5_16;
	shr.u32 	%r375, %r1, 3;
	and.b32  	%r376, %r375, 124;
	mov.u32 	%r377, _ZZN3cub18CUB_300001_SM_10006detail6reduce28DeviceReduceSingleTileKernelINS2_10policy_hubIfjN4cuda3std3__44plusIfEEE10Policy1000EPfSC_iS9_ffNS7_10__identityEEEvT0_T1_T2_T3_T4_T6_E12temp_storage;
	add.s32 	%r378, %r377, %r376;
	st.shared.f32 	[%r378+16], %f10;
$L__BB5_16:
	bar.sync 	0;
	setp.ne.s32 	%p110, %r1, 0;
	@%p110 bra 	$L__BB5_72;
	ld.shared.f32 	%f474, [_ZZN3cub18CUB_300001_SM_10006detail6reduce28DeviceReduceSingleTileKernelINS2_10policy_hubIfjN4cuda3std3__44plusIfEEE10Policy1000EPfSC_iS9_ffNS7_10__identityEEEvT0_T1_T2_T3_T4_T6_E12temp_storage+20];
	add.f32 	%f475, %f530, %f474;
	ld.shared.f32 	%f476, [_ZZN3cub18CUB_300001_SM_10006detail6reduce28DeviceReduceSingleTileKernelINS2_10policy_hubIfjN4cuda3std3__44plusIfEEE10Policy1000EPfSC_iS9_ffNS7_10__identityEEEvT0_T1_T2_T3_T4_T6_E12temp_storage+24];
	add.f32 	%f477, %f475, %f476;
	ld.shared.f32 	%f478, [_ZZN3cub18CUB_300001_SM_10006detail6reduce28DeviceReduceSingleTileKernelINS2_10policy_hubIfjN4cuda3std3__44plusIfEEE10Policy1000EPfSC_iS9_ffNS7_10__identityEEEvT0_T1_T2_T3_T4_T6_E12temp_storage+28];
	add.f32 	%f479, %f477, %f478;
	ld.shared.f32 	%f480, [_ZZN3cub18CUB_300001_SM_10006detail6reduce28DeviceReduceSingleTileKernelINS2_10policy_hubIfjN4cuda3std3__44plusIfEEE10Policy1000EPfSC_iS9_ffNS7_10__identityEEEvT0_T1_T2_T3_T4_T6_E12temp_storage+32];
	add.f32 	%f481, %f479, %f480;
	ld.shared.f32 	%f482, [_ZZN3cub18CUB_300001_SM_10006detail6reduce28DeviceReduceSingleTileKernelINS2_10policy_hubIfjN4cuda3std3__44plusIfEEE10Policy1000EPfSC_iS9_ffNS7_10__identityEEEvT0_T1_T2_T3_T4_T6_E12temp_storage+36];
	add.f32 	%f483, %f481, %f482;
	ld.shared.f32 	%f484, [_ZZN3cub18CUB_300001_SM_10006detail6reduce28DeviceReduceSingleTileKernelINS2_10policy_hubIfjN4cuda3std3__44plusIfEEE10Policy1000EPfSC_iS9_ffNS7_10__identityEEEvT0_T1_T2_T3_T4_T6_E12temp_storage+40];
	add.f32 	%f485, %f483, %f484;
	ld.shared.f32 	%f486, [_ZZN3cub18CUB_300001_SM_10006detail6reduce28DeviceReduceSingleTileKernelINS2_10policy_hubIfjN4cuda3std3__44plusIfEEE10Policy1000EPfSC_iS9_ffNS7_10__identityEEEvT0_T1_T2_T3_T4_T6_E12temp_storage+44];
	add.f32 	%f487, %f485, %f486;
	ld.shared.f32 	%f488, [_ZZN3cub18CUB_300001_SM_10006detail6reduce28DeviceReduceSingleTileKernelINS2_10policy_hubIfjN4cuda3std3__44plusIfEEE10Policy1000EPfSC_iS9_ffNS7_10__identityEEEvT0_T1_T2_T3_T4_T6_E12temp_storage+48];
	add.f32 	%f489, %f487, %f488;
	ld.shared.f32 	%f490, [_ZZN3cub18CUB_300001_SM_10006detail6reduce28DeviceReduceSingleTileKernelINS2_10policy_hubIfjN4cuda3std3__44plusIfEEE10Policy1000EPfSC_iS9_ffNS7_10__identityEEEvT0_T1_T2_T3_T4_T6_E12temp_storage+52];
	add.f32 	%f491, %f489, %f490;
	ld.shared.f32 	%f492, [_ZZN3cub18CUB_300001_SM_10006detail6reduce28DeviceReduceSingleTileKernelINS2_10policy_hubIfjN4cuda3std3__44plusIfEEE10Policy1000EPfSC_iS9_ffNS7_10__identityEEEvT0_T1_T2_T3_T4_T6_E12temp_storage+56];
	add.f32 	%f493, %f491, %f492;
	ld.shared.f32 	%f494, [_ZZN3cub18CUB_300001_SM_10006detail6reduce28DeviceReduceSingleTileKernelINS2_10policy_hubIfjN4cuda3std3__44plusIfEEE10Policy1000EPfSC_iS9_ffNS7_10__identityEEEvT0_T1_T2_T3_T4_T6_E12temp_storage+60];
	add.f32 	%f495, %f493, %f494;
	ld.shared.f32 	%f496, [_ZZN3cub18CUB_300001_SM_10006detail6reduce28DeviceReduceSingleTileKernelINS2_10policy_hubIfjN4cuda3std3__44plusIfEEE10Policy1000EPfSC_iS9_ffNS7_10__identityEEEvT0_T1_T2_T3_T4_T6_E12temp_storage+64];
	add.f32 	%f497, %f495, %f496;
	ld.shared.f32 	%f498, [_ZZN3cub18CUB_300001_SM_10006detail6reduce28DeviceReduceSingleTileKernelINS2_10policy_hubIfjN4cuda3std3__44plusIfEEE10Policy1000EPfSC_iS9_ffNS7_10__identityEEEvT0_T1_T2_T3_T4_T6_E12temp_storage+68];
	add.f32 	%f499, %f497, %f498;
	ld.shared.f32 	%f500, [_ZZN3cub18CUB_300001_SM_10006detail6reduce28DeviceReduceSingleTileKernelINS2_10policy_hubIfjN4cuda3std3__44plusIfEEE10Policy1000EPfSC_iS9_ffNS7_10__identityEEEvT0_T1_T2_T3_T4_T6_E12temp_storage+72];
	add.f32 	%f501, %f499, %f500;
	ld.shared.f32 	%f502, [_ZZN3cub18CUB_300001_SM_10006detail6reduce28DeviceReduceSingleTileKernelINS2_10policy_hubIfjN4cuda3std3__44plusIfEEE10Policy1000EPfSC_iS9_ffNS7_10__identityEEEvT0_T1_T2_T3_T4_T6_E12temp_storage+76];
	add.f32 	%f530, %f501, %f502;
	bra.uni 	$L__BB5_72;
$L__BB5_18:
	// begin inline asm
	mov.u32 %r311, %laneid;
	// end inline asm
	and.b32  	%r337, %r1, 992;
	add.s32 	%r338, %r337, 32;
	setp.gt.s32 	%p81, %r338, %r67;
	not.b32 	%r339, %r337;
	add.s32 	%r340, %r67, %r339;
	selp.b32 	%r335, %r340, 31, %p81;
	mov.b32 	%r313, %f509;
	mov.b32 	%r314, 1;
	mov.b32 	%r336, -1;
	// begin inline asm
	shfl.sync.down.b32 %r312, %r313, %r314, %r335, %r336;
	// end inline asm
	setp.lt.s32 	%p82, %r311, %r335;
	mov.b32 	%f403, %r312;
	add.f32 	%f404, %f509, %f403;
	selp.f32 	%f405, %f404, %f509, %p82;
	mov.b32 	%r318, %f405;
	mov.b32 	%r319, 2;
	// begin inline asm
	shfl.sync.down.b32 %r317, %r318, %r319, %r335, %r336;
	// end inline asm
	add.s32 	%r341, %r311, 2;
	setp.gt.s32 	%p83, %r341, %r335;
	mov.b32 	%f406, %r317;
	add.f32 	%f407, %f405, %f406;
	selp.f32 	%f408, %f405, %f407, %p83;
	mov.b32 	%r323, %f408;
	mov.b32 	%r324, 4;
	// begin inline asm
	shfl.sync.down.b32 %r322, %r323, %r324, %r335, %r336;
	// end inline asm
	add.s32 	%r342, %r311, 4;
	setp.gt.s32 	%p84, %r342, %r335;
	mov.b32 	%f409, %r322;
	add.f32 	%f410, %f408, %f409;
	selp.f32 	%f411, %f408, %f410, %p84;
	mov.b32 	%r328, %f411;
	mov.b32 	%r329, 8;
	// begin inline asm
	shfl.sync.down.b32 %r327, %r328, %r329, %r335, %r336;
	// end inline asm
	add.s32 	%r343, %r311, 8;
	setp.gt.s32 	%p85, %r343, %r335;
	mov.b32 	%f412, %r327;
	add.f32 	%f413, %f411, %f412;
	selp.f32 	%f414, %f411, %f413, %p85;
	mov.b32 	%r333, %f414;
	mov.b32 	%r334, 16;
	// begin inline asm
	shfl.sync.down.b32 %r332, %r333, %r334, %r335, %r336;
	// end inline asm
	add.s32 	%r344, %r311, 16;
	setp.gt.s32 	%p86, %r344, %r335;
	mov.b32 	%f415, %r332;
	add.f32 	%f416, %f414, %f415;
	selp.f32 	%f530, %f414, %f416, %p86;
	setp.ne.s32 	%p87, %r311, 0;
	@%p87 bra 	$L__BB5_20;
	shr.u32 	%r345, %r1, 3;
	and.b32  	%r346, %r345, 124;
	mov.u32 	%r347, _ZZN3cub18CUB_300001_SM_10006detail6reduce28DeviceReduceSingleTileKernelINS2_10policy_hubIfjN4cuda3std3__44plusIfEEE10Policy1000EPfSC_iS9_ffNS7_10__identityEEEvT0_T1_T2_T3_T4_T6_E12temp_storage;
	add.s32 	%r348, %r347, %r346;
	st.shared.f32 	[%r348+16], %f530;
$L__BB5_20:
	bar.sync 	0;
	setp.ne.s32 	%p88, %r1, 0;
	@%p88 bra 	$L__BB5_72;
	setp.gt.s32 	%p89, %r67, 32;
	ld.shared.f32 	%f417, [_ZZN3cub18CUB_300001_SM_10006detail6reduce28DeviceReduceSingleTileKernelINS2_10policy_hubIfjN4cuda3std3__44plusIfEEE10Policy1000EPfSC_iS9_ffNS7_10__identityEEEvT0_T1_T2_T3_T4_T6_E12temp_storage+20];
	add.f32 	%f418, %f530, %f417;
	selp.f32 	%f419, %f418, %f530, %p89;
	setp.gt.s32 	%p90, %r67, 64;
	ld.shared.f32 	%f420, [_ZZN3cub18CUB_300001_SM_10006detail6reduce28DeviceReduceSingleTileKernelINS2_10policy_hubIfjN4cuda3std3__44plusIfEEE10Policy1000EPfSC_iS9_ffNS7_10__identityEEEvT0_T1_T2_T3_T4_T6_E12temp_storage+24];
	add.f32 	%f421, %f420, %f419;
	selp.f32 	%f422, %f421, %f419, %p90;
	setp.gt.s32 	%p91, %r67, 96;
	ld.shared.f32 	%f423, [_ZZN3cub18CUB_300001_SM_10006detail6reduce28DeviceReduceSingleTileKernelINS2_10policy_hubIfjN4cuda3std3__44plusIfEEE10Policy1000EPfSC_iS9_ffNS7_10__identityEEEvT0_T1_T2_T3_T4_T6_E12temp_storage+28];
	add.f32 	%f424, %f423, %f422;
	selp.f32 	%f425, %f424, %f422, %p91;
	setp.gt.s32 	%p92, %r67, 128;
	ld.shared.f32 	%f426, [_ZZN3cub18CUB_300001_SM_10006detail6reduce28DeviceReduceSingleTileKernelINS2_10policy_hubIfjN4cuda3std3__44plusIfEEE10Policy1000EPfSC_iS9_ffNS7_10__identityEEEvT0_T1_T2_T3_T4_T6_E12temp_storage+32];
	add.f32 	%f427, %f426, %f425;
	selp.f32 	%f428, %f427, %f425, %p92;
	setp.gt.s32 	%p93, %r67, 160;
	ld.shared.f32 	%f429, [_ZZN3cub18CUB_300001_SM_10006detail6reduce28DeviceReduceSingleTileKernelINS2_10policy_hubIfjN4cuda3std3__44plusIfEEE10Policy1000EPfSC_iS9_ffNS7_10__identityEEEvT0_T1_T2_T3_T4_T6_E12temp_storage+36];
	add.f32 	%f430, %f429, %f428;
	selp.f32 	%f431, %f430, %f428, %p93;
	setp.gt.s32 	%p94, %r67, 192;
	ld.shared.f32 	%f432, [_ZZN3cub18CUB_300001_SM_10006detail6reduce28DeviceReduceSingleTileKernelINS2_10policy_hubIfjN4cuda3std3__44plusIfEEE10Policy1000EPfSC_iS9_ffNS7_10__identityEEEvT0_T1_T2_T3_T4_T6_E12temp_storage+40];
	add.f32 	%f433, %f432, %f431;
	selp.f32 	%f434, %f433, %f431, %p94;
	setp.gt.s32 	%p95, %r67, 224;
	ld.shared.f32 	%f435, [_ZZN3cub18CUB_300001_SM_10006detail6reduce28DeviceReduceSingleTileKernelINS2_10policy_hubIfjN4cuda3std3__44plusIfEEE10Policy1000EPfSC_iS9_ffNS7_10__identityEEEvT0_T1_T2_T3_T4_T6_E12temp_storage+44];
	add.f32 	%f436, %f435, %f434;
	selp.f32 	%f437, %f436, %f434, %p95;
	setp.gt.s32 	%p96, %r67, 256;
	ld.shared.f32 	%f438, [_ZZN3cub18CUB_300001_SM_10006detail6reduce28DeviceReduceSingleTileKernelINS2_10policy_hubIfjN4cuda3std3__44plusIfEEE10Policy1000EPfSC_iS9_ffNS7_10__identityEEEvT0_T1_T2_T3_T4_T6_E12temp_storage+48];
	add.f32 	%f439, %f438, %f437;
	selp.f32 	%f440, %f439, %f437, %p96;
	setp.gt.s32 	%p97, %r67, 288;
	ld.shared.f32 	%f441, [_ZZN3cub18CUB_300001_SM_10006detail6reduce28DeviceReduceSingleTileKernelINS2_10policy_hubIfjN4cuda3std3__44plusIfEEE10Policy1000EPfSC_iS9_ffNS7_10__identityEEEvT0_T1_T2_T3_T4_T6_E12temp_storage+52];
	add.f32 	%f442, %f441, %f440;
	selp.f32 	%f443, %f442, %f440, %p97;
	setp.gt.s32 	%p98, %r67, 320;
	ld.shared.f32 	%f444, [_ZZN3cub18CUB_300001_SM_10006detail6reduce28DeviceReduceSingleTileKernelINS2_10policy_hubIfjN4cuda3std3__44plusIfEEE10Policy1000EPfSC_iS9_ffNS7_10__identityEEEvT0_T1_T2_T3_T4_T6_E12temp_storage+56];
	add.f32 	%f445, %f444, %f443;
	selp.f32 	%f446, %f445, %f443, %p98;
	setp.gt.s32 	%p99, %r67, 352;
	ld.shared.f32 	%f447, [_ZZN3cub18CUB_300001_SM_10006detail6reduce28DeviceReduceSingleTileKernelINS2_10policy_hubIfjN4cuda3std3__44plusIfEEE10Policy1000EPfSC_iS9_ffNS7_10__identityEEEvT0_T1_T2_T3_T4_T6_E12temp_storage+60];
	add.f32 	%f448, %f447, %f446;
	selp.f32 	%f449, %f448, %f446, %p99;
	setp.gt.s32 	%p100, %r67, 384;
	ld.shared.f32 	%f450, [_ZZN3cub18CUB_300001_SM_10006detail6reduce28DeviceReduceSingleTileKernelINS2_10policy_hubIfjN4cuda3std3__44plusIfEEE10Policy1000EPfSC_iS9_ffNS7_10__identityEEEvT0_T1_T2_T3_T4_T6_E12temp_storage+64];
	add.f32 	%f451, %f450, %f449;
	selp.f32 	%f452, %f451, %f449, %p100;
	setp.gt.s32 	%p101, %r67, 416;
	ld.shared.f32 	%f453, [_ZZN3cub18CUB_300001_SM_10006detail6reduce28DeviceReduceSingleTileKernelINS2_10policy_hubIfjN4cuda3std3__44plusIfEEE10Policy1000EPfSC_iS9_ffNS7_10__identityEEEvT0_T1_T2_T3_T4_T6_E12temp_storage+68];
	add.f32 	%f454, %f453, %f452;
	selp.f32 	%f455, %f454, %f452, %p101;
	setp.gt.s32 	%p102, %r67, 448;
	ld.shared.f32 	%f456, [_ZZN3cub18CUB_300001_SM_10006detail6reduce28DeviceReduceSingleTileKernelINS2_10policy_hubIfjN4cuda3std3__44plusIfEEE10Policy1000EPfSC_iS9_ffNS7_10__identityEEEvT0_T1_T2_T3_T4_T6_E12temp_storage+72];
	add.f32 	%f457, %f456, %f455;
	selp.f32 	%f458, %f457, %f455, %p102;
	setp.gt.s32 	%p103, %r67, 480;
	ld.shared.f32 	%f459, [_ZZN3cub18CUB_300001_SM_10006detail6reduce28DeviceReduceSingleTileKernelINS2_10policy_hubIfjN4cuda3std3__44plusIfEEE10Policy1000EPfSC_iS9_ffNS7_10__identityEEEvT0_T1_T2_T3_T4_T6_E12temp_storage+76];
	add.f32 	%f460, %f459, %f458;
	selp.f32 	%f530, %f460, %f458, %p103;
	bra.uni 	$L__BB5_72;
$L__BB5_22:
	mov.u32 	%r13, %tid.x;
	shl.b32 	%r224, %r13, 1;
	mul.wide.u32 	%rd90, %r224, 4;
	add.s64 	%rd75, %rd16, %rd90;
	// begin inline asm
	ld.global.nc.u64 %rd74, [%rd75];
	// end inline asm
	mov.b64 	{%r225, %r226}, %rd74;
	mov.b32 	%f281, %r226;
	mov.b32 	%f282, %r225;
	add.s64 	%rd77, %rd75, 4096;
	// begin inline asm
	ld.global.nc.u64 %rd76, [%rd77];
	// end inline asm
	mov.b64 	{%r227, %r228}, %rd76;
	mov.b32 	%f283, %r228;
	mov.b32 	%f284, %r227;
	add.s64 	%rd79, %rd75, 8192;
	// begin inline asm
	ld.global.nc.u64 %rd78, [%rd79];
	// end inline asm
	mov.b64 	{%r229, %r230}, %rd78;
	mov.b32 	%f285, %r230;
	mov.b32 	%f286, %r229;
	add.s64 	%rd81, %rd75, 12288;
	// begin inline asm
	ld.global.nc.u64 %rd80, [%rd81];
	// end inline asm
	mov.b64 	{%r231, %r232}, %rd80;
	mov.b32 	%f287, %r232;
	mov.b32 	%f288, %r231;
	add.s64 	%rd83, %rd75, 16384;
	// begin inline asm
	ld.global.nc.u64 %rd82, [%rd83];
	// end inline asm
	mov.b64 	{%r233, %r234}, %rd82;
	mov.b32 	%f289, %r234;
	mov.b32 	%f290, %r233;
	add.s64 	%rd85, %rd75, 20480;
	// begin inline asm
	ld.global.nc.u64 %rd84, [%rd85];
	// end inline asm
	mov.b64 	{%r235, %r236}, %rd84;
	mov.b32 	%f291, %r236;
	mov.b32 	%f292, %r235;
	add.s64 	%rd87, %rd75, 24576;
	// begin inline asm
	ld.global.nc.u64 %rd86, [%rd87];
	// end inline asm
	mov.b64 	{%r237, %r238}, %rd86;
	mov.b32 	%f293, %r238;
	mov.b32 	%f294, %r237;
	add.s64 	%rd89, %rd75, 28672;
	// begin inline asm
	ld.global.nc.u64 %rd88, [%rd89];
	// end inline asm
	mov.b64 	{%r239, %r240}, %rd88;
	mov.b32 	%f295, %r240;
	mov.b32 	%f296, %r239;
	add.f32 	%f297, %f282, %f281;
	add.f32 	%f298, %f284, %f283;
	add.f32 	%f299, %f286, %f285;
	add.f32 	%f300, %f288, %f287;
	add.f32 	%f301, %f290, %f289;
	add.f32 	%f302, %f292, %f291;
	add.f32 	%f303, %f294, %f293;
	add.f32 	%f304, %f296, %f295;
	add.f32 	%f305, %f297, %f298;
	add.f32 	%f306, %f299, %f300;
	add.f32 	%f307, %f301, %f302;
	add.f32 	%f308, %f303, %f304;
	add.f32 	%f309, %f305, %f306;
	add.f32 	%f310, %f307, %f308;
	add.f32 	%f516, %f309, %f310;
	setp.lt.u32 	%p58, %r67, 16384;
	mov.b32 	%r387, 8192;
	@%p58 bra 	$L__BB5_26;
	add.s32 	%r14, %r67, -8192;
	mov.b32 	%r387, 8192;
$L__BB5_24:
	mul.wide.s32 	%rd107, %r387, 4;
	add.s64 	%rd92, %rd75, %rd107;
	// begin inline asm
	ld.global.nc.u64 %rd91, [%rd92];
	// end inline asm
	mov.b64 	{%r242, %r243}, %rd91;
	mov.b32 	%f311, %r243;
	mov.b32 	%f312, %r242;
	add.s64 	%rd94, %rd92, 4096;
	// begin inline asm
	ld.global.nc.u64 %rd93, [%rd94];
	// end inline asm
	mov.b64 	{%r244, %r245}, %rd93;
	mov.b32 	%f313, %r245;
	mov.b32 	%f314, %r244;
	add.s64 	%rd96, %rd92, 8192;
	// begin inline asm
	ld.global.nc.u64 %rd95, [%rd96];
	// end inline asm
	mov.b64 	{%r246, %r247}, %rd95;
	mov.b32 	%f315, %r247;
	mov.b32 	%f316, %r246;
	add.s64 	%rd98, %rd92, 12288;
	// begin inline asm
	ld.global.nc.u64 %rd97, [%rd98];
	// end inline asm
	mov.b64 	{%r248, %r249}, %rd97;
	mov.b32 	%f317, %r249;
	mov.b32 	%f318, %r248;
	add.s64 	%rd100, %rd92, 16384;
	// begin inline asm
	ld.global.nc.u64 %rd99, [%rd100];
	// end inline asm
	mov.b64 	{%r250, %r251}, %rd99;
	mov.b32 	%f319, %r251;
	mov.b32 	%f320, %r250;
	add.s64 	%rd102, %rd92, 20480;
	// begin inline asm
	ld.global.nc.u64 %rd101, [%rd102];
	// end inline asm
	mov.b64 	{%r252, %r253}, %rd101;
	mov.b32 	%f321, %r253;
	mov.b32 	%f322, %r252;
	add.s64 	%rd104, %rd92, 24576;
	// begin inline asm
	ld.global.nc.u64 %rd103, [%rd104];
	// end inline asm
	mov.b64 	{%r254, %r255}, %rd103;
	mov.b32 	%f323, %r255;
	mov.b32 	%f324, %r254;
	add.s64 	%rd106, %rd92, 28672;
	// begin inline asm
	ld.global.nc.u64 %rd105, [%rd106];
	// end inline asm
	mov.b64 	{%r256, %r257}, %rd105;
	mov.b32 	%f325, %r257;
	mov.b32 	%f326, %r256;
	add.f32 	%f327, %f516, %f312;
	add.f32 	%f328, %f311, %f314;
	add.f32 	%f329, %f313, %f316;
	add.f32 	%f330, %f315, %f318;
	add.f32 	%f331, %f317, %f320;
	add.f32 	%f332, %f319, %f322;
	add.f32 	%f333, %f321, %f324;
	add.f32 	%f334, %f323, %f326;
	add.f32 	%f335, %f327, %f328;
	add.f32 	%f336, %f329, %f330;
	add.f32 	%f337, %f331, %f332;
	add.f32 	%f338, %f333, %f334;
	add.f32 	%f339, %f335, %f336;
	add.f32 	%f340, %f337, %f338;
	add.f32 	%f341, %f339, %f340;
	add.f32 	%f516, %f341, %f325;
	sub.s32 	%r258, %r67, %r387;
	setp.lt.s32 	%p59, %r258, 8192;
	@%p59 bra 	$L__BB5_34;
	add.s32 	%r387, %r387, 8192;
	setp.le.s32 	%p60, %r387, %r14;
	@%p60 bra 	$L__BB5_24;
$L__BB5_26:
	setp.le.s32 	%p61, %r67, %r387;
	@%p61 bra 	$L__BB5_34;
	sub.s32 	%r18, %r67, %r387;
	setp.ge.s32 	%p62, %r13, %r18;
	@%p62 bra 	$L__BB5_34;
	not.b32 	%r259, %r13;
	add.s32 	%r260, %r67, %r259;
	sub.s32 	%r19, %r260, %r387;
	and.b32  	%r261, %r19, 1536;
	setp.eq.s32 	%p63, %r261, 1536;
	mov.u32 	%r391, %r13;
	@%p63 bra 	$L__BB5_31;
	add.s32 	%r389, %r13, %r387;
	shr.u32 	%r262, %r19, 9;
	add.s32 	%r263, %r262, 1;
	and.b32  	%r264, %r263, 3;
	neg.s32 	%r388, %r264;
	mov.u32 	%r391, %r13;
$L__BB5_30:
	.pragma "nounroll";
	mul.wide.u32 	%rd109, %r389, 4;
	add.s64 	%rd108, %rd16, %rd109;
	// begin inline asm
	ld.global.nc.u32 %r265, [%rd108];
	// end inline asm
	mov.b32 	%f343, %r265;
	add.f32 	%f516, %f516, %f343;
	add.s32 	%r391, %r391, 512;
	add.s32 	%r389, %r389, 512;
	add.s32 	%r388, %r388, 1;
	setp.ne.s32 	%p64, %r388, 0;
	@%p64 bra 	$L__BB5_30;
$L__BB5_31:
	setp.lt.u32 	%p65, %r19, 1536;
	@%p65 bra 	$L__BB5_34;
	cvt.u64.u32 	%rd110, %r391;
	cvt.u64.u32 	%rd111, %r387;
	add.s64 	%rd112, %rd110, %rd111;
	shl.b64 	%rd113, %rd112, 2;
	add.s64 	%rd114, %rd113, %rd16;
	add.s64 	%rd130, %rd114, 4096;
	add.s32 	%r392, %r391, %r387;
$L__BB5_33:
	mul.wide.u32 	%rd119, %r392, 4;
	add.s64 	%rd115, %rd16, %rd119;
	// begin inline asm
	ld.global.nc.u32 %r266, [%rd115];
	// end inline asm
	mov.b32 	%f344, %r266;
	add.f32 	%f345, %f516, %f344;
	add.s64 	%rd116, %rd130, -2048;
	// begin inline asm
	ld.global.nc.u32 %r267, [%rd116];
	// end inline asm
	mov.b32 	%f346, %r267;
	add.f32 	%f347, %f345, %f346;
	// begin inline asm
	ld.global.nc.u32 %r268, [%rd130];
	// end inline asm
	mov.b32 	%f348, %r268;
	add.f32 	%f349, %f347, %f348;
	add.s64 	%rd118, %rd130, 2048;
	// begin inline asm
	ld.global.nc.u32 %r269, [%rd118];
	// end inline asm
	mov.b32 	%f350, %r269;
	add.f32 	%f516, %f349, %f350;
	add.s32 	%r391, %r391, 2048;
	add.s64 	%rd130, %rd130, 8192;
	add.s32 	%r392, %r392, 2048;
	setp.lt.s32 	%p66, %r391, %r18;
	@%p66 bra 	$L__BB5_33;
$L__BB5_34:
	// begin inline asm
	mov.u32 %r270, %laneid;
	// end inline asm
	mov.b32 	%r272, %f516;
	mov.b32 	%r273, 1;
	mov.b32 	%r294, 31;
	mov.b32 	%r295, -1;
	// begin inline asm
	shfl.sync.down.b32 %r271, %r272, %r273, %r294, %r295;
	// end inline asm
	setp.gt.s32 	%p67, %r270, 30;
	mov.b32 	%f351, %r271;
	add.f32 	%f352, %f516, %f351;
	selp.f32 	%f353, %f516, %f352, %p67;
	mov.b32 	%r277, %f353;
	mov.b32 	%r278, 2;
	// begin inline asm
	shfl.sync.down.b32 %r276, %r277, %r278, %r294, %r295;
	// end inline asm
	setp.gt.s32 	%p68, %r270, 29;
	mov.b32 	%f354, %r276;
	add.f32 	%f355, %f353, %f354;
	selp.f32 	%f356, %f353, %f355, %p68;
	mov.b32 	%r282, %f356;
	mov.b32 	%r283, 4;
	// begin inline asm
	shfl.sync.down.b32 %r281, %r282, %r283, %r294, %r295;
	// end inline asm
	setp.gt.s32 	%p69, %r270, 27;
	mov.b32 	%f357, %r281;
	add.f32 	%f358, %f356, %f357;
	selp.f32 	%f359, %f356, %f358, %p69;
	mov.b32 	%r287, %f359;
	mov.b32 	%r288, 8;
	// begin inline asm
	shfl.sync.down.b32 %r286, %r287, %r288, %r294, %r295;
	// end inline asm
	setp.gt.s32 	%p70, %r270, 23;
	mov.b32 	%f360, %r286;
	add.f32 	%f361, %f359, %f360;
	selp.f32 	%f362, %f359, %f361, %p70;
	mov.b32 	%r292, %f362;
	mov.b32 	%r293, 16;
	// begin inline asm
	shfl.sync.down.b32 %r291, %r292, %r293, %r294, %r295;
	// end inline asm
	setp.gt.s32 	%p71, %r270, 15;
	mov.b32 	%f363, %r291;
	add.f32 	%f26, %f362, %f363;
	selp.f32 	%f530, %f362, %f26, %p71;
	setp.ne.s32 	%p72, %r270, 0;
	@%p72 bra 	$L__BB5_36;
	shr.u32 	%r296, %r13, 3;
	and.b32  	%r297, %r296, 124;
	mov.u32 	%r298, _ZZN3cub18CUB_300001_SM_10006detail6reduce28DeviceReduceSingleTileKernelINS2_10policy_hubIfjN4cuda3std3__44plusIfEEE10Policy1000EPfSC_iS9_ffNS7_10__identityEEEvT0_T1_T2_T3_T4_T6_E12temp_storage;
	add.s32 	%r299, %r298, %r297;
	st.shared.f32 	[%r299+16], %f26;
$L__BB5_36:
	bar.sync 	0;
	setp.ne.s32 	%p73, %r13, 0;
	@%p73 bra 	$L__BB5_72;
	ld.shared.f32 	%f364, [_ZZN3cub18CUB_300001_SM_10006detail6reduce28DeviceReduceSingleTileKernelINS2_10policy_hubIfjN4cuda3std3__44plusIfEEE10Policy1000EPfSC_iS9_ffNS7_10__identityEEEvT0_T1_T2_T3_T4_T6_E12temp_storage+20];
	add.f32 	%f365, %f530, %f364;
	ld.shared.f32 	%f366, [_ZZN3cub18CUB_300001_SM_10006detail6reduce28DeviceReduceSingleTileKernelINS2_10policy_hubIfjN4cuda3std3__44plusIfEEE10Policy1000EPfSC_iS9_ffNS7_10__identityEEEvT0_T1_T2_T3_T4_T6_E12temp_storage+24];
	add.f32 	%f367, %f365, %f366;
	ld.shared.f32 	%f368, [_ZZN3cub18CUB_300001_SM_10006detail6reduce28DeviceReduceSingleTileKernelINS2_10policy_hubIfjN4cuda3std3__44plusIfEEE10Policy1000EPfSC_iS9_ffNS7_10__identityEEEvT0_T1_T2_T3_T4_T6_E12temp_storage+28];
	add.f32 	%f369, %f367, %f368;
	ld.shared.f32 	%f370, [_ZZN3cub18CUB_300001_SM_10006detail6reduce28DeviceReduceSingleTileKernelINS2_10policy_hubIfjN4cuda3std3__44plusIfEEE10Policy1000EPfSC_iS9_ffNS7_10__identityEEEvT0_T1_T2_T3_T4_T6_E12temp_storage+32];
	add.f32 	%f371, %f369, %f370;
	ld.shared.f32 	%f372, [_ZZN3cub18CUB_300001_SM_10006detail6reduce28DeviceReduceSingleTileKernelINS2_10policy_hubIfjN4cuda3std3__44plusIfEEE10Policy1000EPfSC_iS9_ffNS7_10__identityEEEvT0_T1_T2_T3_T4_T6_E12temp_storage+36];
	add.f32 	%f373, %f371, %f372;
	ld.shared.f32 	%f374, [_ZZN3cub18CUB_300001_SM_10006detail6reduce28DeviceReduceSingleTileKernelINS2_10policy_hubIfjN4cuda3std3__44plusIfEEE10Policy1000EPfSC_iS9_ffNS7_10__identityEEEvT0_T1_T2_T3_T4_T6_E12temp_storage+40];
	add.f32 	%f375, %f373, %f374;
	ld.shared.f32 	%f376, [_ZZN3cub18CUB_300001_SM_10006detail6reduce28DeviceReduceSingleTileKernelINS2_10policy_hubIfjN4cuda3std3__44plusIfEEE10Policy1000EPfSC_iS9_ffNS7_10__identityEEEvT0_T1_T2_T3_T4_T6_E12temp_storage+44];
	add.f32 	%f377, %f375, %f376;
	ld.shared.f32 	%f378, [_ZZN3cub18CUB_300001_SM_10006detail6reduce28DeviceReduceSingleTileKernelINS2_10policy_hubIfjN4cuda3std3__44plusIfEEE10Policy1000EPfSC_iS9_ffNS7_10__identityEEEvT0_T1_T2_T3_T4_T6_E12temp_storage+48];
	add.f32 	%f379, %f377, %f378;
	ld.shared.f32 	%f380, [_ZZN3cub18CUB_300001_SM_10006detail6reduce28DeviceReduceSingleTileKernelINS2_10policy_hubIfjN4cuda3std3__44plusIfEEE10Policy1000EPfSC_iS9_ffNS7_10__identityEEEvT0_T1_T2_T3_T4_T6_E12temp_storage+52];
	add.f32 	%f381, %f379, %f380;
	ld.shared.f32 	%f382, [_ZZN3cub18CUB_300001_SM_10006detail6reduce28DeviceReduceSingleTileKernelINS2_10policy_hubIfjN4cuda3std3__44plusIfEEE10Policy1000EPfSC_iS9_ffNS7_10__identityEEEvT0_T1_T2_T3_T4_T6_E12temp_storage+56];
	add.f32 	%f383, %f381, %f382;
	ld.shared.f32 	%f384, [_ZZN3cub18CUB_300001_SM_10006detail6reduce28DeviceReduceSingleTileKernelINS2_10policy_hubIfjN4cuda3std3__44plusIfEEE10Policy1000EPfSC_iS9_ffNS7_10__identityEEEvT0_T1_T2_T3_T4_T6_E12temp_storage+60];
	add.f32 	%f385, %f383, %f384;
	ld.shared.f32 	%f386, [_ZZN3cub18CUB_300001_SM_10006detail6reduce28DeviceReduceSingleTileKernelINS2_10policy_hubIfjN4cuda3std3__44plusIfEEE10Policy1000EPfSC_iS9_ffNS7_10__identityEEEvT0_T1_T2_T3_T4_T6_E12temp_storage+64];
	add.f32 	%f387, %f385, %f386;
	ld.shared.f32 	%f388, [_ZZN3cub18CUB_300001_SM_10006detail6reduce28DeviceReduceSingleTileKernelINS2_10policy_hubIfjN4cuda3std3__44plusIfEEE10Policy1000EPfSC_iS9_ffNS7_10__identityEEEvT0_T1_T2_T3_T4_T6_E12temp_storage+68];
	add.f32 	%f389, %f387, %f388;
	ld.shared.f32 	%f390, [_ZZN3cub18CUB_300001_SM_10006detail6reduce28DeviceReduceSingleTileKernelINS2_10policy_hubIfjN4cuda3std3__44plusIfEEE10Policy1000EPfSC_iS9_ffNS7_10__identityEEEvT0_T1_T2_T3_T4_T6_E12temp_storage+72];
	add.f32 	%f391, %f389, %f390;
	ld.shared.f32 	%f392, [_ZZN3cub18CUB_300001_SM_10006detail6reduce28DeviceReduceSingleTileKernelINS2_10policy_hubIfjN4cuda3std3__44plusIfEEE10Policy1000EPfSC_iS9_ffNS7_10__identityEEEvT0_T1_T2_T3_T4_T6_E12temp_storage+76];
	add.f32 	%f530, %f391, %f392;
	bra.uni 	$L__BB5_72;
$L__BB5_38:
	setp.gt.s32 	%p3, %r67, 8191;
	@%p3 bra 	$L__BB5_56;
	mov.u32 	%r34, %tid.x;
	setp.ge.s32 	%p20, %r34, %r67;
	mov.f32 	%f522, 0f00000000;
	mov.u32 	%r397, %r34;
	@%p20 bra 	$L__BB5_41;
	mul.wide.u32 	%rd66, %r34, 4;
	add.s64 	%rd65, %rd16, %rd66;
	// begin inline asm
	ld.global.nc.u32 %r144, [%rd65];
	// end inline asm
	mov.b32 	%f522, %r144;
	add.s32 	%r397, %r34, 512;
$L__BB5_41:
	setp.ge.s32 	%p21, %r397, %r67;
	@%p21 bra 	$L__BB5_47;
	not.b32 	%r145, %r397;
	add.s32 	%r37, %r67, %r145;
	and.b32  	%r146, %r37, 1536;
	setp.eq.s32 	%p22, %r146, 1536;
	@%p22 bra 	$L__BB5_45;
	mul.wide.u32 	%rd67, %r397, 4;
	add.s64 	%rd131, %rd16, %rd67;
	shr.u32 	%r147, %r37, 9;
	add.s32 	%r148, %r147, 1;
	and.b32  	%r149, %r148, 3;
	neg.s32 	%r395, %r149;
$L__BB5_44:
	.pragma "nounroll";
	// begin inline asm
	ld.global.nc.u32 %r150, [%rd131];
	// end inline asm
	mov.b32 	%f173, %r150;
	add.f32 	%f522, %f522, %f173;
	add.s32 	%r397, %r397, 512;
	add.s64 	%rd131, %rd131, 2048;
	add.s32 	%r395, %r395, 1;
	setp.ne.s32 	%p23, %r395, 0;
	@%p23 bra 	$L__BB5_44;
$L__BB5_45:
	setp.lt.u32 	%p24, %r37, 1536;
	@%p24 bra 	$L__BB5_47;
$L__BB5_46:
	mul.wide.s32 	%rd73, %r397, 4;
	add.s64 	%rd69, %rd16, %rd73;
	// begin inline asm
	ld.global.nc.u32 %r151, [%rd69];
	// end inline asm
	mov.b32 	%f174, %r151;
	add.f32 	%f175, %f522, %f174;
	add.s64 	%rd70, %rd69, 2048;
	// begin inline asm
	ld.global.nc.u32 %r152, [%rd70];
	// end inline asm
	mov.b32 	%f176, %r152;
	add.f32 	%f177, %f175, %f176;
	add.s64 	%rd71, %rd69, 4096;
	// begin inline asm
	ld.global.nc.u32 %r153, [%rd71];
	// end inline asm
	mov.b32 	%f178, %r153;
	add.f32 	%f179, %f177, %f178;
	add.s64 	%rd72, %rd69, 6144;
	// begin inline asm
	ld.global.nc.u32 %r154, [%rd72];
	// end inline asm
	mov.b32 	%f180, %r154;
	add.f32 	%f522, %f179, %f180;
	add.s32 	%r397, %r397, 2048;
	setp.lt.s32 	%p25, %r397, %r67;
	@%p25 bra 	$L__BB5_46;
$L__BB5_47:
	setp.lt.s32 	%p26, %r67, 512;
	@%p26 bra 	$L__BB5_52;
	// begin inline asm
	mov.u32 %r193, %laneid;
	// end inline asm
	mov.b32 	%r195, %f522;
	mov.b32 	%r196, 1;
	mov.b32 	%r217, 31;
	mov.b32 	%r218, -1;
	// begin inline asm
	shfl.sync.down.b32 %r194, %r195, %r196, %r217, %r218;
	// end inline asm
	setp.gt.s32 	%p50, %r193, 30;
	mov.b32 	%f239, %r194;
	add.f32 	%f240, %f522, %f239;
	selp.f32 	%f241, %f522, %f240, %p50;
	mov.b32 	%r200, %f241;
	mov.b32 	%r201, 2;
	// begin inline asm
	shfl.sync.down.b32 %r199, %r200, %r201, %r217, %r218;
	// end inline asm
	setp.gt.s32 	%p51, %r193, 29;
	mov.b32 	%f242, %r199;
	add.f32 	%f243, %f241, %f242;
	selp.f32 	%f244, %f241, %f243, %p51;
	mov.b32 	%r205, %f244;
	mov.b32 	%r206, 4;
	// begin inline asm
	shfl.sync.down.b32 %r204, %r205, %r206, %r217, %r218;
	// end inline asm
	setp.gt.s32 	%p52, %r193, 27;
	mov.b32 	%f245, %r204;
	add.f32 	%f246, %f244, %f245;
	selp.f32 	%f247, %f244, %f246, %p52;
	mov.b32 	%r210, %f247;
	mov.b32 	%r211, 8;
	// begin inline asm
	shfl.sync.down.b32 %r209, %r210, %r211, %r217, %r218;
	// end inline asm
	setp.gt.s32 	%p53, %r193, 23;
	mov.b32 	%f248, %r209;
	add.f32 	%f249, %f247, %f248;
	selp.f32 	%f250, %f247, %f249, %p53;
	mov.b32 	%r215, %f250;
	mov.b32 	%r216, 16;
	// begin inline asm
	shfl.sync.down.b32 %r214, %r215, %r216, %r217, %r218;
	// end inline asm
	setp.gt.s32 	%p54, %r193, 15;
	mov.b32 	%f251, %r214;
	add.f32 	%f38, %f250, %f251;
	selp.f32 	%f530, %f250, %f38, %p54;
	setp.ne.s32 	%p55, %r193, 0;
	@%p55 bra 	$L__BB5_50;
	shr.u32 	%r219, %r34, 3;
	and.b32  	%r220, %r219, 124;
	mov.u32 	%r221, _ZZN3cub18CUB_300001_SM_10006detail6reduce28DeviceReduceSingleTileKernelINS2_10policy_hubIfjN4cuda3std3__44plusIfEEE10Policy1000EPfSC_iS9_ffNS7_10__identityEEEvT0_T1_T2_T3_T4_T6_E12temp_storage;
	add.s32 	%r222, %r221, %r220;
	st.shared.f32 	[%r222+16], %f38;
$L__BB5_50:
	bar.sync 	0;
	setp.ne.s32 	%p56, %r34, 0;
	@%p56 bra 	$L__BB5_72;
	ld.shared.f32 	%f252, [_ZZN3cub18CUB_300001_SM_10006detail6reduce28DeviceReduceSingleTileKernelINS2_10policy_hubIfjN4cuda3std3__44plusIfEEE10Policy1000EPfSC_iS9_ffNS7_10__identityEEEvT0_T1_T2_T3_T4_T6_E12temp_storage+20];
	add.f32 	%f253, %f530, %f252;
	ld.shared.f32 	%f254, [_ZZN3cub18CUB_300001_SM_10006detail6reduce28DeviceReduceSingleTileKernelINS2_10policy_hubIfjN4cuda3std3__44plusIfEEE10Policy1000EPfSC_iS9_ffNS7_10__identityEEEvT0_T1_T2_T3_T4_T6_E12temp_storage+24];
	add.f32 	%f255, %f253, %f254;
	ld.shared.f32 	%f256, [_ZZN3cub18CUB_300001_SM_10006detail6reduce28DeviceReduceSingleTileKernelINS2_10policy_hubIfjN4cuda3std3__44plusIfEEE10Policy1000EPfSC_iS9_ffNS7_10__identityEEEvT0_T1_T2_T3_T4_T6_E12temp_storage+28];
	add.f32 	%f257, %f255, %f256;
	ld.shared.f32 	%f258, [_ZZN3cub18CUB_300001_SM_10006detail6reduce28DeviceReduceSingleTileKernelINS2_10policy_hubIfjN4cuda3std3__44plusIfEEE10Policy1000EPfSC_iS9_ffNS7_10__identityEEEvT0_T1_T2_T3_T4_T6_E12temp_storage+32];
	add.f32 	%f259, %f257, %f258;
	ld.shared.f32 	%f260, [_ZZN3cub18CUB_300001_SM_10006detail6reduce28DeviceReduceSingleTileKernelINS2_10policy_hubIfjN4cuda3std3__44plusIfEEE10Policy1000EPfSC_iS9_ffNS7_10__identityEEEvT0_T1_T2_T3_T4_T6_E12temp_storage+36];
	add.f32 	%f261, %f259, %f260;
	ld.shared.f32 	%f262, [_ZZN3cub18CUB_300001_SM_10006detail6reduce28DeviceReduceSingleTileKernelINS2_10policy_hubIfjN4cuda3std3__44plusIfEEE10Policy1000EPfSC_iS9_ffNS7_10__identityEEEvT0_T1_T2_T3_T4_T6_E12temp_storage+40];
	add.f32 	%f263, %f261, %f262;
	ld.shared.f32 	%f264, [_ZZN3cub18CUB_300001_SM_10006detail6reduce28DeviceReduceSingleTileKernelINS2_10policy_hubIfjN4cuda3std3__44plusIfEEE10Policy1000EPfSC_iS9_ffNS7_10__identityEEEvT0_T1_T2_T3_T4_T6_E12temp_storage+44];
	add.f32 	%f265, %f263, %f264;
	ld.shared.f32 	%f266, [_ZZN3cub18CUB_300001_SM_10006detail6reduce28DeviceReduceSingleTileKernelINS2_10policy_hubIfjN4cuda3std3__44plusIfEEE10Policy1000EPfSC_iS9_ffNS7_10__identityEEEvT0_T1_T2_T3_T4_T6_E12temp_storage+48];
	add.f32 	%f267, %f265, %f266;
	ld.shared.f32 	%f268, [_ZZN3cub18CUB_300001_SM_10006detail6reduce28DeviceReduceSingleTileKernelINS2_10policy_hubIfjN4cuda3std3__44plusIfEEE10Policy1000EPfSC_iS9_ffNS7_10__identityEEEvT0_T1_T2_T3_T4_T6_E12temp_storage+52];
	add.f32 	%f269, %f267, %f268;
	ld.shared.f32 	%f270, [_ZZN3cub18CUB_300001_SM_10006detail6reduce28DeviceReduceSingleTileKernelINS2_10policy_hubIfjN4cuda3std3__44plusIfEEE10Policy1000EPfSC_iS9_ffNS7_10__identityEEEvT0_T1_T2_T3_T4_T6_E12temp_storage+56];
	add.f32 	%f271, %f269, %f270;
	ld.shared.f32 	%f272, [_ZZN3cub18CUB_300001_SM_10006detail6reduce28DeviceReduceSingleTileKernelINS2_10policy_hubIfjN4cuda3std3__44plusIfEEE10Policy1000EPfSC_iS9_ffNS7_10__identityEEEvT0_T1_T2_T3_T4_T6_E12temp_storage+60];
	add.f32 	%f273, %f271, %f272;
	ld.shared.f32 	%f274, [_ZZN3cub18CUB_300001_SM_10006detail6reduce28DeviceReduceSingleTileKernelINS2_10policy_hubIfjN4cuda3std3__44plusIfEEE10Policy1000EPfSC_iS9_ffNS7_10__identityEEEvT0_T1_T2_T3_T4_T6_E12temp_storage+64];
	add.f32 	%f275, %f273, %f274;
	ld.shared.f32 	%f276, [_ZZN3cub18CUB_300001_SM_10006detail6reduce28DeviceReduceSingleTileKernelINS2_10policy_hubIfjN4cuda3std3__44plusIfEEE10Policy1000EPfSC_iS9_ffNS7_10__identityEEEvT0_T1_T2_T3_T4_T6_E12temp_storage+68];
	add.f32 	%f277, %f275, %f276;
	ld.shared.f32 	%f278, [_ZZN3cub18CUB_300001_SM_10006detail6reduce28DeviceReduceSingleTileKernelINS2_10policy_hubIfjN4cuda3std3__44plusIfEEE10Policy1000EPfSC_iS9_ffNS7_10__identityEEEvT0_T1_T2_T3_T4_T6_E12temp_storage+72];
	add.f32 	%f279, %f277, %f278;
	ld.shared.f32 	%f280, [_ZZN3cub18CUB_300001_SM_10006detail6reduce28DeviceReduceSingleTileKernelINS2_10policy_hubIfjN4cuda3std3__44plusIfEEE10Policy1000EPfSC_iS9_ffNS7_10__identityEEEvT0_T1_T2_T3_T4_T6_E12temp_storage+76];
	add.f32 	%f530, %f279, %f280;
	bra.uni 	$L__BB5_72;
$L__BB5_52:
	// begin inline asm
	mov.u32 %r155, %laneid;
	// end inline asm
	and.b32  	%r181, %r34, 992;
	add.s32 	%r182, %r181, 32;
	setp.gt.s32 	%p27, %r182, %r67;
	not.b32 	%r183, %r181;
	add.s32 	%r184, %r67, %r183;
	selp.b32 	%r179, %r184, 31, %p27;
	mov.b32 	%r157, %f522;
	mov.b32 	%r158, 1;
	mov.b32 	%r180, -1;
	// begin inline asm
	shfl.sync.down.b32 %r156, %r157, %r158, %r179, %r180;
	// end inline asm
	setp.lt.s32 	%p28, %r155, %r179;
	mov.b32 	%f181, %r156;
	add.f32 	%f182, %f522, %f181;
	selp.f32 	%f183, %f182, %f522, %p28;
	mov.b32 	%r162, %f183;
	mov.b32 	%r163, 2;
	// begin inline asm
	shfl.sync.down.b32 %r161, %r162, %r163, %r179, %r180;
	// end inline asm
	add.s32 	%r185, %r155, 2;
	setp.gt.s32 	%p29, %r185, %r179;
	mov.b32 	%f184, %r161;
	add.f32 	%f185, %f183, %f184;
	selp.f32 	%f186, %f183, %f185, %p29;
	mov.b32 	%r167, %f186;
	mov.b32 	%r168, 4;
	// begin inline asm
	shfl.sync.down.b32 %r166, %r167, %r168, %r179, %r180;
	// end inline asm
	add.s32 	%r186, %r155, 4;
	setp.gt.s32 	%p30, %r186, %r179;
	mov.b32 	%f187, %r166;
	add.f32 	%f188, %f186, %f187;
	selp.f32 	%f189, %f186, %f188, %p30;
	mov.b32 	%r172, %f189;
	mov.b32 	%r173, 8;
	// begin inline asm
	shfl.sync.down.b32 %r171, %r172, %r173, %r179, %r180;
	// end inline asm
	add.s32 	%r187, %r155, 8;
	setp.gt.s32 	%p31, %r187, %r179;
	mov.b32 	%f190, %r171;
	add.f32 	%f191, %f189, %f190;
	selp.f32 	%f192, %f189, %f191, %p31;
	mov.b32 	%r177, %f192;
	mov.b32 	%r178, 16;
	// begin inline asm
	shfl.sync.down.b32 %r176, %r177, %r178, %r179, %r180;
	// end inline asm
	add.s32 	%r188, %r155, 16;
	setp.gt.s32 	%p32, %r188, %r179;
	mov.b32 	%f193, %r176;
	add.f32 	%f194, %f192, %f193;
	selp.f32 	%f530, %f192, %f194, %p32;
	setp.ne.s32 	%p33, %r155, 0;
	@%p33 bra 	$L__BB5_54;
	shr.u32 	%r189, %r34, 3;
	and.b32  	%r190, %r189, 124;
	mov.u32 	%r191, _ZZN3cub18CUB_300001_SM_10006detail6reduce28DeviceReduceSingleTileKernelINS2_10policy_hubIfjN4cuda3std3__44plusIfEEE10Policy1000EPfSC_iS9_ffNS7_10__identityEEEvT0_T1_T2_T3_T4_T6_E12temp_storage;
	add.s32 	%r192, %r191, %r190;
	st.shared.f32 	[%r192+16], %f530;
$L__BB5_54:
	bar.sync 	0;
	setp.ne.s32 	%p34, %r34, 0;
	@%p34 bra 	$L__BB5_72;
	setp.gt.s32 	%p35, %r67, 32;
	ld.shared.f32 	%f195, [_ZZN3cub18CUB_300001_SM_10006detail6reduce28DeviceReduceSingleTileKernelINS2_10policy_hubIfjN4cuda3std3__44plusIfEEE10Policy1000EPfSC_iS9_ffNS7_10__identityEEEvT0_T1_T2_T3_T4_T6_E12temp_storage+20];
	add.f32 	%f196, %f530, %f195;
	selp.f32 	%f197, %f196, %f530, %p35;
	setp.gt.s32 	%p36, %r67, 64;
	ld.shared.f32 	%f198, [_ZZN3cub18CUB_300001_SM_10006detail6reduce28DeviceReduceSingleTileKernelINS2_10policy_hubIfjN4cuda3std3__44plusIfEEE10Policy1000EPfSC_iS9_ffNS7_10__identityEEEvT0_T1_T2_T3_T4_T6_E12temp_storage+24];
	add.f32 	%f199, %f198, %f197;
	selp.f32 	%f200, %f199, %f197, %p36;
	setp.gt.s32 	%p37, %r67, 96;
	ld.shared.f32 	%f201, [_ZZN3cub18CUB_300001_SM_10006detail6reduce28DeviceReduceSingleTileKernelINS2_10policy_hubIfjN4cuda3std3__44plusIfEEE10Policy1000EPfSC_iS9_ffNS7_10__identityEEEvT0_T1_T2_T3_T4_T6_E12temp_storage+28];
	add.f32 	%f202, %f201, %f200;
	selp.f32 	%f203, %f202, %f200, %p37;
	setp.gt.s32 	%p38, %r67, 128;
	ld.shared.f32 	%f204, [_ZZN3cub18CUB_300001_SM_10006detail6reduce28DeviceReduceSingleTileKernelINS2_10policy_hubIfjN4cuda3std3__44plusIfEEE10Policy1000EPfSC_iS9_ffNS7_10__identityEEEvT0_T1_T2_T3_T4_T6_E12temp_storage+32];
	add.f32 	%f205, %f204, %f203;
	selp.f32 	%f206, %f205, %f203, %p38;
	setp.gt.s32 	%p39, %r67, 160;
	ld.shared.f32 	%f207, [_ZZN3cub18CUB_300001_SM_10006detail6reduce28DeviceReduceSingleTileKernelINS2_10policy_hubIfjN4cuda3std3__44plusIfEEE10Policy1000EPfSC_iS9_ffNS7_10__identityEEEvT0_T1_T2_T3_T4_T6_E12temp_storage+36];
	add.f32 	%f208, %f207, %f206;
	selp.f32 	%f209, %f208, %f206, %p39;
	setp.gt.s32 	%p40, %r67, 192;
	ld.shared.f32 	%f210, [_ZZN3cub18CUB_300001_SM_10006detail6reduce28DeviceReduceSingleTileKernelINS2_10policy_hubIfjN4cuda3std3__44plusIfEEE10Policy1000EPfSC_iS9_ffNS7_10__identityEEEvT0_T1_T2_T3_T4_T6_E12temp_storage+40];
	add.f32 	%f211, %f210, %f209;
	selp.f32 	%f212, %f211, %f209, %p40;
	setp.gt.s32 	%p41, %r67, 224;
	ld.shared.f32 	%f213, [_ZZN3cub18CUB_300001_SM_10006detail6reduce28DeviceReduceSingleTileKernelINS2_10policy_hubIfjN4cuda3std3__44plusIfEEE10Policy1000EPfSC_iS9_ffNS7_10__identityEEEvT0_T1_T2_T3_T4_T6_E12temp_storage+44];
	add.f32 	%f214, %f213, %f212;
	selp.f32 	%f215, %f214, %f212, %p41;
	setp.gt.s32 	%p42, %r67, 256;
	ld.shared.f32 	%f216, [_ZZN3cub18CUB_300001_SM_10006detail6reduce28DeviceReduceSingleTileKernelINS2_10policy_hubIfjN4cuda3std3__44plusIfEEE10Policy1000EPfSC_iS9_ffNS7_10__identityEEEvT0_T1_T2_T3_T4_T6_E12temp_storage+48];
	add.f32 	%f217, %f216, %f215;
	selp.f32 	%f218, %f217, %f215, %p42;
	setp.gt.s32 	%p43, %r67, 288;
	ld.shared.f32 	%f219, [_ZZN3cub18CUB_300001_SM_10006detail6reduce28DeviceReduceSingleTileKernelINS2_10policy_hubIfjN4cuda3std3__44plusIfEEE10Policy1000EPfSC_iS9_ffNS7_10__identityEEEvT0_T1_T2_T3_T4_T6_E12temp_storage+52];
	add.f32 	%f220, %f219, %f218;
	selp.f32 	%f221, %f220, %f218, %p43;
	setp.gt.s32 	%p44, %r67, 320;
	ld.shared.f32 	%f222, [_ZZN3cub18CUB_300001_SM_10006detail6reduce28DeviceReduceSingleTileKernelINS2_10policy_hubIfjN4cuda3std3__44plusIfEEE10Policy1000EPfSC_iS9_ffNS7_10__identityEEEvT0_T1_T2_T3_T4_T6_E12temp_storage+56];
	add.f32 	%f223, %f222, %f221;
	selp.f32 	%f224, %f223, %f221, %p44;
	setp.gt.s32 	%p45, %r67, 352;
	ld.shared.f32 	%f225, [_ZZN3cub18CUB_300001_SM_10006detail6reduce28DeviceReduceSingleTileKernelINS2_10policy_hubIfjN4cuda3std3__44plusIfEEE10Policy1000EPfSC_iS9_ffNS7_10__identityEEEvT0_T1_T2_T3_T4_T6_E12temp_storage+60];
	add.f32 	%f226, %f225, %f224;
	selp.f32 	%f227, %f226, %f224, %p45;
	setp.gt.s32 	%p46, %r67, 384;
	ld.shared.f32 	%f228, [_ZZN3cub18CUB_300001_SM_10006detail6reduce28DeviceReduceSingleTileKernelINS2_10policy_hubIfjN4cuda3std3__44plusIfEEE10Policy1000EPfSC_iS9_ffNS7_10__identityEEEvT0_T1_T2_T3_T4_T6_E12temp_storage+64];
	add.f32 	%f229, %f228, %f227;
	selp.f32 	%f230, %f229, %f227, %p46;
	setp.gt.s32 	%p47, %r67, 416;
	ld.shared.f32 	%f231, [_ZZN3cub18CUB_300001_SM_10006detail6reduce28DeviceReduceSingleTileKernelINS2_10policy_hubIfjN4cuda3std3__44plusIfEEE10Policy1000EPfSC_iS9_ffNS7_10__identityEEEvT0_T1_T2_T3_T4_T6_E12temp_storage+68];
	add.f32 	%f232, %f231, %f230;
	selp.f32 	%f233, %f232, %f230, %p47;
	setp.gt.s32 	%p48, %r67, 448;
	ld.shared.f32 	%f234, [_ZZN3cub18CUB_300001_SM_10006detail6reduce28DeviceReduceSingleTileKernelINS2_10policy_hubIfjN4cuda3std3__44plusIfEEE10Policy1000EPfSC_iS9_ffNS7_10__identityEEEvT0_T1_T2_T3_T4_T6_E12temp_storage+72];
	add.f32 	%f235, %f234, %f233;
	selp.f32 	%f236, %f235, %f233, %p48;
	setp.gt.s32 	%p49, %r67, 480;
	ld.shared.f32 	%f237, [_ZZN3cub18CUB_300001_SM_10006detail6reduce28DeviceReduceSingleTileKernelINS2_10policy_hubIfjN4cuda3std3__44plusIfEEE10Policy1000EPfSC_iS9_ffNS7_10__identityEEEvT0_T1_T2_T3_T4_T6_E12temp_storage+76];
	add.f32 	%f238, %f237, %f236;
	selp.f32 	%f530, %f238, %f236, %p49;
	bra.uni 	$L__BB5_72;
$L__BB5_56:
	mov.u32 	%r46, %tid.x;
	mul.wide.u32 	%rd35, %r46, 4;
	add.s64 	%rd19, %rd16, %rd35;
	// begin inline asm
	ld.global.nc.u32 %r68, [%rd19];
	// end inline asm
	mov.b32 	%f59, %r68;
	add.s64 	%rd20, %rd19, 2048;
	// begin inline asm
	ld.global.nc.u32 %r69, [%rd20];
	// end inline asm
	mov.b32 	%f60, %r69;
	add.s64 	%rd21, %rd19, 4096;
	// begin inline asm
	ld.global.nc.u32 %r70, [%rd21];
	// end inline asm
	mov.b32 	%f61, %r70;
	add.s64 	%rd22, %rd19, 6144;
	// begin inline asm
	ld.global.nc.u32 %r71, [%rd22];
	// end inline asm
	mov.b32 	%f62, %r71;
	add.s64 	%rd23, %rd19, 8192;
	// begin inline asm
	ld.global.nc.u32 %r72, [%rd23];
	// end inline asm
	mov.b32 	%f63, %r72;
	add.s64 	%rd24, %rd19, 10240;
	// begin inline asm
	ld.global.nc.u32 %r73, [%rd24];
	// end inline asm
	mov.b32 	%f64, %r73;
	add.s64 	%rd25, %rd19, 12288;
	// begin inline asm
	ld.global.nc.u32 %r74, [%rd25];
	// end inline asm
	mov.b32 	%f65, %r74;
	add.s64 	%rd26, %rd19, 14336;
	// begin inline asm
	ld.global.nc.u32 %r75, [%rd26];
	// end inline asm
	mov.b32 	%f66, %r75;
	add.s64 	%rd27, %rd19, 16384;
	// begin inline asm
	ld.global.nc.u32 %r76, [%rd27];
	// end inline asm
	mov.b32 	%f67, %r76;
	add.s64 	%rd28, %rd19, 18432;
	// begin inline asm
	ld.global.nc.u32 %r77, [%rd28];
	// end inline asm
	mov.b32 	%f68, %r77;
	add.s64 	%rd29, %rd19, 20480;
	// begin inline asm
	ld.global.nc.u32 %r78, [%rd29];
	// end inline asm
	mov.b32 	%f69, %r78;
	add.s64 	%rd30, %rd19, 22528;
	// begin inline asm
	ld.global.nc.u32 %r79, [%rd30];
	// end inline asm
	mov.b32 	%f70, %r79;
	add.s64 	%rd31, %rd19, 24576;
	// begin inline asm
	ld.global.nc.u32 %r80, [%rd31];
	// end inline asm
	mov.b32 	%f71, %r80;
	add.s64 	%rd32, %rd19, 26624;
	// begin inline asm
	ld.global.nc.u32 %r81, [%rd32];
	// end inline asm
	mov.b32 	%f72, %r81;
	add.s64 	%rd33, %rd19, 28672;
	// begin inline asm
	ld.global.nc.u32 %r82, [%rd33];
	// end inline asm
	mov.b32 	%f73, %r82;
	add.s64 	%rd34, %rd19, 30720;
	// begin inline asm
	ld.global.nc.u32 %r83, [%rd34];
	// end inline asm
	mov.b32 	%f74, %r83;
	add.f32 	%f75, %f59, %f60;
	add.f32 	%f76, %f61, %f62;
	add.f32 	%f77, %f63, %f64;
	add.f32 	%f78, %f65, %f66;
	add.f32 	%f79, %f67, %f68;
	add.f32 	%f80, %f69, %f70;
	add.f32 	%f81, %f71, %f72;
	add.f32 	%f82, %f73, %f74;
	add.f32 	%f83, %f75, %f76;
	add.f32 	%f84, %f77, %f78;
	add.f32 	%f85, %f79, %f80;
	add.f32 	%f86, %f81, %f82;
	add.f32 	%f87, %f83, %f84;
	add.f32 	%f88, %f85, %f86;
	add.f32 	%f529, %f87, %f88;
	setp.lt.u32 	%p4, %r67, 16384;
	mov.b32 	%r400, 8192;
	@%p4 bra 	$L__BB5_60;
	add.s32 	%r47, %r67, -8192;
	mov.b32 	%r400, 8192;
$L__BB5_58:
	mul.wide.s32 	%rd52, %r400, 4;
	add.s64 	%rd36, %rd19, %rd52;
	// begin inline asm
	ld.global.nc.u32 %r86, [%rd36];
	// end inline asm
	mov.b32 	%f89, %r86;
	add.s64 	%rd37, %rd36, 2048;
	// begin inline asm
	ld.global.nc.u32 %r87, [%rd37];
	// end inline asm
	mov.b32 	%f90, %r87;
	add.s64 	%rd38, %rd36, 4096;
	// begin inline asm
	ld.global.nc.u32 %r88, [%rd38];
	// end inline asm
	mov.b32 	%f91, %r88;
	add.s64 	%rd39, %rd36, 6144;
	// begin inline asm
	ld.global.nc.u32 %r89, [%rd39];
	// end inline asm
	mov.b32 	%f92, %r89;
	add.s64 	%rd40, %rd36, 8192;
	// begin inline asm
	ld.global.nc.u32 %r90, [%rd40];
	// end inline asm
	mov.b32 	%f93, %r90;
	add.s64 	%rd41, %rd36, 10240;
	// begin inline asm
	ld.global.nc.u32 %r91, [%rd41];
	// end inline asm
	mov.b32 	%f94, %r91;
	add.s64 	%rd42, %rd36, 12288;
	// begin inline asm
	ld.global.nc.u32 %r92, [%rd42];
	// end inline asm
	mov.b32 	%f95, %r92;
	add.s64 	%rd43, %rd36, 14336;
	// begin inline asm
	ld.global.nc.u32 %r93, [%rd43];
	// end inline asm
	mov.b32 	%f96, %r93;
	add.s64 	%rd44, %rd36, 16384;
	// begin inline asm
	ld.global.nc.u32 %r94, [%rd44];
	// end inline asm
	mov.b32 	%f97, %r94;
	add.s64 	%rd45, %rd36, 18432;
	// begin inline asm
	ld.global.nc.u32 %r95, [%rd45];
	// end inline asm
	mov.b32 	%f98, %r95;
	add.s64 	%rd46, %rd36, 20480;
	// begin inline asm
	ld.global.nc.u32 %r96, [%rd46];
	// end inline asm
	mov.b32 	%f99, %r96;
	add.s64 	%rd47, %rd36, 22528;
	// begin inline asm
	ld.global.nc.u32 %r97, [%rd47];
	// end inline asm
	mov.b32 	%f100, %r97;
	add.s64 	%rd48, %rd36, 24576;
	// begin inline asm
	ld.global.nc.u32 %r98, [%rd48];
	// end inline asm
	mov.b32 	%f101, %r98;
	add.s64 	%rd49, %rd36, 26624;
	// begin inline asm
	ld.global.nc.u32 %r99, [%rd49];
	// end inline asm
	mov.b32 	%f102, %r99;
	add.s64 	%rd50, %rd36, 28672;
	// begin inline asm
	ld.global.nc.u32 %r100, [%rd50];
	// end inline asm
	mov.b32 	%f103, %r100;
	add.s64 	%rd51, %rd36, 30720;
	// begin inline asm
	ld.global.nc.u32 %r101, [%rd51];
	// end inline asm
	mov.b32 	%f104, %r101;
	add.f32 	%f105, %f529, %f89;
	add.f32 	%f106, %f90, %f91;
	add.f32 	%f107, %f92, %f93;
	add.f32 	%f108, %f94, %f95;
	add.f32 	%f109, %f96, %f97;
	add.f32 	%f110, %f98, %f99;
	add.f32 	%f111, %f100, %f101;
	add.f32 	%f112, %f102, %f103;
	add.f32 	%f113, %f105, %f106;
	add.f32 	%f114, %f107, %f108;
	add.f32 	%f115, %f109, %f110;
	add.f32 	%f116, %f111, %f112;
	add.f32 	%f117, %f113, %f114;
	add.f32 	%f118, %f115, %f116;
	add.f32 	%f119, %f117, %f118;
	add.f32 	%f529, %f119, %f104;
	sub.s32 	%r102, %r67, %r400;
	setp.lt.s32 	%p5, %r102, 8192;
	@%p5 bra 	$L__BB5_68;
	add.s32 	%r400, %r400, 8192;
	setp.le.s32 	%p6, %r400, %r47;
	@%p6 bra 	$L__BB5_58;
$L__BB5_60:
	setp.le.s32 	%p7, %r67, %r400;
	@%p7 bra 	$L__BB5_68;
	sub.s32 	%r51, %r67, %r400;
	setp.ge.s32 	%p8, %r46, %r51;
	@%p8 bra 	$L__BB5_68;
	not.b32 	%r103, %r46;
	add.s32 	%r104, %r67, %r103;
	sub.s32 	%r52, %r104, %r400;
	and.b32  	%r105, %r52, 1536;
	setp.eq.s32 	%p9, %r105, 1536;
	mov.u32 	%r404, %r46;
	@%p9 bra 	$L__BB5_65;
	add.s32 	%r402, %r46, %r400;
	shr.u32 	%r106, %r52, 9;
	add.s32 	%r107, %r106, 1;
	and.b32  	%r108, %r107, 3;
	neg.s32 	%r401, %r108;
	mov.u32 	%r404, %r46;
$L__BB5_64:
	.pragma "nounroll";
	mul.wide.u32 	%rd54, %r402, 4;
	add.s64 	%rd53, %rd16, %rd54;
	// begin inline asm
	ld.global.nc.u32 %r109, [%rd53];
	// end inline asm
	mov.b32 	%f121, %r109;
	add.f32 	%f529, %f529, %f121;
	add.s32 	%r404, %r404, 512;
	add.s32 	%r402, %r402, 512;
	add.s32 	%r401, %r401, 1;
	setp.ne.s32 	%p10, %r401, 0;
	@%p10 bra 	$L__BB5_64;
$L__BB5_65:
	setp.lt.u32 	%p11, %r52, 1536;
	@%p11 bra 	$L__BB5_68;
	cvt.u64.u32 	%rd55, %r404;
	cvt.u64.u32 	%rd56, %r400;
	add.s64 	%rd57, %rd55, %rd56;
	shl.b64 	%rd58, %rd57, 2;
	add.s64 	%rd59, %rd58, %rd16;
	add.s64 	%rd132, %rd59, 4096;
	add.s32 	%r405, %r404, %r400;
$L__BB5_67:
	mul.wide.u32 	%rd64, %r405, 4;
	add.s64 	%rd60, %rd16, %rd64;
	// begin inline asm
	ld.global.nc.u32 %r110, [%rd60];
	// end inline asm
	mov.b32 	%f122, %r110;
	add.f32 	%f123, %f529, %f122;
	add.s64 	%rd61, %rd132, -2048;
	// begin inline asm
	ld.global.nc.u32 %r111, [%rd61];
	// end inline asm
	mov.b32 	%f124, %r111;
	add.f32 	%f125, %f123, %f124;
	// begin inline asm
	ld.global.nc.u32 %r112, [%rd132];
	// end inline asm
	mov.b32 	%f126, %r112;
	add.f32 	%f127, %f125, %f126;
	add.s64 	%rd63, %rd132, 2048;
	// begin inline asm
	ld.global.nc.u32 %r113, [%rd63];
	// end inline asm
	mov.b32 	%f128, %r113;
	add.f32 	%f529, %f127, %f128;
	add.s32 	%r404, %r404, 2048;
	add.s64 	%rd132, %rd132, 8192;
	add.s32 	%r405, %r405, 2048;
	setp.lt.s32 	%p12, %r404, %r51;
	@%p12 bra 	$L__BB5_67;
$L__BB5_68:
	// begin inline asm
	mov.u32 %r114, %laneid;
	// end inline asm
	mov.b32 	%r116, %f529;
	mov.b32 	%r117, 1;
	mov.b32 	%r138, 31;
	mov.b32 	%r139, -1;
	// begin inline asm
	shfl.sync.down.b32 %r115, %r116, %r117, %r138, %r139;
	// end inline asm
	setp.gt.s32 	%p13, %r114, 30;
	mov.b32 	%f129, %r115;
	add.f32 	%f130, %f529, %f129;
	selp.f32 	%f131, %f529, %f130, %p13;
	mov.b32 	%r121, %f131;
	mov.b32 	%r122, 2;
	// begin inline asm
	shfl.sync.down.b32 %r120, %r121, %r122, %r138, %r139;
	// end inline asm
	setp.gt.s32 	%p14, %r114, 29;
	mov.b32 	%f132, %r120;
	add.f32 	%f133, %f131, %f132;
	selp.f32 	%f134, %f131, %f133, %p14;
	mov.b32 	%r126, %f134;
	mov.b32 	%r127, 4;
	// begin inline asm
	shfl.sync.down.b32 %r125, %r126, %r127, %r138, %r139;
	// end inline asm
	setp.gt.s32 	%p15, %r114, 27;
	mov.b32 	%f135, %r125;
	add.f32 	%f136, %f134, %f135;
	selp.f32 	%f137, %f134, %f136, %p15;
	mov.b32 	%r131, %f137;
	mov.b32 	%r132, 8;
	// begin inline asm
	shfl.sync.down.b32 %r130, %r131, %r132, %r138, %r139;
	// end inline asm
	setp.gt.s32 	%p16, %r114, 23;
	mov.b32 	%f138, %r130;
	add.f32 	%f139, %f137, %f138;
	selp.f32 	%f140, %f137, %f139, %p16;
	mov.b32 	%r136, %f140;
	mov.b32 	%r137, 16;
	// begin inline asm
	shfl.sync.down.b32 %r135, %r136, %r137, %r138, %r139;
	// end inline asm
	setp.gt.s32 	%p17, %r114, 15;
	mov.b32 	%f141, %r135;
	add.f32 	%f54, %f140, %f141;
	selp.f32 	%f530, %f140, %f54, %p17;
	setp.ne.s32 	%p18, %r114, 0;
	@%p18 bra 	$L__BB5_70;
	shr.u32 	%r140, %r46, 3;
	and.b32  	%r141, %r140, 124;
	mov.u32 	%r142, _ZZN3cub18CUB_300001_SM_10006detail6reduce28DeviceReduceSingleTileKernelINS2_10policy_hubIfjN4cuda3std3__44plusIfEEE10Policy1000EPfSC_iS9_ffNS7_10__identityEEEvT0_T1_T2_T3_T4_T6_E12temp_storage;
	add.s32 	%r143, %r142, %r141;
	st.shared.f32 	[%r143+16], %f54;
$L__BB5_70:
	bar.sync 	0;
	setp.ne.s32 	%p19, %r46, 0;
	@%p19 bra 	$L__BB5_72;
	ld.shared.f32 	%f142, [_ZZN3cub18CUB_300001_SM_10006detail6reduce28DeviceReduceSingleTileKernelINS2_10policy_hubIfjN4cuda3std3__44plusIfEEE10Policy1000EPfSC_iS9_ffNS7_10__identityEEEvT0_T1_T2_T3_T4_T6_E12temp_storage+20];
	add.f32 	%f143, %f530, %f142;
	ld.shared.f32 	%f144, [_ZZN3cub18CUB_300001_SM_10006detail6reduce28DeviceReduceSingleTileKernelINS2_10policy_hubIfjN4cuda3std3__44plusIfEEE10Policy1000EPfSC_iS9_ffNS7_10__identityEEEvT0_T1_T2_T3_T4_T6_E12temp_storage+24];
	add.f32 	%f145, %f143, %f144;
	ld.shared.f32 	%f146, [_ZZN3cub18CUB_300001_SM_10006detail6reduce28DeviceReduceSingleTileKernelINS2_10policy_hubIfjN4cuda3std3__44plusIfEEE10Policy1000EPfSC_iS9_ffNS7_10__identityEEEvT0_T1_T2_T3_T4_T6_E12temp_storage+28];
	add.f32 	%f147, %f145, %f146;
	ld.shared.f32 	%f148, [_ZZN3cub18CUB_300001_SM_10006detail6reduce28DeviceReduceSingleTileKernelINS2_10policy_hubIfjN4cuda3std3__44plusIfEEE10Policy1000EPfSC_iS9_ffNS7_10__identityEEEvT0_T1_T2_T3_T4_T6_E12temp_storage+32];
	add.f32 	%f149, %f147, %f148;
	ld.shared.f32 	%f150, [_ZZN3cub18CUB_300001_SM_10006detail6reduce28DeviceReduceSingleTileKernelINS2_10policy_hubIfjN4cuda3std3__44plusIfEEE10Policy1000EPfSC_iS9_ffNS7_10__identityEEEvT0_T1_T2_T3_T4_T6_E12temp_storage+36];
	add.f32 	%f151, %f149, %f150;
	ld.shared.f32 	%f152, [_ZZN3cub18CUB_300001_SM_10006detail6reduce28DeviceReduceSingleTileKernelINS2_10policy_hubIfjN4cuda3std3__44plusIfEEE10Policy1000EPfSC_iS9_ffNS7_10__identityEEEvT0_T1_T2_T3_T4_T6_E12temp_storage+40];
	add.f32 	%f153, %f151, %f152;
	ld.shared.f32 	%f154, [_ZZN3cub18CUB_300001_SM_10006detail6reduce28DeviceReduceSingleTileKernelINS2_10policy_hubIfjN4cuda3std3__44plusIfEEE10Policy1000EPfSC_iS9_ffNS7_10__identityEEEvT0_T1_T2_T3_T4_T6_E12temp_storage+44];
	add.f32 	%f155, %f153, %f154;
	ld.shared.f32 	%f156, [_ZZN3cub18CUB_300001_SM_10006detail6reduce28DeviceReduceSingleTileKernelINS2_10policy_hubIfjN4cuda3std3__44plusIfEEE10Policy1000EPfSC_iS9_ffNS7_10__identityEEEvT0_T1_T2_T3_T4_T6_E12temp_storage+48];
	add.f32 	%f157, %f155, %f156;
	ld.shared.f32 	%f158, [_ZZN3cub18CUB_300001_SM_10006detail6reduce28DeviceReduceSingleTileKernelINS2_10policy_hubIfjN4cuda3std3__44plusIfEEE10Policy1000EPfSC_iS9_ffNS7_10__identityEEEvT0_T1_T2_T3_T4_T6_E12temp_storage+52];
	add.f32 	%f159, %f157, %f158;
	ld.shared.f32 	%f160, [_ZZN3cub18CUB_300001_SM_10006detail6reduce28DeviceReduceSingleTileKernelINS2_10policy_hubIfjN4cuda3std3__44plusIfEEE10Policy1000EPfSC_iS9_ffNS7_10__identityEEEvT0_T1_T2_T3_T4_T6_E12temp_storage+56];
	add.f32 	%f161, %f159, %f160;
	ld.shared.f32 	%f162, [_ZZN3cub18CUB_300001_SM_10006detail6reduce28DeviceReduceSingleTileKernelINS2_10policy_hubIfjN4cuda3std3__44plusIfEEE10Policy1000EPfSC_iS9_ffNS7_10__identityEEEvT0_T1_T2_T3_T4_T6_E12temp_storage+60];
	add.f32 	%f163, %f161, %f162;
	ld.shared.f32 	%f164, [_ZZN3cub18CUB_300001_SM_10006detail6reduce28DeviceReduceSingleTileKernelINS2_10policy_hubIfjN4cuda3std3__44plusIfEEE10Policy1000EPfSC_iS9_ffNS7_10__identityEEEvT0_T1_T2_T3_T4_T6_E12temp_storage+64];
	add.f32 	%f165, %f163, %f164;
	ld.shared.f32 	%f166, [_ZZN3cub18CUB_300001_SM_10006detail6reduce28DeviceReduceSingleTileKernelINS2_10policy_hubIfjN4cuda3std3__44plusIfEEE10Policy1000EPfSC_iS9_ffNS7_10__identityEEEvT0_T1_T2_T3_T4_T6_E12temp_storage+68];
	add.f32 	%f167, %f165, %f166;
	ld.shared.f32 	%f168, [_ZZN3cub18CUB_300001_SM_10006detail6reduce28DeviceReduceSingleTileKernelINS2_10policy_hubIfjN4cuda3std3__44plusIfEEE10Policy1000EPfSC_iS9_ffNS7_10__identityEEEvT0_T1_T2_T3_T4_T6_E12temp_storage+72];
	add.f32 	%f169, %f167, %f168;
	ld.shared.f32 	%f170, [_ZZN3cub18CUB_300001_SM_10006detail6reduce28DeviceReduceSingleTileKernelINS2_10policy_hubIfjN4cuda3std3__44plusIfEEE10Policy1000EPfSC_iS9_ffNS7_10__identityEEEvT0_T1_T2_T3_T4_T6_E12temp_storage+76];
	add.f32 	%f530, %f169, %f170;
$L__BB5_72:
	mov.u32 	%r379, %tid.x;
	setp.ne.s32 	%p111, %r379, 0;
	@%p111 bra 	$L__BB5_74;
	add.f32 	%f503, %f58, %f530;
	st.global.f32 	[%rd1], %f503;
$L__BB5_74:
	ret;

}
	// .globl	_ZN3cub18CUB_300001_SM_10006detail6reduce28DeviceReduceSingleTileKernelINS2_10policy_hubIfyN4cuda3std3__44plusIfEEE10Policy1000EN6thrust24THRUST_300001_SM_1000_NS6detail15normal_iteratorINSD_10device_ptrIfEEEEPfyS9_ffNS7_10__identityEEEvT0_T1_T2_T3_T4_T6_
.visible .entry _ZN3cub18CUB_300001_SM_10006detail6reduce28DeviceReduceSingleTileKernelINS2_10policy_hubIfyN4cuda3std3__44plusIfEEE10Policy1000EN6thrust24THRUST_300001_SM_1000_NS6detail15normal_iteratorINSD_10device_ptrIfEEEEPfyS9_ffNS7_10__identityEEEvT0_T1_T2_T3_T4_T6_(
	.param .align 8 .b8 _ZN3cub18CUB_300001_SM_10006detail6reduce28DeviceReduceSingleTileKernelINS2_10policy_hubIfyN4cuda3std3__44plusIfEEE10Policy1000EN6thrust24THRUST_300001_SM_1000_NS6detail15normal_iteratorINSD_10device_ptrIfEEEEPfyS9_ffNS7_10__identityEEEvT0_T1_T2_T3_T4_T6__param_0[8],
	.param .u64 .ptr .align 1 _ZN3cub18CUB_300001_SM_10006detail6reduce28DeviceReduceSingleTileKernelINS2_10policy_hubIfyN4cuda3std3__44plusIfEEE10Policy1000EN6thrust24THRUST_300001_SM_1000_NS6detail15normal_iteratorINSD_10device_ptrIfEEEEPfyS9_ffNS7_10__identityEEEvT0_T1_T2_T3_T4_T6__param_1,
	.param .u64 _ZN3cub18CUB_300001_SM_10006detail6reduce28DeviceReduceSingleTileKernelINS2_10policy_hubIfyN4cuda3std3__44plusIfEEE10Policy1000EN6thrust24THRUST_300001_SM_1000_NS6detail15normal_iteratorINSD_10device_ptrIfEEEEPfyS9_ffNS7_10__identityEEEvT0_T1_T2_T3_T4_T6__param_2,
	.param .align 1 .b8 _ZN3cub18CUB_300001_SM_10006detail6reduce28DeviceReduceSingleTileKernelINS2_10policy_hubIfyN4cuda3std3__44plusIfEEE10Policy1000EN6thrust24THRUST_300001_SM_1000_NS6detail15normal_iteratorINSD_10device_ptrIfEEEEPfyS9_ffNS7_10__identityEEEvT0_T1_T2_T3_T4_T6__param_3[1],
	.param .f32 _ZN3cub18CUB_300001_SM_10006detail6reduce28DeviceReduceSingleTileKernelINS2_10policy_hubIfyN4cuda3std3__44plusIfEEE10Policy1000EN6thrust24THRUST_300001_SM_1000_NS6detail15normal_iteratorINSD_10device_ptrIfEEEEPfyS9_ffNS7_10__identityEEEvT0_T1_T2_T3_T4_T6__param_4,
	.param .align 1 .b8 _ZN3cub18CUB_300001_SM_10006detail6reduce28DeviceReduceSingleTileKernelINS2_10policy_hubIfyN4cuda3std3__44plusIfEEE10Policy1000EN6thrust24THRUST_300001_SM_1000_NS6detail15normal_iteratorINSD_10device_ptrIfEEEEPfyS9_ffNS7_10__identityEEEvT0_T1_T2_T3_T4_T6__param_5[1]
)
.maxntid 256
.minnctapersm 1
{
	.reg .pred 	%p<59>;
	.reg .b32 	%r<171>;
	.reg .b32 	%f<328>;
	.reg .b64 	%rd<56>;
	// demoted variable
	.shared .align 4 .b8 _ZZN3cub18CUB_300001_SM_10006detail6reduce28DeviceReduceSingleTileKernelINS2_10policy_hubIfyN4cuda3std3__44plusIfEEE10Policy1000EN6thrust24THRUST_300001_SM_1000_NS6detail15normal_iteratorINSD_10device_ptrIfEEEEPfyS9_ffNS7_10__identityEEEvT0_T1_T2_T3_T4_T6_E12temp_storage[44];
	ld.param.u64 	%rd18, [_ZN3cub18CUB_300001_SM_10006detail6reduce28DeviceReduceSingleTileKernelINS2_10policy_hubIfyN4cuda3std3__44plusIfEEE10Policy1000EN6thrust24THRUST_300001_SM_1000_NS6detail15normal_iteratorINSD_10device_ptrIfEEEEPfyS9_ffNS7_10__identityEEEvT0_T1_T2_T3_T4_T6__param_0];
	ld.param.u64 	%rd20, [_ZN3cub18CUB_300001_SM_10006detail6reduce28DeviceReduceSingleTileKernelINS2_10policy_hubIfyN4cuda3std3__44plusIfEEE10Policy1000EN6thrust24THRUST_300001_SM_1000_NS6detail15normal_iteratorINSD_10device_ptrIfEEEEPfyS9_ffNS7_10__identityEEEvT0_T1_T2_T3_T4_T6__param_1];
	ld.param.u64 	%rd19, [_ZN3cub18CUB_300001_SM_10006detail6reduce28DeviceReduceSingleTileKernelINS2_10policy_hubIfyN4cuda3std3__44plusIfEEE10Policy1000EN6thrust24THRUST_300001_SM_1000_NS6detail15normal_iteratorINSD_10device_ptrIfEEEEPfyS9_ffNS7_10__identityEEEvT0_T1_T2_T3_T4_T6__param_2];
	ld.param.f32 	%f42, [_ZN3cub18CUB_300001_SM_10006detail6reduce28DeviceReduceSingleTileKernelINS2_10policy_hubIfyN4cuda3std3__44plusIfEEE10Policy1000EN6thrust24THRUST_300001_SM_1000_NS6detail15normal_iteratorINSD_10device_ptrIfEEEEPfyS9_ffNS7_10__identityEEEvT0_T1_T2_T3_T4_T6__param_4];
	cvta.to.global.u64 	%rd1, %rd20;
	setp.ne.s64 	%p1, %rd19, 0;
	@%p1 bra 	$L__BB6_3;
	mov.u32 	%r156, %tid.x;
	setp.ne.s32 	%p58, %r156, 0;
	@%p58 bra 	$L__BB6_51;
	st.global.f32 	[%rd1], %f42;
	bra.uni 	$L__BB6_51;
$L__BB6_3:
	cvta.to.global.u64 	%rd2, %rd18;
	setp.gt.u64 	%p2, %rd19, 4095;
	@%p2 bra 	$L__BB6_28;
	cvt.u32.u64 	%r1, %rd19;
	mov.u32 	%r2, %tid.x;
	setp.ge.u32 	%p24, %r2, %r1;
	mov.f32 	%f315, 0f00000000;
	mov.u32 	%r160, %r2;
	@%p24 bra 	$L__BB6_6;
	mul.wide.u32 	%rd41, %r2, 4;
	add.s64 	%rd42, %rd2, %rd41;
	ld.global.f32 	%f315, [%rd42];
	add.s32 	%r160, %r2, 256;
$L__BB6_6:
	setp.ge.u32 	%p25, %r160, %r1;
	@%p25 bra 	$L__BB6_19;
	not.b32 	%r83, %r160;
	add.s32 	%r84, %r83, %r1;
	shr.u32 	%r85, %r84, 8;
	add.s32 	%r5, %r85, 1;
	and.b32  	%r6, %r5, 15;
	setp.lt.u32 	%p26, %r84, 3840;
	@%p26 bra 	$L__BB6_10;
	and.b32  	%r86, %r5, 33554416;
	neg.s32 	%r158, %r86;
	mul.wide.u32 	%rd43, %r160, 4;
	add.s64 	%rd44, %rd43, %rd2;
	add.s64 	%rd51, %rd44, 8192;
$L__BB6_9:
	.pragma "nounroll";
	ld.global.f32 	%f189, [%rd51+-8192];
	add.f32 	%f190, %f315, %f189;
	ld.global.f32 	%f191, [%rd51+-7168];
	add.f32 	%f192, %f190, %f191;
	ld.global.f32 	%f193, [%rd51+-6144];
	add.f32 	%f194, %f192, %f193;
	ld.global.f32 	%f195, [%rd51+-5120];
	add.f32 	%f196, %f194, %f195;
	ld.global.f32 	%f197, [%rd51+-4096];
	add.f32 	%f198, %f196, %f197;
	ld.global.f32 	%f199, [%rd51+-3072];
	add.f32 	%f200, %f198, %f199;
	ld.global.f32 	%f201, [%rd51+-2048];
	add.f32 	%f202, %f200, %f201;
	ld.global.f32 	%f203, [%rd51+-1024];
	add.f32 	%f204, %f202, %f203;
	ld.global.f32 	%f205, [%rd51];
	add.f32 	%f206, %f204, %f205;
	ld.global.f32 	%f207, [%rd51+1024];
	add.f32 	%f208, %f206, %f207;
	ld.global.f32 	%f209, [%rd51+2048];
	add.f32 	%f210, %f208, %f209;
	ld.global.f32 	%f211, [%rd51+3072];
	add.f32 	%f212, %f210, %f211;
	ld.global.f32 	%f213, [%rd51+4096];
	add.f32 	%f214, %f212, %f213;
	ld.global.f32 	%f215, [%rd51+5120];
	add.f32 	%f216, %f214, %f215;
	ld.global.f32 	%f217, [%rd51+6144];
	add.f32 	%f218, %f216, %f217;
	ld.global.f32 	%f219, [%rd51+7168];
	add.f32 	%f315, %f218, %f219;
	add.s32 	%r160, %r160, 4096;
	add.s32 	%r158, %r158, 16;
	add.s64 	%rd51, %rd51, 16384;
	setp.ne.s32 	%p27, %r158, 0;
	@%p27 bra 	$L__BB6_9;
$L__BB6_10:
	setp.eq.s32 	%p28, %r6, 0;
	@%p28 bra 	$L__BB6_19;
	and.b32  	%r13, %r5, 7;
	setp.lt.u32 	%p29, %r6, 8;
	@%p29 bra 	$L__BB6_13;
	mul.wide.s32 	%rd45, %r160, 4;
	add.s64 	%rd46, %rd2, %rd45;
	ld.global.f32 	%f221, [%rd46];
	add.f32 	%f222, %f315, %f221;
	ld.global.f32 	%f223, [%rd46+1024];
	add.f32 	%f224, %f222, %f223;
	ld.global.f32 	%f225, [%rd46+2048];
	add.f32 	%f226, %f224, %f225;
	ld.global.f32 	%f227, [%rd46+3072];
	add.f32 	%f228, %f226, %f227;
	ld.global.f32 	%f229, [%rd46+4096];
	add.f32 	%f230, %f228, %f229;
	ld.global.f32 	%f231, [%rd46+5120];
	add.f32 	%f232, %f230, %f231;
	ld.global.f32 	%f233, [%rd46+6144];
	add.f32 	%f234, %f232, %f233;
	ld.global.f32 	%f235, [%rd46+7168];
	add.f32 	%f315, %f234, %f235;
	add.s32 	%r160, %r160, 2048;
$L__BB6_13:
	setp.eq.s32 	%p30, %r13, 0;
	@%p30 bra 	$L__BB6_19;
	and.b32  	%r16, %r5, 3;
	setp.lt.u32 	%p31, %r13, 4;
	@%p31 bra 	$L__BB6_16;
	mul.wide.s32 	%rd47, %r160, 4;
	add.s64 	%rd48, %rd2, %rd47;
	ld.global.f32 	%f237, [%rd48];
	add.f32 	%f238, %f315, %f237;
	ld.global.f32 	%f239, [%rd48+1024];
	add.f32 	%f240, %f238, %f239;
	ld.global.f32 	%f241, [%rd48+2048];
	add.f32 	%f242, %f240, %f241;
	ld.global.f32 	%f243, [%rd48+3072];
	add.f32 	%f315, %f242, %f243;
	add.s32 	%r160, %r160, 1024;
$L__BB6_16:
	setp.eq.s32 	%p32, %r16, 0;
	@%p32 bra 	$L__BB6_19;
	neg.s32 	%r163, %r16;
$L__BB6_18:
	.pragma "nounroll";
	mul.wide.s32 	%rd49, %r160, 4;
	add.s64 	%rd50, %rd2, %rd49;
	ld.global.f32 	%f244, [%rd50];
	add.f32 	%f315, %f315, %f244;
	add.s32 	%r160, %r160, 256;
	add.s32 	%r163, %r163, 1;
	setp.ne.s32 	%p33, %r163, 0;
	@%p33 bra 	$L__BB6_18;
$L__BB6_19:
	setp.lt.u64 	%p34, %rd19, 256;
	@%p34 bra 	$L__BB6_24;
	// begin inline asm
	mov.u32 %r125, %laneid;
	// end inline asm
	mov.b32 	%r127, %f315;
	mov.b32 	%r128, 1;
	mov.b32 	%r149, 31;
	mov.b32 	%r150, -1;
	// begin inline asm
	shfl.sync.down.b32 %r126, %r127, %r128, %r149, %r150;
	// end inline asm
	setp.gt.s32 	%p50, %r125, 30;
	mov.b32 	%f279, %r126;
	add.f32 	%f280, %f315, %f279;
	selp.f32 	%f281, %f315, %f280, %p50;
	mov.b32 	%r132, %f281;
	mov.b32 	%r133, 2;
	// begin inline asm
	shfl.sync.down.b32 %r131, %r132, %r133, %r149, %r150;
	// end inline asm
	setp.gt.s32 	%p51, %r125, 29;
	mov.b32 	%f282, %r131;
	add.f32 	%f283, %f281, %f282;
	selp.f32 	%f284, %f281, %f283, %p51;
	mov.b32 	%r137, %f284;
	mov.b32 	%r138, 4;
	// begin inline asm
	shfl.sync.down.b32 %r136, %r137, %r138, %r149, %r150;
	// end inline asm
	setp.gt.s32 	%p52, %r125, 27;
	mov.b32 	%f285, %r136;
	add.f32 	%f286, %f284, %f285;
	selp.f32 	%f287, %f284, %f286, %p52;
	mov.b32 	%r142, %f287;
	mov.b32 	%r143, 8;
	// begin inline asm
	shfl.sync.down.b32 %r141, %r142, %r143, %r149, %r150;
	// end inline asm
	setp.gt.s32 	%p53, %r125, 23;
	mov.b32 	%f288, %r141;
	add.f32 	%f289, %f287, %f288;
	selp.f32 	%f290, %f287, %f289, %p53;
	mov.b32 	%r147, %f290;
	mov.b32 	%r148, 16;
	// begin inline asm
	shfl.sync.down.b32 %r146, %r147, %r148, %r149, %r150;
	// end inline asm
	setp.gt.s32 	%p54, %r125, 15;
	mov.b32 	%f291, %r146;
	add.f32 	%f16, %f290, %f291;
	selp.f32 	%f327, %f290, %f16, %p54;
	setp.ne.s32 	%p55, %r125, 0;
	@%p55 bra 	$L__BB6_22;
	shr.u32 	%r151, %r2, 3;
	and.b32  	%r152, %r151, 124;
	mov.u32 	%r153, _ZZN3cub18CUB_300001_SM_10006detail6reduce28DeviceReduceSingleTileKernelINS2_10policy_hubIfyN4cuda3std3__44plusIfEEE10Policy1000EN6thrust24THRUST_300001_SM_1000_NS6detail15normal_iteratorINSD_10device_ptrIfEEEEPfyS9_ffNS7_10__identityEEEvT0_T1_T2_T3_T4_T6_E12temp_storage;
	add.s32 	%r154, %r153, %r152;
	st.shared.f32 	[%r154+8], %f16;
$L__BB6_22:
	bar.sync 	0;
	setp.ne.s32 	%p56, %r2, 0;
	@%p56 bra 	$L__BB6_49;
	ld.shared.f32 	%f292, [_ZZN3cub18CUB_300001_SM_10006detail6reduce28DeviceReduceSingleTileKernelINS2_10policy_hubIfyN4cuda3std3__44plusIfEEE10Policy1000EN6thrust24THRUST_300001_SM_1000_NS6detail15normal_iteratorINSD_10device_ptrIfEEEEPfyS9_ffNS7_10__identityEEEvT0_T1_T2_T3_T4_T6_E12temp_storage+12];
	add.f32 	%f293, %f327, %f292;
	ld.shared.f32 	%f294, [_ZZN3cub18CUB_300001_SM_10006detail6reduce28DeviceReduceSingleTileKernelINS2_10policy_hubIfyN4cuda3std3__44plusIfEEE10Policy1000EN6thrust24THRUST_300001_SM_1000_NS6detail15normal_iteratorINSD_10device_ptrIfEEEEPfyS9_ffNS7_10__identityEEEvT0_T1_T2_T3_T4_T6_E12temp_storage+16];
	add.f32 	%f295, %f293, %f294;
	ld.shared.f32 	%f296, [_ZZN3cub18CUB_300001_SM_10006detail6reduce28DeviceReduceSingleTileKernelINS2_10policy_hubIfyN4cuda3std3__44plusIfEEE10Policy1000EN6thrust24THRUST_300001_SM_1000_NS6detail15normal_iteratorINSD_10device_ptrIfEEEEPfyS9_ffNS7_10__identityEEEvT0_T1_T2_T3_T4_T6_E12temp_storage+20];
	add.f32 	%f297, %f295, %f296;
	ld.shared.f32 	%f298, [_ZZN3cub18CUB_300001_SM_10006detail6reduce28DeviceReduceSingleTileKernelINS2_10policy_hubIfyN4cuda3std3__44plusIfEEE10Policy1000EN6thrust24THRUST_300001_SM_1000_NS6detail15normal_iteratorINSD_10device_ptrIfEEEEPfyS9_ffNS7_10__identityEEEvT0_T1_T2_T3_T4_T6_E12temp_storage+24];
	add.f32 	%f299, %f297, %f298;
	ld.shared.f32 	%f300, [_ZZN3cub18CUB_300001_SM_10006detail6reduce28DeviceReduceSingleTileKernelINS2_10policy_hubIfyN4cuda3std3__44plusIfEEE10Policy1000EN6thrust24THRUST_300001_SM_1000_NS6detail15normal_iteratorINSD_10device_ptrIfEEEEPfyS9_ffNS7_10__identityEEEvT0_T1_T2_T3_T4_T6_E12temp_storage+28];
	add.f32 	%f301, %f299, %f300;
	ld.shared.f32 	%f302, [_ZZN3cub18CUB_300001_SM_10006detail6reduce28DeviceReduceSingleTileKernelINS2_10policy_hubIfyN4cuda3std3__44plusIfEEE10Policy1000EN6thrust24THRUST_300001_SM_1000_NS6detail15normal_iteratorINSD_10device_ptrIfEEEEPfyS9_ffNS7_10__identityEEEvT0_T1_T2_T3_T4_T6_E12temp_storage+32];
	add.f32 	%f303, %f301, %f302;
	ld.shared.f32 	%f304, [_ZZN3cub18CUB_300001_SM_10006detail6reduce28DeviceReduceSingleTileKernelINS2_10policy_hubIfyN4cuda3std3__44plusIfEEE10Policy1000EN6thrust24THRUST_300001_SM_1000_NS6detail15normal_iteratorINSD_10device_ptrIfEEEEPfyS9_ffNS7_10__identityEEEvT0_T1_T2_T3_T4_T6_E12temp_storage+36];
	add.f32 	%f327, %f303, %f304;
	bra.uni 	$L__BB6_49;
$L__BB6_24:
	// begin inline asm
	mov.u32 %r87, %laneid;
	// end inline asm
	and.b32  	%r113, %r2, 992;
	add.s32 	%r114, %r113, 32;
	setp.gt.u32 	%p35, %r114, %r1;
	not.b32 	%r115, %r113;
	add.s32 	%r116, %r1, %r115;
	selp.b32 	%r111, %r116, 31, %p35;
	mov.b32 	%r89, %f315;
	mov.b32 	%r90, 1;
	mov.b32 	%r112, -1;
	// begin inline asm
	shfl.sync.down.b32 %r88, %r89, %r90, %r111, %r112;
	// end inline asm
	setp.lt.s32 	%p36, %r87, %r111;
	mov.b32 	%f245, %r88;
	add.f32 	%f246, %f315, %f245;
	selp.f32 	%f247, %f246, %f315, %p36;
	mov.b32 	%r94, %f247;
	mov.b32 	%r95, 2;
	// begin inline asm
	shfl.sync.down.b32 %r93, %r94, %r95, %r111, %r112;
	// end inline asm
	add.s32 	%r117, %r87, 2;
	setp.gt.s32 	%p37, %r117, %r111;
	mov.b32 	%f248, %r93;
	add.f32 	%f249, %f247, %f248;
	selp.f32 	%f250, %f247, %f249, %p37;
	mov.b32 	%r99, %f250;
	mov.b32 	%r100, 4;
	// begin inline asm
	shfl.sync.down.b32 %r98, %r99, %r100, %r111, %r112;
	// end inline asm
	add.s32 	%r118, %r87, 4;
	setp.gt.s32 	%p38, %r118, %r111;
	mov.b32 	%f251, %r98;
	add.f32 	%f252, %f250, %f251;
	selp.f32 	%f253, %f250, %f252, %p38;
	mov.b32 	%r104, %f253;
	mov.b32 	%r105, 8;
	// begin inline asm
	shfl.sync.down.b32 %r103, %r104, %r105, %r111, %r112;
	// end inline asm
	add.s32 	%r119, %r87, 8;
	setp.gt.s32 	%p39, %r119, %r111;
	mov.b32 	%f254, %r103;
	add.f32 	%f255, %f253, %f254;
	selp.f32 	%f256, %f253, %f255, %p39;
	mov.b32 	%r109, %f256;
	mov.b32 	%r110, 16;
	// begin inline asm
	shfl.sync.down.b32 %r108, %r109, %r110, %r111, %r112;
	// end inline asm
	add.s32 	%r120, %r87, 16;
	setp.gt.s32 	%p40, %r120, %r111;
	mov.b32 	%f257, %r108;
	add.f32 	%f258, %f256, %f257;
	selp.f32 	%f327, %f256, %f258, %p40;
	setp.ne.s32 	%p41, %r87, 0;
	@%p41 bra 	$L__BB6_26;
	shr.u32 	%r121, %r2, 3;
	and.b32  	%r122, %r121, 124;
	mov.u32 	%r123, _ZZN3cub18CUB_300001_SM_10006detail6reduce28DeviceReduceSingleTileKernelINS2_10policy_hubIfyN4cuda3std3__44plusIfEEE10Policy1000EN6thrust24THRUST_300001_SM_1000_NS6detail15normal_iteratorINSD_10device_ptrIfEEEEPfyS9_ffNS7_10__identityEEEvT0_T1_T2_T3_T4_T6_E12temp_storage;
	add.s32 	%r124, %r123, %r122;
	st.shared.f32 	[%r124+8], %f327;
$L__BB6_26:
	bar.sync 	0;
	setp.ne.s32 	%p42, %r2, 0;
	@%p42 bra 	$L__BB6_49;
	setp.gt.u64 	%p43, %rd19, 32;
	ld.shared.f32 	%f259, [_ZZN3cub18CUB_300001_SM_10006detail6reduce28DeviceReduceSingleTileKernelINS2_10policy_hubIfyN4cuda3std3__44plusIfEEE10Policy1000EN6thrust24THRUST_300001_SM_1000_NS6detail15normal_iteratorINSD_10device_ptrIfEEEEPfyS9_ffNS7_10__identityEEEvT0_T1_T2_T3_T4_T6_E12temp_storage+12];
	add.f32 	%f260, %f327, %f259;
	selp.f32 	%f261, %f260, %f327, %p43;
	setp.gt.u64 	%p44, %rd19, 64;
	ld.shared.f32 	%f262, [_ZZN3cub18CUB_300001_SM_10006detail6reduce28DeviceReduceSingleTileKernelINS2_10policy_hubIfyN4cuda3std3__44plusIfEEE10Policy1000EN6thrust24THRUST_300001_SM_1000_NS6detail15normal_iteratorINSD_10device_ptrIfEEEEPfyS9_ffNS7_10__identityEEEvT0_T1_T2_T3_T4_T6_E12temp_storage+16];
	add.f32 	%f263, %f262, %f261;
	selp.f32 	%f264, %f263, %f261, %p44;
	setp.gt.u64 	%p45, %rd19, 96;
	ld.shared.f32 	%f265, [_ZZN3cub18CUB_300001_SM_10006detail6reduce28DeviceReduceSingleTileKernelINS2_10policy_hubIfyN4cuda3std3__44plusIfEEE10Policy1000EN6thrust24THRUST_300001_SM_1000_NS6detail15normal_iteratorINSD_10device_ptrIfEEEEPfyS9_ffNS7_10__identityEEEvT0_T1_T2_T3_T4_T6_E12temp_storage+20];
	add.f32 	%f266, %f265, %f264;
	selp.f32 	%f267, %f266, %f264, %p45;
	setp.gt.u64 	%p46, %rd19, 128;
	ld.shared.f32 	%f268, [_ZZN3cub18CUB_300001_SM_10006detail6reduce28DeviceReduceSingleTileKernelINS2_10policy_hubIfyN4cuda3std3__44plusIfEEE10Policy1000EN6thrust24THRUST_300001_SM_1000_NS6detail15normal_iteratorINSD_10device_ptrIfEEEEPfyS9_ffNS7_10__identityEEEvT0_T1_T2_T3_T4_T6_E12temp_storage+24];
	add.f32 	%f269, %f268, %f267;
	selp.f32 	%f270, %f269, %f267, %p46;
	setp.gt.u64 	%p47, %rd19, 160;
	ld.shared.f32 	%f271, [_ZZN3cub18CUB_300001_SM_10006detail6reduce28DeviceReduceSingleTileKernelINS2_10policy_hubIfyN4cuda3std3__44plusIfEEE10Policy1000EN6thrust24THRUST_300001_SM_1000_NS6detail15normal_iteratorINSD_10device_ptrIfEEEEPfyS9_ffNS7_10__identityEEEvT0_T1_T2_T3_T4_T6_E12temp_storage+28];
	add.f32 	%f272, %f271, %f270;
	selp.f32 	%f273, %f272, %f270, %p47;
	setp.gt.u64 	%p48, %rd19, 192;
	ld.shared.f32 	%f274, [_ZZN3cub18CUB_300001_SM_10006detail6reduce28DeviceReduceSingleTileKernelINS2_10policy_hubIfyN4cuda3std3__44plusIfEEE10Policy1000EN6thrust24THRUST_300001_SM_1000_NS6detail15normal_iteratorINSD_10device_ptrIfEEEEPfyS9_ffNS7_10__identityEEEvT0_T1_T2_T3_T4_T6_E12temp_storage+32];
	add.f32 	%f275, %f274, %f273;
	selp.f32 	%f276, %f275, %f273, %p48;
	setp.gt.u64 	%p49, %rd19, 224;
	ld.shared.f32 	%f277, [_ZZN3cub18CUB_300001_SM_10006detail6reduce28DeviceReduceSingleTileKernelINS2_10policy_hubIfyN4cuda3std3__44plusIfEEE10Policy1000EN6thrust24THRUST_300001_SM_1000_NS6detail15normal_iteratorINSD_10device_ptrIfEEEEPfyS9_ffNS7_10__identityEEEvT0_T1_T2_T3_T4_T6_E12temp_storage+36];
	add.f32 	%f278, %f277, %f276;
	selp.f32 	%f327, %f278, %f276, %p49;
	bra.uni 	$L__BB6_49;
$L__BB6_28:
	mov.u32 	%r24, %tid.x;
	cvt.u64.u32 	%rd6, %r24;
	mul.wide.u32 	%rd22, %r24, 4;
	add.s64 	%rd7, %rd2, %rd22;
	ld.global.f32 	%f43, [%rd7];
	ld.global.f32 	%f44, [%rd7+1024];
	ld.global.f32 	%f45, [%rd7+2048];
	ld.global.f32 	%f46, [%rd7+3072];
	ld.global.f32 	%f47, [%rd7+4096];
	ld.global.f32 	%f48, [%rd7+5120];
	ld.global.f32 	%f49, [%rd7+6144];
	ld.global.f32 	%f50, [%rd7+7168];
	ld.global.f32 	%f51, [%rd7+8192];
	ld.global.f32 	%f52, [%rd7+9216];
	ld.global.f32 	%f53, [%rd7+10240];
	ld.global.f32 	%f54, [%rd7+11264];
	ld.global.f32 	%f55, [%rd7+12288];
	ld.global.f32 	%f56, [%rd7+13312];
	ld.global.f32 	%f57, [%rd7+14336];
	ld.global.f32 	%f58, [%rd7+15360];
	add.f32 	%f59, %f43, %f44;
	add.f32 	%f60, %f45, %f46;
	add.f32 	%f61, %f47, %f48;
	add.f32 	%f62, %f49, %f50;
	add.f32 	%f63, %f51, %f52;
	add.f32 	%f64, %f53, %f54;
	add.f32 	%f65, %f55, %f56;
	add.f32 	%f66, %f57, %f58;
	add.f32 	%f67, %f59, %f60;
	add.f32 	%f68, %f61, %f62;
	add.f32 	%f69, %f63, %f64;
	add.f32 	%f70, %f65, %f66;
	add.f32 	%f71, %f67, %f68;
	add.f32 	%f72, %f69, %f70;
	add.f32 	%f326, %f71, %f72;
	add.s64 	%rd8, %rd19, -4096;
	setp.lt.u64 	%p3, %rd8, 4096;
	mov.b64 	%rd53, 4096;
	@%p3 bra 	$L__BB6_32;
	mov.b64 	%rd53, 4096;
$L__BB6_30:
	shl.b64 	%rd24, %rd53, 2;
	add.s64 	%rd25, %rd7, %rd24;
	ld.global.f32 	%f73, [%rd25];
	ld.global.f32 	%f74, [%rd25+1024];
	ld.global.f32 	%f75, [%rd25+2048];
	ld.global.f32 	%f76, [%rd25+3072];
	ld.global.f32 	%f77, [%rd25+4096];
	ld.global.f32 	%f78, [%rd25+5120];
	ld.global.f32 	%f79, [%rd25+6144];
	ld.global.f32 	%f80, [%rd25+7168];
	ld.global.f32 	%f81, [%rd25+8192];
	ld.global.f32 	%f82, [%rd25+9216];
	ld.global.f32 	%f83, [%rd25+10240];
	ld.global.f32 	%f84, [%rd25+11264];
	ld.global.f32 	%f85, [%rd25+12288];
	ld.global.f32 	%f86, [%rd25+13312];
	ld.global.f32 	%f87, [%rd25+14336];
	ld.global.f32 	%f88, [%rd25+15360];
	add.f32 	%f89, %f326, %f73;
	add.f32 	%f90, %f74, %f75;
	add.f32 	%f91, %f76, %f77;
	add.f32 	%f92, %f78, %f79;
	add.f32 	%f93, %f80, %f81;
	add.f32 	%f94, %f82, %f83;
	add.f32 	%f95, %f84, %f85;
	add.f32 	%f96, %f86, %f87;
	add.f32 	%f97, %f89, %f90;
	add.f32 	%f98, %f91, %f92;
	add.f32 	%f99, %f93, %f94;
	add.f32 	%f100, %f95, %f96;
	add.f32 	%f101, %f97, %f98;
	add.f32 	%f102, %f99, %f100;
	add.f32 	%f103, %f101, %f102;
	add.f32 	%f326, %f103, %f88;
	sub.s64 	%rd26, %rd19, %rd53;
	setp.lt.u64 	%p4, %rd26, 4096;
	@%p4 bra 	$L__BB6_45;
	add.s64 	%rd53, %rd53, 4096;
	setp.le.u64 	%p5, %rd53, %rd8;
	@%p5 bra 	$L__BB6_30;
$L__BB6_32:
	setp.le.u64 	%p6, %rd19, %rd53;
	cvt.u32.u64 	%r42, %rd53;
	cvt.u32.u64 	%r43, %rd19;
	sub.s32 	%r44, %r43, %r42;
	setp.ge.s32 	%p7, %r24, %r44;
	or.pred  	%p8, %p6, %p7;
	@%p8 bra 	$L__BB6_45;
	not.b32 	%r47, %r24;
	add.s32 	%r48, %r47, %r43;
	sub.s32 	%r50, %r48, %r42;
	shr.u32 	%r51, %r50, 8;
	add.s32 	%r25, %r51, 1;
	and.b32  	%r26, %r25, 15;
	setp.lt.u32 	%p9, %r50, 3840;
	mov.u32 	%r167, %r24;
	@%p9 bra 	$L__BB6_36;
	and.b32  	%r52, %r25, 33554416;
	neg.s32 	%r165, %r52;
	add.s64 	%rd27, %rd53, %rd6;
	shl.b64 	%rd28, %rd27, 2;
	add.s64 	%rd29, %rd28, %rd2;
	add.s64 	%rd54, %rd29, 8192;
	mov.u32 	%r167, %r24;
$L__BB6_35:
	.pragma "nounroll";
	ld.global.f32 	%f105, [%rd54+-8192];
	add.f32 	%f106, %f326, %f105;
	ld.global.f32 	%f107, [%rd54+-7168];
	add.f32 	%f108, %f106, %f107;
	ld.global.f32 	%f109, [%rd54+-6144];
	add.f32 	%f110, %f108, %f109;
	ld.global.f32 	%f111, [%rd54+-5120];
	add.f32 	%f112, %f110, %f111;
	ld.global.f32 	%f113, [%rd54+-4096];
	add.f32 	%f114, %f112, %f113;
	ld.global.f32 	%f115, [%rd54+-3072];
	add.f32 	%f116, %f114, %f115;
	ld.global.f32 	%f117, [%rd54+-2048];
	add.f32 	%f118, %f116, %f117;
	ld.global.f32 	%f119, [%rd54+-1024];
	add.f32 	%f120, %f118, %f119;
	ld.global.f32 	%f121, [%rd54];
	add.f32 	%f122, %f120, %f121;
	ld.global.f32 	%f123, [%rd54+1024];
	add.f32 	%f124, %f122, %f123;
	ld.global.f32 	%f125, [%rd54+2048];
	add.f32 	%f126, %f124, %f125;
	ld.global.f32 	%f127, [%rd54+3072];
	add.f32 	%f128, %f126, %f127;
	ld.global.f32 	%f129, [%rd54+4096];
	add.f32 	%f130, %f128, %f129;
	ld.global.f32 	%f131, [%rd54+5120];
	add.f32 	%f132, %f130, %f131;
	ld.global.f32 	%f133, [%rd54+6144];
	add.f32 	%f134, %f132, %f133;
	ld.global.f32 	%f135, [%rd54+7168];
	add.f32 	%f326, %f134, %f135;
	add.s32 	%r167, %r167, 4096;
	add.s32 	%r165, %r165, 16;
	add.s64 	%rd54, %rd54, 16384;
	setp.ne.s32 	%p10, %r165, 0;
	@%p10 bra 	$L__BB6_35;
$L__BB6_36:
	setp.eq.s32 	%p11, %r26, 0;
	@%p11 bra 	$L__BB6_45;
	and.b32  	%r33, %r25, 7;
	setp.lt.u32 	%p12, %r26, 8;
	@%p12 bra 	$L__BB6_39;
	cvt.u64.u32 	%rd30, %r167;
	add.s64 	%rd31, %rd53, %rd30;
	shl.b64 	%rd32, %rd31, 2;
	add.s64 	%rd33, %rd2, %rd32;
	ld.global.f32 	%f137, [%rd33];
	add.f32 	%f138, %f326, %f137;
	ld.global.f32 	%f139, [%rd33+1024];
	add.f32 	%f140, %f138, %f139;
	ld.global.f32 	%f141, [%rd33+2048];
	add.f32 	%f142, %f140, %f141;
	ld.global.f32 	%f143, [%rd33+3072];
	add.f32 	%f144, %f142, %f143;
	ld.global.f32 	%f145, [%rd33+4096];
	add.f32 	%f146, %f144, %f145;
	ld.global.f32 	%f147, [%rd33+5120];
	add.f32 	%f148, %f146, %f147;
	ld.global.f32 	%f149, [%rd33+6144];
	add.f32 	%f150, %f148, %f149;
	ld.global.f32 	%f151, [%rd33+7168];
	add.f32 	%f326, %f150, %f151;
	add.s32 	%r167, %r167, 2048;
$L__BB6_39:
	setp.eq.s32 	%p13, %r33, 0;
	@%p13 bra 	$L__BB6_45;
	and.b32  	%r36, %r25, 3;
	setp.lt.u32 	%p14, %r33, 4;
	@%p14 bra 	$L__BB6_42;
	cvt.u64.u32 	%rd34, %r167;
	add.s64 	%rd35, %rd53, %rd34;
	shl.b64 	%rd36, %rd35, 2;
	add.s64 	%rd37, %rd2, %rd36;
	ld.global.f32 	%f153, [%rd37];
	add.f32 	%f154, %f326, %f153;
	ld.global.f32 	%f155, [%rd37+1024];
	add.f32 	%f156, %f154, %f155;
	ld.global.f32 	%f157, [%rd37+2048];
	add.f32 	%f158, %f156, %f157;
	ld.global.f32 	%f159, [%rd37+3072];
	add.f32 	%f326, %f158, %f159;
	add.s32 	%r167, %r167, 1024;
$L__BB6_42:
	setp.eq.s32 	%p15, %r36, 0;
	@%p15 bra 	$L__BB6_45;
	cvt.u64.u32 	%rd38, %r167;
	add.s64 	%rd39, %rd53, %rd38;
	shl.b64 	%rd40, %rd39, 2;
	add.s64 	%rd55, %rd2, %rd40;
	neg.s32 	%r170, %r36;
$L__BB6_44:
	.pragma "nounroll";
	ld.global.f32 	%f160, [%rd55];
	add.f32 	%f326, %f326, %f160;
	add.s64 	%rd55, %rd55, 1024;
	add.s32 	%r170, %r170, 1;
	setp.ne.s32 	%p16, %r170, 0;
	@%p16 bra 	$L__BB6_44;
$L__BB6_45:
	// begin inline asm
	mov.u32 %r53, %laneid;
	// end inline asm
	mov.b32 	%r55, %f326;
	mov.b32 	%r56, 1;
	mov.b32 	%r77, 31;
	mov.b32 	%r78, -1;
	// begin inline asm
	shfl.sync.down.b32 %r54, %r55, %r56, %r77, %r78;
	// end inline asm
	setp.gt.s32 	%p17, %r53, 30;
	mov.b32 	%f161, %r54;
	add.f32 	%f162, %f326, %f161;
	selp.f32 	%f163, %f326, %f162, %p17;
	mov.b32 	%r60, %f163;
	mov.b32 	%r61, 2;
	// begin inline asm
	shfl.sync.down.b32 %r59, %r60, %r61, %r77, %r78;
	// end inline asm
	setp.gt.s32 	%p18, %r53, 29;
	mov.b32 	%f164, %r59;
	add.f32 	%f165, %f163, %f164;
	selp.f32 	%f166, %f163, %f165, %p18;
	mov.b32 	%r65, %f166;
	mov.b32 	%r66, 4;
	// begin inline asm
	shfl.sync.down.b32 %r64, %r65, %r66, %r77, %r78;
	// end inline asm
	setp.gt.s32 	%p19, %r53, 27;
	mov.b32 	%f167, %r64;
	add.f32 	%f168, %f166, %f167;
	selp.f32 	%f169, %f166, %f168, %p19;
	mov.b32 	%r70, %f169;
	mov.b32 	%r71, 8;
	// begin inline asm
	shfl.sync.down.b32 %r69, %r70, %r71, %r77, %r78;
	// end inline asm
	setp.gt.s32 	%p20, %r53, 23;
	mov.b32 	%f170, %r69;
	add.f32 	%f171, %f169, %f170;
	selp.f32 	%f172, %f169, %f171, %p20;
	mov.b32 	%r75, %f172;
	mov.b32 	%r76, 16;
	// begin inline asm
	shfl.sync.down.b32 %r74, %r75, %r76, %r77, %r78;
	// end inline asm
	setp.gt.s32 	%p21, %r53, 15;
	mov.b32 	%f173, %r74;
	add.f32 	%f38, %f172, %f173;
	selp.f32 	%f327, %f172, %f38, %p21;
	setp.ne.s32 	%p22, %r53, 0;
	@%p22 bra 	$L__BB6_47;
	shr.u32 	%r79, %r24, 3;
	and.b32  	%r80, %r79, 124;
	mov.u32 	%r81, _ZZN3cub18CUB_300001_SM_10006detail6reduce28DeviceReduceSingleTileKernelINS2_10policy_hubIfyN4cuda3std3__44plusIfEEE10Policy1000EN6thrust24THRUST_300001_SM_1000_NS6detail15normal_iteratorINSD_10device_ptrIfEEEEPfyS9_ffNS7_10__identityEEEvT0_T1_T2_T3_T4_T6_E12temp_storage;
	add.s32 	%r82, %r81, %r80;
	st.shared.f32 	[%r82+8], %f38;
$L__BB6_47:
	bar.sync 	0;
	setp.ne.s32 	%p23, %r24, 0;
	@%p23 bra 	$L__BB6_49;
	ld.shared.f32 	%f174, [_ZZN3cub18CUB_300001_SM_10006detail6reduce28DeviceReduceSingleTileKernelINS2_10policy_hubIfyN4cuda3std3__44plusIfEEE10Policy1000EN6thrust24THRUST_300001_SM_1000_NS6detail15normal_iteratorINSD_10device_ptrIfEEEEPfyS9_ffNS7_10__identityEEEvT0_T1_T2_T3_T4_T6_E12temp_storage+12];
	add.f32 	%f175, %f327, %f174;
	ld.shared.f32 	%f176, [_ZZN3cub18CUB_300001_SM_10006detail6reduce28DeviceReduceSingleTileKernelINS2_10policy_hubIfyN4cuda3std3__44plusIfEEE10Policy1000EN6thrust24THRUST_300001_SM_1000_NS6detail15normal_iteratorINSD_10device_ptrIfEEEEPfyS9_ffNS7_10__identityEEEvT0_T1_T2_T3_T4_T6_E12temp_storage+16];
	add.f32 	%f177, %f175, %f176;
	ld.shared.f32 	%f178, [_ZZN3cub18CUB_300001_SM_10006detail6reduce28DeviceReduceSingleTileKernelINS2_10policy_hubIfyN4cuda3std3__44plusIfEEE10Policy1000EN6thrust24THRUST_300001_SM_1000_NS6detail15normal_iteratorINSD_10device_ptrIfEEEEPfyS9_ffNS7_10__identityEEEvT0_T1_T2_T3_T4_T6_E12temp_storage+20];
	add.f32 	%f179, %f177, %f178;
	ld.shared.f32 	%f180, [_ZZN3cub18CUB_300001_SM_10006detail6reduce28DeviceReduceSingleTileKernelINS2_10policy_hubIfyN4cuda3std3__44plusIfEEE10Policy1000EN6thrust24THRUST_300001_SM_1000_NS6detail15normal_iteratorINSD_10device_ptrIfEEEEPfyS9_ffNS7_10__identityEEEvT0_T1_T2_T3_T4_T6_E12temp_storage+24];
	add.f32 	%f181, %f179, %f180;
	ld.shared.f32 	%f182, [_ZZN3cub18CUB_300001_SM_10006detail6reduce28DeviceReduceSingleTileKernelINS2_10policy_hubIfyN4cuda3std3__44plusIfEEE10Policy1000EN6thrust24THRUST_300001_SM_1000_NS6detail15normal_iteratorINSD_10device_ptrIfEEEEPfyS9_ffNS7_10__identityEEEvT0_T1_T2_T3_T4_T6_E12temp_storage+28];
	add.f32 	%f183, %f181, %f182;
	ld.shared.f32 	%f184, [_ZZN3cub18CUB_300001_SM_10006detail6reduce28DeviceReduceSingleTileKernelINS2_10policy_hubIfyN4cuda3std3__44plusIfEEE10Policy1000EN6thrust24THRUST_300001_SM_1000_NS6detail15normal_iteratorINSD_10device_ptrIfEEEEPfyS9_ffNS7_10__identityEEEvT0_T1_T2_T3_T4_T6_E12temp_storage+32];
	add.f32 	%f185, %f183, %f184;
	ld.shared.f32 	%f186, [_ZZN3cub18CUB_300001_SM_10006detail6reduce28DeviceReduceSingleTileKernelINS2_10policy_hubIfyN4cuda3std3__44plusIfEEE10Policy1000EN6thrust24THRUST_300001_SM_1000_NS6detail15normal_iteratorINSD_10device_ptrIfEEEEPfyS9_ffNS7_10__identityEEEvT0_T1_T2_T3_T4_T6_E12temp_storage+36];
	add.f32 	%f327, %f185, %f186;
$L__BB6_49:
	mov.u32 	%r155, %tid.x;
	setp.ne.s32 	%p57, %r155, 0;
	@%p57 bra 	$L__BB6_51;
	add.f32 	%f305, %f42, %f327;
	st.global.f32 	[%rd1], %f305;
$L__BB6_51:
	ret;

}
	// .globl	_ZN3cub18CUB_300001_SM_10006detail6reduce18DeviceReduceKernelINS2_10policy_hubIfyN4cuda3std3__44plusIfEEE10Policy1000EN6thrust24THRUST_300001_SM_1000_NS6detail15normal_iteratorINSD_10device_ptrIfEEEEyS9_fNS7_10__identityEEEvT0_PT3_T1_NS0_13GridEvenShareISN_EET2_T4_
.visible .entry _ZN3cub18CUB_300001_SM_10006detail6reduce18DeviceReduceKernelINS2_10policy_hubIfyN4cuda3std3__44plusIfEEE10Policy1000EN6thrust24THRUST_300001_SM_1000_NS6detail15normal_iteratorINSD_10device_ptrIfEEEEyS9_fNS7_10__identityEEEvT0_PT3_T1_NS0_13GridEvenShareISN_EET2_T4_(
	.param .align 8 .b8 _ZN3cub18CUB_300001_SM_10006detail6reduce18DeviceReduceKernelINS2_10policy_hubIfyN4cuda3std3__44plusIfEEE10Policy1000EN6thrust24THRUST_300001_SM_1000_NS6detail15normal_iteratorINSD_10device_ptrIfEEEEyS9_fNS7_10__identityEEEvT0_PT3_T1_NS0_13GridEvenShareISN_EET2_T4__param_0[8],
	.param .u64 .ptr .align 1 _ZN3cub18CUB_300001_SM_10006detail6reduce18DeviceReduceKernelINS2_10policy_hubIfyN4cuda3std3__44plusIfEEE10Policy1000EN6thrust24THRUST_300001_SM_1000_NS6detail15normal_iteratorINSD_10device_ptrIfEEEEyS9_fNS7_10__identityEEEvT0_PT3_T1_NS0_13GridEvenShareISN_EET2_T4__param_1,
	.param .u64 _ZN3cub18CUB_300001_SM_10006detail6reduce18DeviceReduceKernelINS2_10policy_hubIfyN4cuda3std3__44plusIfEEE10Policy1000EN6thrust24THRUST_300001_SM_1000_NS6detail15normal_iteratorINSD_10device_ptrIfEEEEyS9_fNS7_10__identityEEEvT0_PT3_T1_NS0_13GridEvenShareISN_EET2_T4__param_2,
	.param .align 8 .b8 _ZN3cub18CUB_300001_SM_10006detail6reduce18DeviceReduceKernelINS2_10policy_hubIfyN4cuda3std3__44plusIfEEE10Policy1000EN6thrust24THRUST_300001_SM_1000_NS6detail15normal_iteratorINSD_10device_ptrIfEEEEyS9_fNS7_10__identityEEEvT0_PT3_T1_NS0_13GridEvenShareISN_EET2_T4__param_3[72],
	.param .align 1 .b8 _ZN3cub18CUB_300001_SM_10006detail6reduce18DeviceReduceKernelINS2_10policy_hubIfyN4cuda3std3__44plusIfEEE10Policy1000EN6thrust24THRUST_300001_SM_1000_NS6detail15normal_iteratorINSD_10device_ptrIfEEEEyS9_fNS7_10__identityEEEvT0_PT3_T1_NS0_13GridEvenShareISN_EET2_T4__param_4[1],
	.param .align 1 .b8 _ZN3cub18CUB_300001_SM_10006detail6reduce18DeviceReduceKernelINS2_10policy_hubIfyN4cuda3std3__44plusIfEEE10Policy1000EN6thrust24THRUST_300001_SM_1000_NS6detail15normal_iteratorINSD_10device_ptrIfEEEEyS9_fNS7_10__identityEEEvT0_PT3_T1_NS0_13GridEvenShareISN_EET2_T4__param_5[1]
)
.maxntid 256
{
	.reg .pred 	%p<57>;
	.reg .b16 	%rs<4>;
	.reg .b32 	%r<206>;
	.reg .b32 	%f<324>;
	.reg .b64 	%rd<78>;
	// demoted variable
	.shared .align 4 .b8 _ZZN3cub18CUB_300001_SM_10006detail6reduce18DeviceReduceKernelINS2_10policy_hubIfyN4cuda3std3__44plusIfEEE10Policy1000EN6thrust24THRUST_300001_SM_1000_NS6detail15normal_iteratorINSD_10device_ptrIfEEEEyS9_fNS7_10__identityEEEvT0_PT3_T1_NS0_13GridEvenShareISN_EET2_T4_E12temp_storage[44];
	ld.param.u64 	%rd1, [_ZN3cub18CUB_300001_SM_10006detail6reduce18DeviceReduceKernelINS2_10policy_hubIfyN4cuda3std3__44plusIfEEE10Policy1000EN6thrust24THRUST_300001_SM_1000_NS6detail15normal_iteratorINSD_10device_ptrIfEEEEyS9_fNS7_10__identityEEEvT0_PT3_T1_NS0_13GridEvenShareISN_EET2_T4__param_3+32];
	ld.param.u32 	%r1, [_ZN3cub18CUB_300001_SM_10006detail6reduce18DeviceReduceKernelINS2_10policy_hubIfyN4cuda3std3__44plusIfEEE10Policy1000EN6thrust24THRUST_300001_SM_1000_NS6detail15normal_iteratorINSD_10device_ptrIfEEEEyS9_fNS7_10__identityEEEvT0_PT3_T1_NS0_13GridEvenShareISN_EET2_T4__param_3+40];
	ld.param.u64 	%rd25, [_ZN3cub18CUB_300001_SM_10006detail6reduce18DeviceReduceKernelINS2_10policy_hubIfyN4cuda3std3__44plusIfEEE10Policy1000EN6thrust24THRUST_300001_SM_1000_NS6detail15normal_iteratorINSD_10device_ptrIfEEEEyS9_fNS7_10__identityEEEvT0_PT3_T1_NS0_13GridEvenShareISN_EET2_T4__param_0];
	cvta.to.global.u64 	%rd2, %rd25;
	mov.u32 	%r2, %ctaid.x;
	shl.b32 	%r50, %r1, 12;
	cvt.s64.s32 	%rd3, %r50;
	shl.b32 	%r51, %r2, 12;
	cvt.u64.u32 	%rd4, %r51;
	sub.s64 	%rd5, %rd1, %rd4;
	setp.gt.u64 	%p1, %rd5, 4095;
	@%p1 bra 	$L__BB7_25;
	cvt.u32.u64 	%r112, %rd4;
	cvt.u32.u64 	%r3, %rd1;
	sub.s32 	%r4, %r3, %r112;
	mov.u32 	%r5, %tid.x;
	setp.ge.s32 	%p23, %r5, %r4;
	mov.f32 	%f312, 0f00000000;
	mov.u32 	%r193, %r5;
	@%p23 bra 	$L__BB7_3;
	add.s32 	%r114, %r112, %r5;
	mul.wide.u32 	%rd51, %r114, 4;
	add.s64 	%rd52, %rd2, %rd51;
	ld.global.f32 	%f312, [%rd52];
	add.s32 	%r193, %r5, 256;
$L__BB7_3:
	setp.ge.s32 	%p24, %r193, %r4;
	@%p24 bra 	$L__BB7_16;
	not.b32 	%r116, %r193;
	add.s32 	%r117, %r116, %r3;
	sub.s32 	%r118, %r117, %r112;
	shr.u32 	%r119, %r118, 8;
	add.s32 	%r8, %r119, 1;
	and.b32  	%r9, %r8, 15;
	setp.lt.u32 	%p25, %r118, 3840;
	@%p25 bra 	$L__BB7_7;
	and.b32  	%r120, %r8, 33554416;
	neg.s32 	%r191, %r120;
	mul.wide.u32 	%rd53, %r2, 16384;
	mul.wide.u32 	%rd54, %r193, 4;
	or.b64  	%rd55, %rd53, %rd54;
	add.s64 	%rd56, %rd55, %rd2;
	add.s64 	%rd72, %rd56, 8192;
$L__BB7_6:
	.pragma "nounroll";
	ld.global.f32 	%f187, [%rd72+-8192];
	add.f32 	%f188, %f312, %f187;
	ld.global.f32 	%f189, [%rd72+-7168];
	add.f32 	%f190, %f188, %f189;
	ld.global.f32 	%f191, [%rd72+-6144];
	add.f32 	%f192, %f190, %f191;
	ld.global.f32 	%f193, [%rd72+-5120];
	add.f32 	%f194, %f192, %f193;
	ld.global.f32 	%f195, [%rd72+-4096];
	add.f32 	%f196, %f194, %f195;
	ld.global.f32 	%f197, [%rd72+-3072];
	add.f32 	%f198, %f196, %f197;
	ld.global.f32 	%f199, [%rd72+-2048];
	add.f32 	%f200, %f198, %f199;
	ld.global.f32 	%f201, [%rd72+-1024];
	add.f32 	%f202, %f200, %f201;
	ld.global.f32 	%f203, [%rd72];
	add.f32 	%f204, %f202, %f203;
	ld.global.f32 	%f205, [%rd72+1024];
	add.f32 	%f206, %f204, %f205;
	ld.global.f32 	%f207, [%rd72+2048];
	add.f32 	%f208, %f206, %f207;
	ld.global.f32 	%f209, [%rd72+3072];
	add.f32 	%f210, %f208, %f209;
	ld.global.f32 	%f211, [%rd72+4096];
	add.f32 	%f212, %f210, %f211;
	ld.global.f32 	%f213, [%rd72+5120];
	add.f32 	%f214, %f212, %f213;
	ld.global.f32 	%f215, [%rd72+6144];
	add.f32 	%f216, %f214, %f215;
	ld.global.f32 	%f217, [%rd72+7168];
	add.f32 	%f312, %f216, %f217;
	add.s32 	%r193, %r193, 4096;
	add.s32 	%r191, %r191, 16;
	add.s64 	%rd72, %rd72, 16384;
	setp.ne.s32 	%p26, %r191, 0;
	@%p26 bra 	$L__BB7_6;
$L__BB7_7:
	setp.eq.s32 	%p27, %r9, 0;
	@%p27 bra 	$L__BB7_16;
	and.b32  	%r16, %r8, 7;
	setp.lt.u32 	%p28, %r9, 8;
	@%p28 bra 	$L__BB7_10;
	cvt.s64.s32 	%rd57, %r193;
	add.s64 	%rd58, %rd57, %rd4;
	shl.b64 	%rd59, %rd58, 2;
	add.s64 	%rd60, %rd2, %rd59;
	ld.global.f32 	%f219, [%rd60];
	add.f32 	%f220, %f312, %f219;
	ld.global.f32 	%f221, [%rd60+1024];
	add.f32 	%f222, %f220, %f221;
	ld.global.f32 	%f223, [%rd60+2048];
	add.f32 	%f224, %f222, %f223;
	ld.global.f32 	%f225, [%rd60+3072];
	add.f32 	%f226, %f224, %f225;
	ld.global.f32 	%f227, [%rd60+4096];
	add.f32 	%f228, %f226, %f227;
	ld.global.f32 	%f229, [%rd60+5120];
	add.f32 	%f230, %f228, %f229;
	ld.global.f32 	%f231, [%rd60+6144];
	add.f32 	%f232, %f230, %f231;
	ld.global.f32 	%f233, [%rd60+7168];
	add.f32 	%f312, %f232, %f233;
	add.s32 	%r193, %r193, 2048;
$L__BB7_10:
	setp.eq.s32 	%p29, %r16, 0;
	@%p29 bra 	$L__BB7_16;
	and.b32  	%r19, %r8, 3;
	setp.lt.u32 	%p30, %r16, 4;
	@%p30 bra 	$L__BB7_13;
	cvt.s64.s32 	%rd61, %r193;
	add.s64 	%rd62, %rd61, %rd4;
	shl.b64 	%rd63, %rd62, 2;
	add.s64 	%rd64, %rd2, %rd63;
	ld.global.f32 	%f235, [%rd64];
	add.f32 	%f236, %f312, %f235;
	ld.global.f32 	%f237, [%rd64+1024];
	add.f32 	%f238, %f236, %f237;
	ld.global.f32 	%f239, [%rd64+2048];
	add.f32 	%f240, %f238, %f239;
	ld.global.f32 	%f241, [%rd64+3072];
	add.f32 	%f312, %f240, %f241;
	add.s32 	%r193, %r193, 1024;
$L__BB7_13:
	setp.eq.s32 	%p31, %r19, 0;
	@%p31 bra 	$L__BB7_16;
	mul.wide.u32 	%rd65, %r2, 16384;
	add.s64 	%rd9, %rd2, %rd65;
	neg.s32 	%r196, %r19;
$L__BB7_15:
	.pragma "nounroll";
	mul.wide.s32 	%rd66, %r193, 4;
	add.s64 	%rd67, %rd9, %rd66;
	ld.global.f32 	%f242, [%rd67];
	add.f32 	%f312, %f312, %f242;
	add.s32 	%r193, %r193, 256;
	add.s32 	%r196, %r196, 1;
	setp.ne.s32 	%p32, %r196, 0;
	@%p32 bra 	$L__BB7_15;
$L__BB7_16:
	setp.lt.s32 	%p33, %r4, 256;
	@%p33 bra 	$L__BB7_21;
	// begin inline asm
	mov.u32 %r159, %laneid;
	// end inline asm
	mov.b32 	%r161, %f312;
	mov.b32 	%r162, 1;
	mov.b32 	%r183, 31;
	mov.b32 	%r184, -1;
	// begin inline asm
	shfl.sync.down.b32 %r160, %r161, %r162, %r183, %r184;
	// end inline asm
	setp.gt.s32 	%p49, %r159, 30;
	mov.b32 	%f277, %r160;
	add.f32 	%f278, %f312, %f277;
	selp.f32 	%f279, %f312, %f278, %p49;
	mov.b32 	%r166, %f279;
	mov.b32 	%r167, 2;
	// begin inline asm
	shfl.sync.down.b32 %r165, %r166, %r167, %r183, %r184;
	// end inline asm
	setp.gt.s32 	%p50, %r159, 29;
	mov.b32 	%f280, %r165;
	add.f32 	%f281, %f279, %f280;
	selp.f32 	%f282, %f279, %f281, %p50;
	mov.b32 	%r171, %f282;
	mov.b32 	%r172, 4;
	// begin inline asm
	shfl.sync.down.b32 %r170, %r171, %r172, %r183, %r184;
	// end inline asm
	setp.gt.s32 	%p51, %r159, 27;
	mov.b32 	%f283, %r170;
	add.f32 	%f284, %f282, %f283;
	selp.f32 	%f285, %f282, %f284, %p51;
	mov.b32 	%r176, %f285;
	mov.b32 	%r177, 8;
	// begin inline asm
	shfl.sync.down.b32 %r175, %r176, %r177, %r183, %r184;
	// end inline asm
	setp.gt.s32 	%p52, %r159, 23;
	mov.b32 	%f286, %r175;
	add.f32 	%f287, %f285, %f286;
	selp.f32 	%f288, %f285, %f287, %p52;
	mov.b32 	%r181, %f288;
	mov.b32 	%r182, 16;
	// begin inline asm
	shfl.sync.down.b32 %r180, %r181, %r182, %r183, %r184;
	// end inline asm
	setp.gt.s32 	%p53, %r159, 15;
	mov.b32 	%f289, %r180;
	add.f32 	%f16, %f288, %f289;
	selp.f32 	%f323, %f288, %f16, %p53;
	setp.ne.s32 	%p54, %r159, 0;
	@%p54 bra 	$L__BB7_19;
	shr.u32 	%r185, %r5, 3;
	and.b32  	%r186, %r185, 124;
	mov.u32 	%r187, _ZZN3cub18CUB_300001_SM_10006detail6reduce18DeviceReduceKernelINS2_10policy_hubIfyN4cuda3std3__44plusIfEEE10Policy1000EN6thrust24THRUST_300001_SM_1000_NS6detail15normal_iteratorINSD_10device_ptrIfEEEEyS9_fNS7_10__identityEEEvT0_PT3_T1_NS0_13GridEvenShareISN_EET2_T4_E12temp_storage;
	add.s32 	%r188, %r187, %r186;
	st.shared.f32 	[%r188+8], %f16;
$L__BB7_19:
	bar.sync 	0;
	setp.ne.s32 	%p55, %r5, 0;
	@%p55 bra 	$L__BB7_46;
	ld.shared.f32 	%f290, [_ZZN3cub18CUB_300001_SM_10006detail6reduce18DeviceReduceKernelINS2_10policy_hubIfyN4cuda3std3__44plusIfEEE10Policy1000EN6thrust24THRUST_300001_SM_1000_NS6detail15normal_iteratorINSD_10device_ptrIfEEEEyS9_fNS7_10__identityEEEvT0_PT3_T1_NS0_13GridEvenShareISN_EET2_T4_E12temp_storage+12];
	add.f32 	%f291, %f323, %f290;
	ld.shared.f32 	%f292, [_ZZN3cub18CUB_300001_SM_10006detail6reduce18DeviceReduceKernelINS2_10policy_hubIfyN4cuda3std3__44plusIfEEE10Policy1000EN6thrust24THRUST_300001_SM_1000_NS6detail15normal_iteratorINSD_10device_ptrIfEEEEyS9_fNS7_10__identityEEEvT0_PT3_T1_NS0_13GridEvenShareISN_EET2_T4_E12temp_storage+16];
	add.f32 	%f293, %f291, %f292;
	ld.shared.f32 	%f294, [_ZZN3cub18CUB_300001_SM_10006detail6reduce18DeviceReduceKernelINS2_10policy_hubIfyN4cuda3std3__44plusIfEEE10Policy1000EN6thrust24THRUST_300001_SM_1000_NS6detail15normal_iteratorINSD_10device_ptrIfEEEEyS9_fNS7_10__identityEEEvT0_PT3_T1_NS0_13GridEvenShareISN_EET2_T4_E12temp_storage+20];
	add.f32 	%f295, %f293, %f294;
	ld.shared.f32 	%f296, [_ZZN3cub18CUB_300001_SM_10006detail6reduce18DeviceReduceKernelINS2_10policy_hubIfyN4cuda3std3__44plusIfEEE10Policy1000EN6thrust24THRUST_300001_SM_1000_NS6detail15normal_iteratorINSD_10device_ptrIfEEEEyS9_fNS7_10__identityEEEvT0_PT3_T1_NS0_13GridEvenShareISN_EET2_T4_E12temp_storage+24];
	add.f32 	%f297, %f295, %f296;
	ld.shared.f32 	%f298, [_ZZN3cub18CUB_300001_SM_10006detail6reduce18DeviceReduceKernelINS2_10policy_hubIfyN4cuda3std3__44plusIfEEE10Policy1000EN6thrust24THRUST_300001_SM_1000_NS6detail15normal_iteratorINSD_10device_ptrIfEEEEyS9_fNS7_10__identityEEEvT0_PT3_T1_NS0_13GridEvenShareISN_EET2_T4_E12temp_storage+28];
	add.f32 	%f299, %f297, %f298;
	ld.shared.f32 	%f300, [_ZZN3cub18CUB_300001_SM_10006detail6reduce18DeviceReduceKernelINS2_10policy_hubIfyN4cuda3std3__44plusIfEEE10Policy1000EN6thrust24THRUST_300001_SM_1000_NS6detail15normal_iteratorINSD_10device_ptrIfEEEEyS9_fNS7_10__identityEEEvT0_PT3_T1_NS0_13GridEvenShareISN_EET2_T4_E12temp_storage+32];
	add.f32 	%f301, %f299, %f300;
	ld.shared.f32 	%f302, [_ZZN3cub18CUB_300001_SM_10006detail6reduce18DeviceReduceKernelINS2_10policy_hubIfyN4cuda3std3__44plusIfEEE10Policy1000EN6thrust24THRUST_300001_SM_1000_NS6detail15normal_iteratorINSD_10device_ptrIfEEEEyS9_fNS7_10__identityEEEvT0_PT3_T1_NS0_13GridEvenShareISN_EET2_T4_E12temp_storage+36];
	add.f32 	%f323, %f301, %f302;
	bra.uni 	$L__BB7_46;
$L__BB7_21:
	// begin inline asm
	mov.u32 %r121, %laneid;
	// end inline asm
	and.b32  	%r147, %r5, 992;
	add.s32 	%r148, %r147, 32;
	setp.gt.s32 	%p34, %r148, %r4;
	not.b32 	%r149, %r147;
	add.s32 	%r150, %r4, %r149;
	selp.b32 	%r145, %r150, 31, %p34;
	mov.b32 	%r123, %f312;
	mov.b32 	%r124, 1;
	mov.b32 	%r146, -1;
	// begin inline asm
	shfl.sync.down.b32 %r122, %r123, %r124, %r145, %r146;
	// end inline asm
	setp.lt.s32 	%p35, %r121, %r145;
	mov.b32 	%f243, %r122;
	add.f32 	%f244, %f312, %f243;
	selp.f32 	%f245, %f244, %f312, %p35;
	mov.b32 	%r128, %f245;
	mov.b32 	%r129, 2;
	// begin inline asm
	shfl.sync.down.b32 %r127, %r128, %r129, %r145, %r146;
	// end inline asm
	add.s32 	%r151, %r121, 2;
	setp.gt.s32 	%p36, %r151, %r145;
	mov.b32 	%f246, %r127;
	add.f32 	%f247, %f245, %f246;
	selp.f32 	%f248, %f245, %f247, %p36;
	mov.b32 	%r133, %f248;
	mov.b32 	%r134, 4;
	// begin inline asm
	shfl.sync.down.b32 %r132, %r133, %r134, %r145, %r146;
	// end inline asm
	add.s32 	%r152, %r121, 4;
	setp.gt.s32 	%p37, %r152, %r145;
	mov.b32 	%f249, %r132;
	add.f32 	%f250, %f248, %f249;
	selp.f32 	%f251, %f248, %f250, %p37;
	mov.b32 	%r138, %f251;
	mov.b32 	%r139, 8;
	// begin inline asm
	shfl.sync.down.b32 %r137, %r138, %r139, %r145, %r146;
	// end inline asm
	add.s32 	%r153, %r121, 8;
	setp.gt.s32 	%p38, %r153, %r145;
	mov.b32 	%f252, %r137;
	add.f32 	%f253, %f251, %f252;
	selp.f32 	%f254, %f251, %f253, %p38;
	mov.b32 	%r143, %f254;
	mov.b32 	%r144, 16;
	// begin inline asm
	shfl.sync.down.b32 %r142, %r143, %r144, %r145, %r146;
	// end inline asm
	add.s32 	%r154, %r121, 16;
	setp.gt.s32 	%p39, %r154, %r145;
	mov.b32 	%f255, %r142;
	add.f32 	%f256, %f254, %f255;
	selp.f32 	%f323, %f254, %f256, %p39;
	setp.ne.s32 	%p40, %r121, 0;
	@%p40 bra 	$L__BB7_23;
	shr.u32 	%r155, %r5, 3;
	and.b32  	%r156, %r155, 124;
	mov.u32 	%r157, _ZZN3cub18CUB_300001_SM_10006detail6reduce18DeviceReduceKernelINS2_10policy_hubIfyN4cuda3std3__44plusIfEEE10Policy1000EN6thrust24THRUST_300001_SM_1000_NS6detail15normal_iteratorINSD_10device_ptrIfEEEEyS9_fNS7_10__identityEEEvT0_PT3_T1_NS0_13GridEvenShareISN_EET2_T4_E12temp_storage;
	add.s32 	%r158, %r157, %r156;
	st.shared.f32 	[%r158+8], %f323;
$L__BB7_23:
	bar.sync 	0;
	setp.ne.s32 	%p41, %r5, 0;
	@%p41 bra 	$L__BB7_46;
	setp.gt.s32 	%p42, %r4, 32;
	ld.shared.f32 	%f257, [_ZZN3cub18CUB_300001_SM_10006detail6reduce18DeviceReduceKernelINS2_10policy_hubIfyN4cuda3std3__44plusIfEEE10Policy1000EN6thrust24THRUST_300001_SM_1000_NS6detail15normal_iteratorINSD_10device_ptrIfEEEEyS9_fNS7_10__identityEEEvT0_PT3_T1_NS0_13GridEvenShareISN_EET2_T4_E12temp_storage+12];
	add.f32 	%f258, %f323, %f257;
	selp.f32 	%f259, %f258, %f323, %p42;
	setp.gt.s32 	%p43, %r4, 64;
	ld.shared.f32 	%f260, [_ZZN3cub18CUB_300001_SM_10006detail6reduce18DeviceReduceKernelINS2_10policy_hubIfyN4cuda3std3__44plusIfEEE10Policy1000EN6thrust24THRUST_300001_SM_1000_NS6detail15normal_iteratorINSD_10device_ptrIfEEEEyS9_fNS7_10__identityEEEvT0_PT3_T1_NS0_13GridEvenShareISN_EET2_T4_E12temp_storage+16];
	add.f32 	%f261, %f260, %f259;
	selp.f32 	%f262, %f261, %f259, %p43;
	setp.gt.s32 	%p44, %r4, 96;
	ld.shared.f32 	%f263, [_ZZN3cub18CUB_300001_SM_10006detail6reduce18DeviceReduceKernelINS2_10policy_hubIfyN4cuda3std3__44plusIfEEE10Policy1000EN6thrust24THRUST_300001_SM_1000_NS6detail15normal_iteratorINSD_10device_ptrIfEEEEyS9_fNS7_10__identityEEEvT0_PT3_T1_NS0_13GridEvenShareISN_EET2_T4_E12temp_storage+20];
	add.f32 	%f264, %f263, %f262;
	selp.f32 	%f265, %f264, %f262, %p44;
	setp.gt.s32 	%p45, %r4, 128;
	ld.shared.f32 	%f266, [_ZZN3cub18CUB_300001_SM_10006detail6reduce18DeviceReduceKernelINS2_10policy_hubIfyN4cuda3std3__44plusIfEEE10Policy1000EN6thrust24THRUST_300001_SM_1000_NS6detail15normal_iteratorINSD_10device_ptrIfEEEEyS9_fNS7_10__identityEEEvT0_PT3_T1_NS0_13GridEvenShareISN_EET2_T4_E12temp_storage+24];
	add.f32 	%f267, %f266, %f265;
	selp.f32 	%f268, %f267, %f265, %p45;
	setp.gt.s32 	%p46, %r4, 160;
	ld.shared.f32 	%f269, [_ZZN3cub18CUB_300001_SM_10006detail6reduce18DeviceReduceKernelINS2_10policy_hubIfyN4cuda3std3__44plusIfEEE10Policy1000EN6thrust24THRUST_300001_SM_1000_NS6detail15normal_iteratorINSD_10device_ptrIfEEEEyS9_fNS7_10__identityEEEvT0_PT3_T1_NS0_13GridEvenShareISN_EET2_T4_E12temp_storage+28];
	add.f32 	%f270, %f269, %f268;
	selp.f32 	%f271, %f270, %f268, %p46;
	setp.gt.s32 	%p47, %r4, 192;
	ld.shared.f32 	%f272, [_ZZN3cub18CUB_300001_SM_10006detail6reduce18DeviceReduceKernelINS2_10policy_hubIfyN4cuda3std3__44plusIfEEE10Policy1000EN6thrust24THRUST_300001_SM_1000_NS6detail15normal_iteratorINSD_10device_ptrIfEEEEyS9_fNS7_10__identityEEEvT0_PT3_T1_NS0_13GridEvenShareISN_EET2_T4_E12temp_storage+32];
	add.f32 	%f273, %f272, %f271;
	selp.f32 	%f274, %f273, %f271, %p47;
	setp.gt.s32 	%p48, %r4, 224;
	ld.shared.f32 	%f275, [_ZZN3cub18CUB_300001_SM_10006detail6reduce18DeviceReduceKernelINS2_10policy_hubIfyN4cuda3std3__44plusIfEEE10Policy1000EN6thrust24THRUST_300001_SM_1000_NS6detail15normal_iteratorINSD_10device_ptrIfEEEEyS9_fNS7_10__identityEEEvT0_PT3_T1_NS0_13GridEvenShareISN_EET2_T4_E12temp_storage+36];
	add.f32 	%f276, %f275, %f274;
	selp.f32 	%f323, %f276, %f274, %p48;
	bra.uni 	$L__BB7_46;
$L__BB7_25:
	cvt.u32.u64 	%r52, %rd4;
	mov.u32 	%r27, %tid.x;
	add.s32 	%r53, %r27, %r52;
	mul.wide.u32 	%rd26, %r53, 4;
	add.s64 	%rd27, %rd2, %rd26;
	ld.global.f32 	%f41, [%rd27];
	ld.global.f32 	%f42, [%rd27+1024];
	ld.global.f32 	%f43, [%rd27+2048];
	ld.global.f32 	%f44, [%rd27+3072];
	ld.global.f32 	%f45, [%rd27+4096];
	ld.global.f32 	%f46, [%rd27+5120];
	ld.global.f32 	%f47, [%rd27+6144];
	ld.global.f32 	%f48, [%rd27+7168];
	ld.global.f32 	%f49, [%rd27+8192];
	ld.global.f32 	%f50, [%rd27+9216];
	ld.global.f32 	%f51, [%rd27+10240];
	ld.global.f32 	%f52, [%rd27+11264];
	ld.global.f32 	%f53, [%rd27+12288];
	ld.global.f32 	%f54, [%rd27+13312];
	ld.global.f32 	%f55, [%rd27+14336];
	ld.global.f32 	%f56, [%rd27+15360];
	add.f32 	%f57, %f41, %f42;
	add.f32 	%f58, %f43, %f44;
	add.f32 	%f59, %f45, %f46;
	add.f32 	%f60, %f47, %f48;
	add.f32 	%f61, %f49, %f50;
	add.f32 	%f62, %f51, %f52;
	add.f32 	%f63, %f53, %f54;
	add.f32 	%f64, %f55, %f56;
	add.f32 	%f65, %f57, %f58;
	add.f32 	%f66, %f59, %f60;
	add.f32 	%f67, %f61, %f62;
	add.f32 	%f68, %f63, %f64;
	add.f32 	%f69, %f65, %f66;
	add.f32 	%f70, %f67, %f68;
	add.f32 	%f322, %f69, %f70;
	setp.lt.u64 	%p2, %rd5, %rd3;
	@%p2 bra 	$L__BB7_42;
	cvt.u32.u64 	%r55, %rd3;
	cvt.u64.u32 	%rd28, %r27;
	add.s64 	%rd74, %rd4, %rd3;
	cvt.u32.u64 	%r28, %rd1;
	not.b32 	%r57, %r27;
	add.s32 	%r58, %r57, %r28;
	sub.s32 	%r59, %r58, %r55;
	sub.s32 	%r198, %r59, %r52;
	add.s64 	%rd29, %rd74, %rd28;
	shl.b64 	%rd30, %rd29, 2;
	add.s64 	%rd31, %rd30, %rd2;
	add.s64 	%rd73, %rd31, 8192;
	mov.b32 	%r199, 0;
	shl.b32 	%r60, %r1, 12;
	mov.u64 	%rd75, %rd4;
$L__BB7_27:
	cvt.s64.s32 	%rd15, %r60;
	add.s64 	%rd75, %rd75, %rd15;
	add.s64 	%rd32, %rd1, -4096;
	setp.gt.u64 	%p3, %rd75, %rd32;
	@%p3 bra 	$L__BB7_29;
	shl.b32 	%r61, %r1, 12;
	cvt.s64.s32 	%rd33, %r61;
	cvt.u64.u32 	%rd34, %r27;
	add.s64 	%rd35, %rd75, %rd34;
	shl.b64 	%rd36, %rd35, 2;
	add.s64 	%rd37, %rd2, %rd36;
	ld.global.f32 	%f71, [%rd37];
	ld.global.f32 	%f72, [%rd37+1024];
	ld.global.f32 	%f73, [%rd37+2048];
	ld.global.f32 	%f74, [%rd37+3072];
	ld.global.f32 	%f75, [%rd37+4096];
	ld.global.f32 	%f76, [%rd37+5120];
	ld.global.f32 	%f77, [%rd37+6144];
	ld.global.f32 	%f78, [%rd37+7168];
	ld.global.f32 	%f79, [%rd37+8192];
	ld.global.f32 	%f80, [%rd37+9216];
	ld.global.f32 	%f81, [%rd37+10240];
	ld.global.f32 	%f82, [%rd37+11264];
	ld.global.f32 	%f83, [%rd37+12288];
	ld.global.f32 	%f84, [%rd37+13312];
	ld.global.f32 	%f85, [%rd37+14336];
	ld.global.f32 	%f86, [%rd37+15360];
	add.f32 	%f87, %f322, %f71;
	add.f32 	%f88, %f72, %f73;
	add.f32 	%f89, %f74, %f75;
	add.f32 	%f90, %f76, %f77;
	add.f32 	%f91, %f78, %f79;
	add.f32 	%f92, %f80, %f81;
	add.f32 	%f93, %f82, %f83;
	add.f32 	%f94, %f84, %f85;
	add.f32 	%f95, %f87, %f88;
	add.f32 	%f96, %f89, %f90;
	add.f32 	%f97, %f91, %f92;
	add.f32 	%f98, %f93, %f94;
	add.f32 	%f99, %f95, %f96;
	add.f32 	%f100, %f97, %f98;
	add.f32 	%f101, %f99, %f100;
	add.f32 	%f322, %f101, %f86;
	sub.s64 	%rd38, %rd1, %rd75;
	setp.lt.u64 	%p4, %rd38, %rd33;
	add.s32 	%r199, %r199, 1;
	add.s64 	%rd74, %rd74, %rd33;
	sub.s32 	%r198, %r198, %r61;
	mul.wide.s32 	%rd39, %r61, 4;
	add.s64 	%rd73, %rd73, %rd39;
	@%p4 bra 	$L__BB7_42;
	bra.uni 	$L__BB7_27;
$L__BB7_29:
	setp.le.u64 	%p5, %rd1, %rd75;
	cvt.u32.u64 	%r62, %rd75;
	cvt.u32.u64 	%r63, %rd1;
	sub.s32 	%r64, %r63, %r62;
	setp.ge.s32 	%p6, %r27, %r64;
	or.pred  	%p7, %p5, %p6;
	@%p7 bra 	$L__BB7_42;
	cvt.u32.u64 	%r66, %rd15;
	cvt.u32.u64 	%r67, %rd4;
	not.b32 	%r68, %r27;
	add.s32 	%r69, %r68, %r28;
	add.s32 	%r70, %r66, %r67;
	sub.s32 	%r71, %r69, %r70;
	mul.lo.s32 	%r72, %r1, %r199;
	shl.b32 	%r73, %r72, 12;
	sub.s32 	%r74, %r71, %r73;
	shr.u32 	%r75, %r74, 8;
	add.s32 	%r34, %r75, 1;
	and.b32  	%r35, %r34, 15;
	setp.lt.u32 	%p8, %r74, 3840;
	mov.u32 	%r202, %r27;
	@%p8 bra 	$L__BB7_33;
	shr.u32 	%r76, %r198, 8;
	add.s32 	%r77, %r76, 1;
	and.b32  	%r78, %r77, 33554416;
	neg.s32 	%r200, %r78;
	mov.u32 	%r202, %r27;
$L__BB7_32:
	.pragma "nounroll";
	ld.global.f32 	%f103, [%rd73+-8192];
	add.f32 	%f104, %f322, %f103;
	ld.global.f32 	%f105, [%rd73+-7168];
	add.f32 	%f106, %f104, %f105;
	ld.global.f32 	%f107, [%rd73+-6144];
	add.f32 	%f108, %f106, %f107;
	ld.global.f32 	%f109, [%rd73+-5120];
	add.f32 	%f110, %f108, %f109;
	ld.global.f32 	%f111, [%rd73+-4096];
	add.f32 	%f112, %f110, %f111;
	ld.global.f32 	%f113, [%rd73+-3072];
	add.f32 	%f114, %f112, %f113;
	ld.global.f32 	%f115, [%rd73+-2048];
	add.f32 	%f116, %f114, %f115;
	ld.global.f32 	%f117, [%rd73+-1024];
	add.f32 	%f118, %f116, %f117;
	ld.global.f32 	%f119, [%rd73];
	add.f32 	%f120, %f118, %f119;
	ld.global.f32 	%f121, [%rd73+1024];
	add.f32 	%f122, %f120, %f121;
	ld.global.f32 	%f123, [%rd73+2048];
	add.f32 	%f124, %f122, %f123;
	ld.global.f32 	%f125, [%rd73+3072];
	add.f32 	%f126, %f124, %f125;
	ld.global.f32 	%f127, [%rd73+4096];
	add.f32 	%f128, %f126, %f127;
	ld.global.f32 	%f129, [%rd73+5120];
	add.f32 	%f130, %f128, %f129;
	ld.global.f32 	%f131, [%rd73+6144];
	add.f32 	%f132, %f130, %f131;
	ld.global.f32 	%f133, [%rd73+7168];
	add.f32 	%f322, %f132, %f133;
	add.s32 	%r202, %r202, 4096;
	add.s32 	%r200, %r200, 16;
	add.s64 	%rd73, %rd73, 16384;
	setp.ne.s32 	%p9, %r200, 0;
	@%p9 bra 	$L__BB7_32;
$L__BB7_33:
	setp.eq.s32 	%p10, %r35, 0;
	@%p10 bra 	$L__BB7_42;
	and.b32  	%r42, %r34, 7;
	setp.lt.u32 	%p11, %r35, 8;
	@%p11 bra 	$L__BB7_36;
	cvt.u64.u32 	%rd40, %r202;
	add.s64 	%rd41, %rd75, %rd40;
	shl.b64 	%rd42, %rd41, 2;
	add.s64 	%rd43, %rd2, %rd42;
	ld.global.f32 	%f135, [%rd43];
	add.f32 	%f136, %f322, %f135;
	ld.global.f32 	%f137, [%rd43+1024];
	add.f32 	%f138, %f136, %f137;
	ld.global.f32 	%f139, [%rd43+2048];
	add.f32 	%f140, %f138, %f139;
	ld.global.f32 	%f141, [%rd43+3072];
	add.f32 	%f142, %f140, %f141;
	ld.global.f32 	%f143, [%rd43+4096];
	add.f32 	%f144, %f142, %f143;
	ld.global.f32 	%f145, [%rd43+5120];
	add.f32 	%f146, %f144, %f145;
	ld.global.f32 	%f147, [%rd43+6144];
	add.f32 	%f148, %f146, %f147;
	ld.global.f32 	%f149, [%rd43+7168];
	add.f32 	%f322, %f148, %f149;
	add.s32 	%r202, %r202, 2048;
$L__BB7_36:
	setp.eq.s32 	%p12, %r42, 0;
	@%p12 bra 	$L__BB7_42;
	setp.lt.u32 	%p13, %r42, 4;
	@%p13 bra 	$L__BB7_39;
	cvt.u64.u32 	%rd44, %r202;
	add.s64 	%rd45, %rd75, %rd44;
	shl.b64 	%rd46, %rd45, 2;
	add.s64 	%rd47, %rd2, %rd46;
	ld.global.f32 	%f151, [%rd47];
	add.f32 	%f152, %f322, %f151;
	ld.global.f32 	%f153, [%rd47+1024];
	add.f32 	%f154, %f152, %f153;
	ld.global.f32 	%f155, [%rd47+2048];
	add.f32 	%f156, %f154, %f155;
	ld.global.f32 	%f157, [%rd47+3072];
	add.f32 	%f322, %f156, %f157;
	add.s32 	%r202, %r202, 1024;
$L__BB7_39:
	and.b32  	%r79, %r34, 3;
	setp.eq.s32 	%p14, %r79, 0;
	@%p14 bra 	$L__BB7_42;
	cvt.u64.u32 	%rd48, %r202;
	add.s64 	%rd49, %rd48, %rd74;
	shl.b64 	%rd50, %rd49, 2;
	add.s64 	%rd77, %rd2, %rd50;
	cvt.u16.u32 	%rs1, %r198;
	shr.u16 	%rs2, %rs1, 8;
	add.s16 	%rs3, %rs2, 1;
	cvt.u32.u16 	%r80, %rs3;
	and.b32  	%r81, %r80, 3;
	neg.s32 	%r205, %r81;
$L__BB7_41:
	.pragma "nounroll";
	ld.global.f32 	%f158, [%rd77];
	add.f32 	%f322, %f322, %f158;
	add.s64 	%rd77, %rd77, 1024;
	add.s32 	%r205, %r205, 1;
	setp.ne.s32 	%p15, %r205, 0;
	@%p15 bra 	$L__BB7_41;
$L__BB7_42:
	// begin inline asm
	mov.u32 %r82, %laneid;
	// end inline asm
	mov.b32 	%r84, %f322;
	mov.b32 	%r85, 1;
	mov.b32 	%r106, 31;
	mov.b32 	%r107, -1;
	// begin inline asm
	shfl.sync.down.b32 %r83, %r84, %r85, %r106, %r107;
	// end inline asm
	setp.gt.s32 	%p16, %r82, 30;
	mov.b32 	%f159, %r83;
	add.f32 	%f160, %f322, %f159;
	selp.f32 	%f161, %f322, %f160, %p16;
	mov.b32 	%r89, %f161;
	mov.b32 	%r90, 2;
	// begin inline asm
	shfl.sync.down.b32 %r88, %r89, %r90, %r106, %r107;
	// end inline asm
	setp.gt.s32 	%p17, %r82, 29;
	mov.b32 	%f162, %r88;
	add.f32 	%f163, %f161, %f162;
	selp.f32 	%f164, %f161, %f163, %p17;
	mov.b32 	%r94, %f164;
	mov.b32 	%r95, 4;
	// begin inline asm
	shfl.sync.down.b32 %r93, %r94, %r95, %r106, %r107;
	// end inline asm
	setp.gt.s32 	%p18, %r82, 27;
	mov.b32 	%f165, %r93;
	add.f32 	%f166, %f164, %f165;
	selp.f32 	%f167, %f164, %f166, %p18;
	mov.b32 	%r99, %f167;
	mov.b32 	%r100, 8;
	// begin inline asm
	shfl.sync.down.b32 %r98, %r99, %r100, %r106, %r107;
	// end inline asm
	setp.gt.s32 	%p19, %r82, 23;
	mov.b32 	%f168, %r98;
	add.f32 	%f169, %f167, %f168;
	selp.f32 	%f170, %f167, %f169, %p19;
	mov.b32 	%r104, %f170;
	mov.b32 	%r105, 16;
	// begin inline asm
	shfl.sync.down.b32 %r103, %r104, %r105, %r106, %r107;
	// end inline asm
	setp.gt.s32 	%p20, %r82, 15;
	mov.b32 	%f171, %r103;
	add.f32 	%f37, %f170, %f171;
	selp.f32 	%f323, %f170, %f37, %p20;
	setp.ne.s32 	%p21, %r82, 0;
	@%p21 bra 	$L__BB7_44;
	shr.u32 	%r108, %r27, 3;
	and.b32  	%r109, %r108, 124;
	mov.u32 	%r110, _ZZN3cub18CUB_300001_SM_10006detail6reduce18DeviceReduceKernelINS2_10policy_hubIfyN4cuda3std3__44plusIfEEE10Policy1000EN6thrust24THRUST_300001_SM_1000_NS6detail15normal_iteratorINSD_10device_ptrIfEEEEyS9_fNS7_10__identityEEEvT0_PT3_T1_NS0_13GridEvenShareISN_EET2_T4_E12temp_storage;
	add.s32 	%r111, %r110, %r109;
	st.shared.f32 	[%r111+8], %f37;
$L__BB7_44:
	bar.sync 	0;
	setp.ne.s32 	%p22, %r27, 0;
	@%p22 bra 	$L__BB7_46;
	ld.shared.f32 	%f172, [_ZZN3cub18CUB_300001_SM_10006detail6reduce18DeviceReduceKernelINS2_10policy_hubIfyN4cuda3std3__44plusIfEEE10Policy1000EN6thrust24THRUST_300001_SM_1000_NS6detail15normal_iteratorINSD_10device_ptrIfEEEEyS9_fNS7_10__identityEEEvT0_PT3_T1_NS0_13GridEvenShareISN_EET2_T4_E12temp_storage+12];
	add.f32 	%f173, %f323, %f172;
	ld.shared.f32 	%f174, [_ZZN3cub18CUB_300001_SM_10006detail6reduce18DeviceReduceKernelINS2_10policy_hubIfyN4cuda3std3__44plusIfEEE10Policy1000EN6thrust24THRUST_300001_SM_1000_NS6detail15normal_iteratorINSD_10device_ptrIfEEEEyS9_fNS7_10__identityEEEvT0_PT3_T1_NS0_13GridEvenShareISN_EET2_T4_E12temp_storage+16];
	add.f32 	%f175, %f173, %f174;
	ld.shared.f32 	%f176, [_ZZN3cub18CUB_300001_SM_10006detail6reduce18DeviceReduceKernelINS2_10policy_hubIfyN4cuda3std3__44plusIfEEE10Policy1000EN6thrust24THRUST_300001_SM_1000_NS6detail15normal_iteratorINSD_10device_ptrIfEEEEyS9_fNS7_10__identityEEEvT0_PT3_T1_NS0_13GridEvenShareISN_EET2_T4_E12temp_storage+20];
	add.f32 	%f177, %f175, %f176;
	ld.shared.f32 	%f178, [_ZZN3cub18CUB_300001_SM_10006detail6reduce18DeviceReduceKernelINS2_10policy_hubIfyN4cuda3std3__44plusIfEEE10Policy1000EN6thrust24THRUST_300001_SM_1000_NS6detail15normal_iteratorINSD_10device_ptrIfEEEEyS9_fNS7_10__identityEEEvT0_PT3_T1_NS0_13GridEvenShareISN_EET2_T4_E12temp_storage+24];
	add.f32 	%f179, %f177, %f178;
	ld.shared.f32 	%f180, [_ZZN3cub18CUB_300001_SM_10006detail6reduce18DeviceReduceKernelINS2_10policy_hubIfyN4cuda3std3__44plusIfEEE10Policy1000EN6thrust24THRUST_300001_SM_1000_NS6detail15normal_iteratorINSD_10device_ptrIfEEEEyS9_fNS7_10__identityEEEvT0_PT3_T1_NS0_13GridEvenShareISN_EET2_T4_E12temp_storage+28];
	add.f32 	%f181, %f179, %f180;
	ld.shared.f32 	%f182, [_ZZN3cub18CUB_300001_SM_10006detail6reduce18DeviceReduceKernelINS2_10policy_hubIfyN4cuda3std3__44plusIfEEE10Policy1000EN6thrust24THRUST_300001_SM_1000_NS6detail15normal_iteratorINSD_10device_ptrIfEEEEyS9_fNS7_10__identityEEEvT0_PT3_T1_NS0_13GridEvenShareISN_EET2_T4_E12temp_storage+32];
	add.f32 	%f183, %f181, %f182;
	ld.shared.f32 	%f184, [_ZZN3cub18CUB_300001_SM_10006detail6reduce18DeviceReduceKernelINS2_10policy_hubIfyN4cuda3std3__44plusIfEEE10Policy1000EN6thrust24THRUST_300001_SM_1000_NS6detail15normal_iteratorINSD_10device_ptrIfEEEEyS9_fNS7_10__identityEEEvT0_PT3_T1_NS0_13GridEvenShareISN_EET2_T4_E12temp_storage+36];
	add.f32 	%f323, %f183, %f184;
$L__BB7_46:
	mov.u32 	%r189, %tid.x;
	setp.ne.s32 	%p56, %r189, 0;
	@%p56 bra 	$L__BB7_48;
	ld.param.u64 	%rd71, [_ZN3cub18CUB_300001_SM_10006detail6reduce18DeviceReduceKernelINS2_10policy_hubIfyN4cuda3std3__44plusIfEEE10Policy1000EN6thrust24THRUST_300001_SM_1000_NS6detail15normal_iteratorINSD_10device_ptrIfEEEEyS9_fNS7_10__identityEEEvT0_PT3_T1_NS0_13GridEvenShareISN_EET2_T4__param_1];
	cvta.to.global.u64 	%rd68, %rd71;
	mul.wide.u32 	%rd69, %r2, 4;
	add.s64 	%rd70, %rd68, %rd69;
	st.global.f32 	[%rd70], %f323;
$L__BB7_48:
	ret;

}
	// .globl	_ZN3cub18CUB_300001_SM_10006detail6reduce28DeviceReduceSingleTileKernelINS2_10policy_hubIfyN4cuda3std3__44plusIfEEE10Policy1000EPfSC_iS9_ffNS7_10__identityEEEvT0_T1_T2_T3_T4_T6_
.visible .entry _ZN3cub18CUB_300001_SM_10006detail6reduce28DeviceReduceSingleTileKernelINS2_10policy_hubIfyN4cuda3std3__44plusIfEEE10Policy1000EPfSC_iS9_ffNS7_10__identityEEEvT0_T1_T2_T3_T4_T6_(
	.param .u64 .ptr .align 1 _ZN3cub18CUB_300001_SM_10006detail6reduce28DeviceReduceSingleTileKernelINS2_10policy_hubIfyN4cuda3std3__44plusIfEEE10Policy1000EPfSC_iS9_ffNS7_10__identityEEEvT0_T1_T2_T3_T4_T6__param_0,
	.param .u64 .ptr .align 1 _ZN3cub18CUB_300001_SM_10006detail6reduce28DeviceReduceSingleTileKernelINS2_10policy_hubIfyN4cuda3std3__44plusIfEEE10Policy1000EPfSC_iS9_ffNS7_10__identityEEEvT0_T1_T2_T3_T4_T6__param_1,
	.param .u32 _ZN3cub18CUB_300001_SM_10006detail6reduce28DeviceReduceSingleTileKernelINS2_10policy_hubIfyN4cuda3std3__44plusIfEEE10Policy1000EPfSC_iS9_ffNS7_10__identityEEEvT0_T1_T2_T3_T4_T6__param_2,
	.param .align 1 .b8 _ZN3cub18CUB_300001_SM_10006detail6reduce28DeviceReduceSingleTileKernelINS2_10policy_hubIfyN4cuda3std3__44plusIfEEE10Policy1000EPfSC_iS9_ffNS7_10__identityEEEvT0_T1_T2_T3_T4_T6__param_3[1],
	.param .f32 _ZN3cub18CUB_300001_SM_10006detail6reduce28DeviceReduceSingleTileKernelINS2_10policy_hubIfyN4cuda3std3__44plusIfEEE10Policy1000EPfSC_iS9_ffNS7_10__identityEEEvT0_T1_T2_T3_T4_T6__param_4,
	.param .align 1 .b8 _ZN3cub18CUB_300001_SM_10006detail6reduce28DeviceReduceSingleTileKernelINS2_10policy_hubIfyN4cuda3std3__44plusIfEEE10Policy1000EPfSC_iS9_ffNS7_10__identityEEEvT0_T1_T2_T3_T4_T6__param_5[1]
)
.maxntid 256
.minnctapersm 1
{
	.reg .pred 	%p<97>;
	.reg .b32 	%r<407>;
	.reg .b32 	%f<419>;
	.reg .b64 	%rd<125>;
	// demoted variable
	.shared .align 4 .b8 _ZZN3cub18CUB_300001_SM_10006detail6reduce28DeviceReduceSingleTileKernelINS2_10policy_hubIfyN4cuda3std3__44plusIfEEE10Policy1000EPfSC_iS9_ffNS7_10__identityEEEvT0_T1_T2_T3_T4_T6_E12temp_storage[44];
	ld.param.u64 	%rd16, [_ZN3cub18CUB_300001_SM_10006detail6reduce28DeviceReduceSingleTileKernelINS2_10policy_hubIfyN4cuda3std3__44plusIfEEE10Policy1000EPfSC_iS9_ffNS7_10__identityEEEvT0_T1_T2_T3_T4_T6__param_0];
	ld.param.u64 	%rd17, [_ZN3cub18CUB_300001_SM_10006detail6reduce28DeviceReduceSingleTileKernelINS2_10policy_hubIfyN4cuda3std3__44plusIfEEE10Policy1000EPfSC_iS9_ffNS7_10__identityEEEvT0_T1_T2_T3_T4_T6__param_1];
	ld.param.u32 	%r67, [_ZN3cub18CUB_300001_SM_10006detail6reduce28DeviceReduceSingleTileKernelINS2_10policy_hubIfyN4cuda3std3__44plusIfEEE10Policy1000EPfSC_iS9_ffNS7_10__identityEEEvT0_T1_T2_T3_T4_T6__param_2];
	ld.param.f32 	%f58, [_ZN3cub18CUB_300001_SM_10006detail6reduce28DeviceReduceSingleTileKernelINS2_10policy_hubIfyN4cuda3std3__44plusIfEEE10Policy1000EPfSC_iS9_ffNS7_10__identityEEEvT0_T1_T2_T3_T4_T6__param_4];
	cvta.to.global.u64 	%rd1, %rd17;
	setp.ne.s32 	%p1, %r67, 0;
	@%p1 bra 	$L__BB8_3;
	mov.u32 	%r380, %tid.x;
	setp.ne.s32 	%p96, %r380, 0;
	@%p96 bra 	$L__BB8_74;
	st.global.f32 	[%rd1], %f58;
	bra.uni 	$L__BB8_74;
$L__BB8_3:
	and.b64  	%rd18, %rd16, 15;
	setp.ne.s64 	%p2, %rd18, 0;
	@%p2 bra 	$L__BB8_38;
	setp.gt.s32 	%p49, %r67, 4095;
	@%p49 bra 	$L__BB8_22;
	mov.u32 	%r1, %tid.x;
	setp.ge.s32 	%p66, %r1, %r67;
	mov.f32 	%f397, 0f00000000;
	mov.u32 	%r384, %r1;
	@%p66 bra 	$L__BB8_7;
	mul.wide.u32 	%rd113, %r1, 4;
	add.s64 	%rd112, %rd16, %rd113;
	// begin inline asm
	ld.global.nc.u32 %r300, [%rd112];
	// end inline asm
	mov.b32 	%f397, %r300;
	add.s32 	%r384, %r1, 256;
$L__BB8_7:
	setp.ge.s32 	%p67, %r384, %r67;
	@%p67 bra 	$L__BB8_13;
	not.b32 	%r301, %r384;
	add.s32 	%r4, %r67, %r301;
	and.b32  	%r302, %r4, 768;
	setp.eq.s32 	%p68, %r302, 768;
	@%p68 bra 	$L__BB8_11;
	mul.wide.u32 	%rd114, %r384, 4;
	add.s64 	%rd121, %rd16, %rd114;
	shr.u32 	%r303, %r4, 8;
	add.s32 	%r304, %r303, 1;
	and.b32  	%r305, %r304, 3;
	neg.s32 	%r382, %r305;
$L__BB8_10:
	.pragma "nounroll";
	// begin inline asm
	ld.global.nc.u32 %r306, [%rd121];
	// end inline asm
	mov.b32 	%f323, %r306;
	add.f32 	%f397, %f397, %f323;
	add.s32 	%r384, %r384, 256;
	add.s64 	%rd121, %rd121, 1024;
	add.s32 	%r382, %r382, 1;
	setp.ne.s32 	%p69, %r382, 0;
	@%p69 bra 	$L__BB8_10;
$L__BB8_11:
	setp.lt.u32 	%p70, %r4, 768;
	@%p70 bra 	$L__BB8_13;
$L__BB8_12:
	mul.wide.s32 	%rd120, %r384, 4;
	add.s64 	%rd116, %rd16, %rd120;
	// begin inline asm
	ld.global.nc.u32 %r307, [%rd116];
	// end inline asm
	mov.b32 	%f324, %r307;
	add.f32 	%f325, %f397, %f324;
	add.s64 	%rd117, %rd116, 1024;
	// begin inline asm
	ld.global.nc.u32 %r308, [%rd117];
	// end inline asm
	mov.b32 	%f326, %r308;
	add.f32 	%f327, %f325, %f326;
	add.s64 	%rd118, %rd116, 2048;
	// begin inline asm
	ld.global.nc.u32 %r309, [%rd118];
	// end inline asm
	mov.b32 	%f328, %r309;
	add.f32 	%f329, %f327, %f328;
	add.s64 	%rd119, %rd116, 3072;
	// begin inline asm
	ld.global.nc.u32 %r310, [%rd119];
	// end inline asm
	mov.b32 	%f330, %r310;
	add.f32 	%f397, %f329, %f330;
	add.s32 	%r384, %r384, 1024;
	setp.lt.s32 	%p71, %r384, %r67;
	@%p71 bra 	$L__BB8_12;
$L__BB8_13:
	setp.lt.s32 	%p72, %r67, 256;
	@%p72 bra 	$L__BB8_18;
	// begin inline asm
	mov.u32 %r349, %laneid;
	// end inline asm
	mov.b32 	%r351, %f397;
	mov.b32 	%r352, 1;
	mov.b32 	%r373, 31;
	mov.b32 	%r374, -1;
	// begin inline asm
	shfl.sync.down.b32 %r350, %r351, %r352, %r373, %r374;
	// end inline asm
	setp.gt.s32 	%p88, %r349, 30;
	mov.b32 	%f365, %r350;
	add.f32 	%f366, %f397, %f365;
	selp.f32 	%f367, %f397, %f366, %p88;
	mov.b32 	%r356, %f367;
	mov.b32 	%r357, 2;
	// begin inline asm
	shfl.sync.down.b32 %r355, %r356, %r357, %r373, %r374;
	// end inline asm
	setp.gt.s32 	%p89, %r349, 29;
	mov.b32 	%f368, %r355;
	add.f32 	%f369, %f367, %f368;
	selp.f32 	%f370, %f367, %f369, %p89;
	mov.b32 	%r361, %f370;
	mov.b32 	%r362, 4;
	// begin inline asm
	shfl.sync.down.b32 %r360, %r361, %r362, %r373, %r374;
	// end inline asm
	setp.gt.s32 	%p90, %r349, 27;
	mov.b32 	%f371, %r360;
	add.f32 	%f372, %f370, %f371;
	selp.f32 	%f373, %f370, %f372, %p90;
	mov.b32 	%r366, %f373;
	mov.b32 	%r367, 8;
	// begin inline asm
	shfl.sync.down.b32 %r365, %r366, %r367, %r373, %r374;
	// end inline asm
	setp.gt.s32 	%p91, %r349, 23;
	mov.b32 	%f374, %r365;
	add.f32 	%f375, %f373, %f374;
	selp.f32 	%f376, %f373, %f375, %p91;
	mov.b32 	%r371, %f376;
	mov.b32 	%r372, 16;
	// begin inline asm
	shfl.sync.down.b32 %r370, %r371, %r372, %r373, %r374;
	// end inline asm
	setp.gt.s32 	%p92, %r349, 15;
	mov.b32 	%f377, %r370;
	add.f32 	%f10, %f376, %f377;
	selp.f32 	%f418, %f376, %f10, %p92;
	setp.ne.s32 	%p93, %r349, 0;
	@%p93 bra 	$L__BB8_16;
	shr.u32 	%r375, %r1, 3;
	and.b32  	%r376, %r375, 124;
	mov.u32 	%r377, _ZZN3cub18CUB_300001_SM_10006detail6reduce28DeviceReduceSingleTileKernelINS2_10policy_hubIfyN4cuda3std3__44plusIfEEE10Policy1000EPfSC_iS9_ffNS7_10__identityEEEvT0_T1_T2_T3_T4_T6_E12temp_storage;
	add.s32 	%r378, %r377, %r376;
	st.shared.f32 	[%r378+8], %f10;
$L__BB8_16:
	bar.sync 	0;
	setp.ne.s32 	%p94, %r1, 0;
	@%p94 bra 	$L__BB8_72;
	ld.shared.f32 	%f378, [_ZZN3cub18CUB_300001_SM_10006detail6reduce28DeviceReduceSingleTileKernelINS2_10policy_hubIfyN4cuda3std3__44plusIfEEE10Policy1000EPfSC_iS9_ffNS7_10__identityEEEvT0_T1_T2_T3_T4_T6_E12temp_storage+12];
	add.f32 	%f379, %f418, %f378;
	ld.shared.f32 	%f380, [_ZZN3cub18CUB_300001_SM_10006detail6reduce28DeviceReduceSingleTileKernelINS2_10policy_hubIfyN4cuda3std3__44plusIfEEE10Policy1000EPfSC_iS9_ffNS7_10__identityEEEvT0_T1_T2_T3_T4_T6_E12temp_storage+16];
	add.f32 	%f381, %f379, %f380;
	ld.shared.f32 	%f382, [_ZZN3cub18CUB_300001_SM_10006detail6reduce28DeviceReduceSingleTileKernelINS2_10policy_hubIfyN4cuda3std3__44plusIfEEE10Policy1000EPfSC_iS9_ffNS7_10__identityEEEvT0_T1_T2_T3_T4_T6_E12temp_storage+20];
	add.f32 	%f383, %f381, %f382;
	ld.shared.f32 	%f384, [_ZZN3cub18CUB_300001_SM_10006detail6reduce28DeviceReduceSingleTileKernelINS2_10policy_hubIfyN4cuda3std3__44plusIfEEE10Policy1000EPfSC_iS9_ffNS7_10__identityEEEvT0_T1_T2_T3_T4_T6_E12temp_storage+24];
	add.f32 	%f385, %f383, %f384;
	ld.shared.f32 	%f386, [_ZZN3cub18CUB_300001_SM_10006detail6reduce28DeviceReduceSingleTileKernelINS2_10policy_hubIfyN4cuda3std3__44plusIfEEE10Policy1000EPfSC_iS9_ffNS7_10__identityEEEvT0_T1_T2_T3_T4_T6_E12temp_storage+28];
	add.f32 	%f387, %f385, %f386;
	ld.shared.f32 	%f388, [_ZZN3cub18CUB_300001_SM_10006detail6reduce28DeviceReduceSingleTileKernelINS2_10policy_hubIfyN4cuda3std3__44plusIfEEE10Policy1000EPfSC_iS9_ffNS7_10__identityEEEvT0_T1_T2_T3_T4_T6_E12temp_storage+32];
	add.f32 	%f389, %f387, %f388;
	ld.shared.f32 	%f390, [_ZZN3cub18CUB_300001_SM_10006detail6reduce28DeviceReduceSingleTileKernelINS2_10policy_hubIfyN4cuda3std3__44plusIfEEE10Policy1000EPfSC_iS9_ffNS7_10__identityEEEvT0_T1_T2_T3_T4_T6_E12temp_storage+36];
	add.f32 	%f418, %f389, %f390;
	bra.uni 	$L__BB8_72;
$L__BB8_18:
	// begin inline asm
	mov.u32 %r311, %laneid;
	// end inline asm
	and.b32  	%r337, %r1, 992;
	add.s32 	%r338, %r337, 32;
	setp.gt.s32 	%p73, %r338, %r67;
	not.b32 	%r339, %r337;
	add.s32 	%r340, %r67, %r339;
	selp.b32 	%r335, %r340, 31, %p73;
	mov.b32 	%r313, %f397;
	mov.b32 	%r314, 1;
	mov.b32 	%r336, -1;
	// begin inline asm
	shfl.sync.down.b32 %r312, %r313, %r314, %r335, %r336;
	// end inline asm
	setp.lt.s32 	%p74, %r311, %r335;
	mov.b32 	%f331, %r312;
	add.f32 	%f332, %f397, %f331;
	selp.f32 	%f333, %f332, %f397, %p74;
	mov.b32 	%r318, %f333;
	mov.b32 	%r319, 2;
	// begin inline asm
	shfl.sync.down.b32 %r317, %r318, %r319, %r335, %r336;
	// end inline asm
	add.s32 	%r341, %r311, 2;
	setp.gt.s32 	%p75, %r341, %r335;
	mov.b32 	%f334, %r317;
	add.f32 	%f335, %f333, %f334;
	selp.f32 	%f336, %f333, %f335, %p75;
	mov.b32 	%r323, %f336;
	mov.b32 	%r324, 4;
	// begin inline asm
	shfl.sync.down.b32 %r322, %r323, %r324, %r335, %r336;
	// end inline asm
	add.s32 	%r342, %r311, 4;
	setp.gt.s32 	%p76, %r342, %r335;
	mov.b32 	%f337, %r322;
	add.f32 	%f338, %f336, %f337;
	selp.f32 	%f339, %f336, %f338, %p76;
	mov.b32 	%r328, %f339;
	mov.b32 	%r329, 8;
	// begin inline asm
	shfl.sync.down.b32 %r327, %r328, %r329, %r335, %r336;
	// end inline asm
	add.s32 	%r343, %r311, 8;
	setp.gt.s32 	%p77, %r343, %r335;
	mov.b32 	%f340, %r327;
	add.f32 	%f341, %f339, %f340;
	selp.f32 	%f342, %f339, %f341, %p77;
	mov.b32 	%r333, %f342;
	mov.b32 	%r334, 16;
	// begin inline asm
	shfl.sync.down.b32 %r332, %r333, %r334, %r335, %r336;
	// end inline asm
	add.s32 	%r344, %r311, 16;
	setp.gt.s32 	%p78, %r344, %r335;
	mov.b32 	%f343, %r332;
	add.f32 	%f344, %f342, %f343;
	selp.f32 	%f418, %f342, %f344, %p78;
	setp.ne.s32 	%p79, %r311, 0;
	@%p79 bra 	$L__BB8_20;
	shr.u32 	%r345, %r1, 3;
	and.b32  	%r346, %r345, 124;
	mov.u32 	%r347, _ZZN3cub18CUB_300001_SM_10006detail6reduce28DeviceReduceSingleTileKernelINS2_10policy_hubIfyN4cuda3std3__44plusIfEEE10Policy1000EPfSC_iS9_ffNS7_10__identityEEEvT0_T1_T2_T3_T4_T6_E12temp_storage;
	add.s32 	%r348, %r347, %r346;
	st.shared.f32 	[%r348+8], %f418;
$L__BB8_20:
	bar.sync 	0;
	setp.ne.s32 	%p80, %r1, 0;
	@%p80 bra 	$L__BB8_72;
	setp.gt.s32 	%p81, %r67, 32;
	ld.shared.f32 	%f345, [_ZZN3cub18CUB_300001_SM_10006detail6reduce28DeviceReduceSingleTileKernelINS2_10policy_hubIfyN4cuda3std3__44plusIfEEE10Policy1000EPfSC_iS9_ffNS7_10__identityEEEvT0_T1_T2_T3_T4_T6_E12temp_storage+12];
	add.f32 	%f346, %f418, %f345;
	selp.f32 	%f347, %f346, %f418, %p81;
	setp.gt.s32 	%p82, %r67, 64;
	ld.shared.f32 	%f348, [_ZZN3cub18CUB_300001_SM_10006detail6reduce28DeviceReduceSingleTileKernelINS2_10policy_hubIfyN4cuda3std3__44plusIfEEE10Policy1000EPfSC_iS9_ffNS7_10__identityEEEvT0_T1_T2_T3_T4_T6_E12temp_storage+16];
	add.f32 	%f349, %f348, %f347;
	selp.f32 	%f350, %f349, %f347, %p82;
	setp.gt.s32 	%p83, %r67, 96;
	ld.shared.f32 	%f351, [_ZZN3cub18CUB_300001_SM_10006detail6reduce28DeviceReduceSingleTileKernelINS2_10policy_hubIfyN4cuda3std3__44plusIfEEE10Policy1000EPfSC_iS9_ffNS7_10__identityEEEvT0_T1_T2_T3_T4_T6_E12temp_storage+20];
	add.f32 	%f352, %f351, %f350;
	selp.f32 	%f353, %f352, %f350, %p83;
	setp.gt.s32 	%p84, %r67, 128;
	ld.shared.f32 	%f354, [_ZZN3cub18CUB_300001_SM_10006detail6reduce28DeviceReduceSingleTileKernelINS2_10policy_hubIfyN4cuda3std3__44plusIfEEE10Policy1000EPfSC_iS9_ffNS7_10__identityEEEvT0_T1_T2_T3_T4_T6_E12temp_storage+24];
	add.f32 	%f355, %f354, %f353;
	selp.f32 	%f356, %f355, %f353, %p84;
	setp.gt.s32 	%p85, %r67, 160;
	ld.shared.f32 	%f357, [_ZZN3cub18CUB_300001_SM_10006detail6reduce28DeviceReduceSingleTileKernelINS2_10policy_hubIfyN4cuda3std3__44plusIfEEE10Policy1000EPfSC_iS9_ffNS7_10__identityEEEvT0_T1_T2_T3_T4_T6_E12temp_storage+28];
	add.f32 	%f358, %f357, %f356;
	selp.f32 	%f359, %f358, %f356, %p85;
	setp.gt.s32 	%p86, %r67, 192;
	ld.shared.f32 	%f360, [_ZZN3cub18CUB_300001_SM_10006detail6reduce28DeviceReduceSingleTileKernelINS2_10policy_hubIfyN4cuda3std3__44plusIfEEE10Policy1000EPfSC_iS9_ffNS7_10__identityEEEvT0_T1_T2_T3_T4_T6_E12temp_storage+32];
	add.f32 	%f361, %f360, %f359;
	selp.f32 	%f362, %f361, %f359, %p86;
	setp.gt.s32 	%p87, %r67, 224;
	ld.shared.f32 	%f363, [_ZZN3cub18CUB_300001_SM_10006detail6reduce28DeviceReduceSingleTileKernelINS2_10policy_hubIfyN4cuda3std3__44plusIfEEE10Policy1000EPfSC_iS9_ffNS7_10__identityEEEvT0_T1_T2_T3_T4_T6_E12temp_storage+36];
	add.f32 	%f364, %f363, %f362;
	selp.f32 	%f418, %f364, %f362, %p87;
	bra.uni 	$L__BB8_72;
$L__BB8_22:
	mov.u32 	%r13, %tid.x;
	shl.b32 	%r224, %r13, 2;
	mul.wide.u32 	%rd86, %r224, 4;
	add.s64 	%rd76, %rd16, %rd86;
	// begin inline asm
	ld.global.nc.v2.u64 {%rd74, %rd75}, [%rd76];
	// end inline asm
	mov.b64 	{%r225, %r226}, %rd75;
	mov.b64 	{%r227, %r228}, %rd74;
	mov.b32 	%f225, %r228;
	mov.b32 	%f226, %r227;
	mov.b32 	%f227, %r226;
	mov.b32 	%f228, %r225;
	add.s64 	%rd79, %rd76, 4096;
	// begin inline asm
	ld.global.nc.v2.u64 {%rd77, %rd78}, [%rd79];
	// end inline asm
	mov.b64 	{%r229, %r230}, %rd78;
	mov.b64 	{%r231, %r232}, %rd77;
	mov.b32 	%f229, %r232;
	mov.b32 	%f230, %r231;
	mov.b32 	%f231, %r230;
	mov.b32 	%f232, %r229;
	add.s64 	%rd82, %rd76, 8192;
	// begin inline asm
	ld.global.nc.v2.u64 {%rd80, %rd81}, [%rd82];
	// end inline asm
	mov.b64 	{%r233, %r234}, %rd81;
	mov.b64 	{%r235, %r236}, %rd80;
	mov.b32 	%f233, %r236;
	mov.b32 	%f234, %r235;
	mov.b32 	%f235, %r234;
	mov.b32 	%f236, %r233;
	add.s64 	%rd85, %rd76, 12288;
	// begin inline asm
	ld.global.nc.v2.u64 {%rd83, %rd84}, [%rd85];
	// end inline asm
	mov.b64 	{%r237, %r238}, %rd84;
	mov.b64 	{%r239, %r240}, %rd83;
	mov.b32 	%f237, %r240;
	mov.b32 	%f238, %r239;
	mov.b32 	%f239, %r238;
	mov.b32 	%f240, %r237;
	add.f32 	%f241, %f226, %f225;
	add.f32 	%f242, %f228, %f227;
	add.f32 	%f243, %f230, %f229;
	add.f32 	%f244, %f232, %f231;
	add.f32 	%f245, %f234, %f233;
	add.f32 	%f246, %f236, %f235;
	add.f32 	%f247, %f238, %f237;
	add.f32 	%f248, %f240, %f239;
	add.f32 	%f249, %f241, %f242;
	add.f32 	%f250, %f243, %f244;
	add.f32 	%f251, %f245, %f246;
	add.f32 	%f252, %f247, %f248;
	add.f32 	%f253, %f249, %f250;
	add.f32 	%f254, %f251, %f252;
	add.f32 	%f404, %f253, %f254;
	setp.lt.u32 	%p50, %r67, 8192;
	mov.b32 	%r387, 4096;
	@%p50 bra 	$L__BB8_26;
	add.s32 	%r14, %r67, -4096;
	mov.b32 	%r387, 4096;
$L__BB8_24:
	mul.wide.s32 	%rd99, %r387, 4;
	add.s64 	%rd89, %rd76, %rd99;
	// begin inline asm
	ld.global.nc.v2.u64 {%rd87, %rd88}, [%rd89];
	// end inline asm
	mov.b64 	{%r242, %r243}, %rd88;
	mov.b64 	{%r244, %r245}, %rd87;
	mov.b32 	%f255, %r245;
	mov.b32 	%f256, %r244;
	mov.b32 	%f257, %r243;
	mov.b32 	%f258, %r242;
	add.s64 	%rd92, %rd89, 4096;
	// begin inline asm
	ld.global.nc.v2.u64 {%rd90, %rd91}, [%rd92];
	// end inline asm
	mov.b64 	{%r246, %r247}, %rd91;
	mov.b64 	{%r248, %r249}, %rd90;
	mov.b32 	%f259, %r249;
	mov.b32 	%f260, %r248;
	mov.b32 	%f261, %r247;
	mov.b32 	%f262, %r246;
	add.s64 	%rd95, %rd89, 8192;
	// begin inline asm
	ld.global.nc.v2.u64 {%rd93, %rd94}, [%rd95];
	// end inline asm
	mov.b64 	{%r250, %r251}, %rd94;
	mov.b64 	{%r252, %r253}, %rd93;
	mov.b32 	%f263, %r253;
	mov.b32 	%f264, %r252;
	mov.b32 	%f265, %r251;
	mov.b32 	%f266, %r250;
	add.s64 	%rd98, %rd89, 12288;
	// begin inline asm
	ld.global.nc.v2.u64 {%rd96, %rd97}, [%rd98];
	// end inline asm
	mov.b64 	{%r254, %r255}, %rd97;
	mov.b64 	{%r256, %r257}, %rd96;
	mov.b32 	%f267, %r257;
	mov.b32 	%f268, %r256;
	mov.b32 	%f269, %r255;
	mov.b32 	%f270, %r254;
	add.f32 	%f271, %f404, %f256;
	add.f32 	%f272, %f255, %f258;
	add.f32 	%f273, %f257, %f260;
	add.f32 	%f274, %f259, %f262;
	add.f32 	%f275, %f261, %f264;
	add.f32 	%f276, %f263, %f266;
	add.f32 	%f277, %f265, %f268;
	add.f32 	%f278, %f267, %f270;
	add.f32 	%f279, %f271, %f272;
	add.f32 	%f280, %f273, %f274;
	add.f32 	%f281, %f275, %f276;
	add.f32 	%f282, %f277, %f278;
	add.f32 	%f283, %f279, %f280;
	add.f32 	%f284, %f281, %f282;
	add.f32 	%f285, %f283, %f284;
	add.f32 	%f404, %f285, %f269;
	sub.s32 	%r258, %r67, %r387;
	setp.lt.s32 	%p51, %r258, 4096;
	@%p51 bra 	$L__BB8_34;
	add.s32 	%r387, %r387, 4096;
	setp.le.s32 	%p52, %r387, %r14;
	@%p52 bra 	$L__BB8_24;
$L__BB8_26:
	setp.le.s32 	%p53, %r67, %r387;
	@%p53 bra 	$L__BB8_34;
	sub.s32 	%r18, %r67, %r387;
	setp.ge.s32 	%p54, %r13, %r18;
	@%p54 bra 	$L__BB8_34;
	not.b32 	%r259, %r13;
	add.s32 	%r260, %r67, %r259;
	sub.s32 	%r19, %r260, %r387;
	and.b32  	%r261, %r19, 768;
	setp.eq.s32 	%p55, %r261, 768;
	mov.u32 	%r391, %r13;
	@%p55 bra 	$L__BB8_31;
	add.s32 	%r389, %r13, %r387;
	shr.u32 	%r262, %r19, 8;
	add.s32 	%r263, %r262, 1;
	and.b32  	%r264, %r263, 3;
	neg.s32 	%r388, %r264;
	mov.u32 	%r391, %r13;
$L__BB8_30:
	.pragma "nounroll";
	mul.wide.u32 	%rd101, %r389, 4;
	add.s64 	%rd100, %rd16, %rd101;
	// begin inline asm
	ld.global.nc.u32 %r265, [%rd100];
	// end inline asm
	mov.b32 	%f287, %r265;
	add.f32 	%f404, %f404, %f287;
	add.s32 	%r391, %r391, 256;
	add.s32 	%r389, %r389, 256;
	add.s32 	%r388, %r388, 1;
	setp.ne.s32 	%p56, %r388, 0;
	@%p56 bra 	$L__BB8_30;
$L__BB8_31:
	setp.lt.u32 	%p57, %r19, 768;
	@%p57 bra 	$L__BB8_34;
	cvt.u64.u32 	%rd102, %r391;
	cvt.u64.u32 	%rd103, %r387;
	add.s64 	%rd104, %rd102, %rd103;
	shl.b64 	%rd105, %rd104, 2;
	add.s64 	%rd106, %rd105, %rd16;
	add.s64 	%rd122, %rd106, 2048;
	add.s32 	%r392, %r391, %r387;
$L__BB8_33:
	mul.wide.u32 	%rd111, %r392, 4;
	add.s64 	%rd107, %rd16, %rd111;
	// begin inline asm
	ld.global.nc.u32 %r266, [%rd107];
	// end inline asm
	mov.b32 	%f288, %r266;
	add.f32 	%f289, %f404, %f288;
	add.s64 	%rd108, %rd122, -1024;
	// begin inline asm
	ld.global.nc.u32 %r267, [%rd108];
	// end inline asm
	mov.b32 	%f290, %r267;
	add.f32 	%f291, %f289, %f290;
	// begin inline asm
	ld.global.nc.u32 %r268, [%rd122];
	// end inline asm
	mov.b32 	%f292, %r268;
	add.f32 	%f293, %f291, %f292;
	add.s64 	%rd110, %rd122, 1024;
	// begin inline asm
	ld.global.nc.u32 %r269, [%rd110];
	// end inline asm
	mov.b32 	%f294, %r269;
	add.f32 	%f404, %f293, %f294;
	add.s32 	%r391, %r391, 1024;
	add.s64 	%rd122, %rd122, 4096;
	add.s32 	%r392, %r392, 1024;
	setp.lt.s32 	%p58, %r391, %r18;
	@%p58 bra 	$L__BB8_33;
$L__BB8_34:
	// begin inline asm
	mov.u32 %r270, %laneid;
	// end inline asm
	mov.b32 	%r272, %f404;
	mov.b32 	%r273, 1;
	mov.b32 	%r294, 31;
	mov.b32 	%r295, -1;
	// begin inline asm
	shfl.sync.down.b32 %r271, %r272, %r273, %r294, %r295;
	// end inline asm
	setp.gt.s32 	%p59, %r270, 30;
	mov.b32 	%f295, %r271;
	add.f32 	%f296, %f404, %f295;
	selp.f32 	%f297, %f404, %f296, %p59;
	mov.b32 	%r277, %f297;
	mov.b32 	%r278, 2;
	// begin inline asm
	shfl.sync.down.b32 %r276, %r277, %r278, %r294, %r295;
	// end inline asm
	setp.gt.s32 	%p60, %r270, 29;
	mov.b32 	%f298, %r276;
	add.f32 	%f299, %f297, %f298;
	selp.f32 	%f300, %f297, %f299, %p60;
	mov.b32 	%r282, %f300;
	mov.b32 	%r283, 4;
	// begin inline asm
	shfl.sync.down.b32 %r281, %r282, %r283, %r294, %r295;
	// end inline asm
	setp.gt.s32 	%p61, %r270, 27;
	mov.b32 	%f301, %r281;
	add.f32 	%f302, %f300, %f301;
	selp.f32 	%f303, %f300, %f302, %p61;
	mov.b32 	%r287, %f303;
	mov.b32 	%r288, 8;
	// begin inline asm
	shfl.sync.down.b32 %r286, %r287, %r288, %r294, %r295;
	// end inline asm
	setp.gt.s32 	%p62, %r270, 23;
	mov.b32 	%f304, %r286;
	add.f32 	%f305, %f303, %f304;
	selp.f32 	%f306, %f303, %f305, %p62;
	mov.b32 	%r292, %f306;
	mov.b32 	%r293, 16;
	// begin inline asm
	shfl.sync.down.b32 %r291, %r292, %r293, %r294, %r295;
	// end inline asm
	setp.gt.s32 	%p63, %r270, 15;
	mov.b32 	%f307, %r291;
	add.f32 	%f26, %f306, %f307;
	selp.f32 	%f418, %f306, %f26, %p63;
	setp.ne.s32 	%p64, %r270, 0;
	@%p64 bra 	$L__BB8_36;
	shr.u32 	%r296, %r13, 3;
	and.b32  	%r297, %r296, 124;
	mov.u32 	%r298, _ZZN3cub18CUB_300001_SM_10006detail6reduce28DeviceReduceSingleTileKernelINS2_10policy_hubIfyN4cuda3std3__44plusIfEEE10Policy1000EPfSC_iS9_ffNS7_10__identityEEEvT0_T1_T2_T3_T4_T6_E12temp_storage;
	add.s32 	%r299, %r298, %r297;
	st.shared.f32 	[%r299+8], %f26;
$L__BB8_36:
	bar.sync 	0;
	setp.ne.s32 	%p65, %r13, 0;
	@%p65 bra 	$L__BB8_72;
	ld.shared.f32 	%f308, [_ZZN3cub18CUB_300001_SM_10006detail6reduce28DeviceReduceSingleTileKernelINS2_10policy_hubIfyN4cuda3std3__44plusIfEEE10Policy1000EPfSC_iS9_ffNS7_10__identityEEEvT0_T1_T2_T3_T4_T6_E12temp_storage+12];
	add.f32 	%f309, %f418, %f308;
	ld.shared.f32 	%f310, [_ZZN3cub18CUB_300001_SM_10006detail6reduce28DeviceReduceSingleTileKernelINS2_10policy_hubIfyN4cuda3std3__44plusIfEEE10Policy1000EPfSC_iS9_ffNS7_10__identityEEEvT0_T1_T2_T3_T4_T6_E12temp_storage+16];
	add.f32 	%f311, %f309, %f310;
	ld.shared.f32 	%f312, [_ZZN3cub18CUB_300001_SM_10006detail6reduce28DeviceReduceSingleTileKernelINS2_10policy_hubIfyN4cuda3std3__44plusIfEEE10Policy1000EPfSC_iS9_ffNS7_10__identityEEEvT0_T1_T2_T3_T4_T6_E12temp_storage+20];
	add.f32 	%f313, %f311, %f312;
	ld.shared.f32 	%f314, [_ZZN3cub18CUB_300001_SM_10006detail6reduce28DeviceReduceSingleTileKernelINS2_10policy_hubIfyN4cuda3std3__44plusIfEEE10Policy1000EPfSC_iS9_ffNS7_10__identityEEEvT0_T1_T2_T3_T4_T6_E12temp_storage+24];
	add.f32 	%f315, %f313, %f314;
	ld.shared.f32 	%f316, [_ZZN3cub18CUB_300001_SM_10006detail6reduce28DeviceReduceSingleTileKernelINS2_10policy_hubIfyN4cuda3std3__44plusIfEEE10Policy1000EPfSC_iS9_ffNS7_10__identityEEEvT0_T1_T2_T3_T4_T6_E12temp_storage+28];
	add.f32 	%f317, %f315, %f316;
	ld.shared.f32 	%f318, [_ZZN3cub18CUB_300001_SM_10006detail6reduce28DeviceReduceSingleTileKernelINS2_10policy_hubIfyN4cuda3std3__44plusIfEEE10Policy1000EPfSC_iS9_ffNS7_10__identityEEEvT0_T1_T2_T3_T4_T6_E12temp_storage+32];
	add.f32 	%f319, %f317, %f318;
	ld.shared.f32 	%f320, [_ZZN3cub18CUB_300001_SM_10006detail6reduce28DeviceReduceSingleTileKernelINS2_10policy_hubIfyN4cuda3std3__44plusIfEEE10Policy1000EPfSC_iS9_ffNS7_10__identityEEEvT0_T1_T2_T3_T4_T6_E12temp_storage+36];
	add.f32 	%f418, %f319, %f320;
	bra.uni 	$L__BB8_72;
$L__BB8_38:
	setp.gt.s32 	%p3, %r67, 4095;
	@%p3 bra 	$L__BB8_56;
	mov.u32 	%r34, %tid.x;
	setp.ge.s32 	%p20, %r34, %r67;
	mov.f32 	%f410, 0f00000000;
	mov.u32 	%r397, %r34;
	@%p20 bra 	$L__BB8_41;
	mul.wide.u32 	%rd66, %r34, 4;
	add.s64 	%rd65, %rd16, %rd66;
	// begin inline asm
	ld.global.nc.u32 %r144, [%rd65];
	// end inline asm
	mov.b32 	%f410, %r144;
	add.s32 	%r397, %r34, 256;
$L__BB8_41:
	setp.ge.s32 	%p21, %r397, %r67;
	@%p21 bra 	$L__BB8_47;
	not.b32 	%r145, %r397;
	add.s32 	%r37, %r67, %r145;
	and.b32  	%r146, %r37, 768;
	setp.eq.s32 	%p22, %r146, 768;
	@%p22 bra 	$L__BB8_45;
	mul.wide.u32 	%rd67, %r397, 4;
	add.s64 	%rd123, %rd16, %rd67;
	shr.u32 	%r147, %r37, 8;
	add.s32 	%r148, %r147, 1;
	and.b32  	%r149, %r148, 3;
	neg.s32 	%r395, %r149;
$L__BB8_44:
	.pragma "nounroll";
	// begin inline asm
	ld.global.nc.u32 %r150, [%rd123];
	// end inline asm
	mov.b32 	%f157, %r150;
	add.f32 	%f410, %f410, %f157;
	add.s32 	%r397, %r397, 256;
	add.s64 	%rd123, %rd123, 1024;
	add.s32 	%r395, %r395, 1;
	setp.ne.s32 	%p23, %r395, 0;
	@%p23 bra 	$L__BB8_44;
$L__BB8_45:
	setp.lt.u32 	%p24, %r37, 768;
	@%p24 bra 	$L__BB8_47;
$L__BB8_46:
	mul.wide.s32 	%rd73, %r397, 4;
	add.s64 	%rd69, %rd16, %rd73;
	// begin inline asm
	ld.global.nc.u32 %r151, [%rd69];
	// end inline asm
	mov.b32 	%f158, %r151;
	add.f32 	%f159, %f410, %f158;
	add.s64 	%rd70, %rd69, 1024;
	// begin inline asm
	ld.global.nc.u32 %r152, [%rd70];
	// end inline asm
	mov.b32 	%f160, %r152;
	add.f32 	%f161, %f159, %f160;
	add.s64 	%rd71, %rd69, 2048;
	// begin inline asm
	ld.global.nc.u32 %r153, [%rd71];
	// end inline asm
	mov.b32 	%f162, %r153;
	add.f32 	%f163, %f161, %f162;
	add.s64 	%rd72, %rd69, 3072;
	// begin inline asm
	ld.global.nc.u32 %r154, [%rd72];
	// end inline asm
	mov.b32 	%f164, %r154;
	add.f32 	%f410, %f163, %f164;
	add.s32 	%r397, %r397, 1024;
	setp.lt.s32 	%p25, %r397, %r67;
	@%p25 bra 	$L__BB8_46;
$L__BB8_47:
	setp.lt.s32 	%p26, %r67, 256;
	@%p26 bra 	$L__BB8_52;
	// begin inline asm
	mov.u32 %r193, %laneid;
	// end inline asm
	mov.b32 	%r195, %f410;
	mov.b32 	%r196, 1;
	mov.b32 	%r217, 31;
	mov.b32 	%r218, -1;
	// begin inline asm
	shfl.sync.down.b32 %r194, %r195, %r196, %r217, %r218;
	// end inline asm
	setp.gt.s32 	%p42, %r193, 30;
	mov.b32 	%f199, %r194;
	add.f32 	%f200, %f410, %f199;
	selp.f32 	%f201, %f410, %f200, %p42;
	mov.b32 	%r200, %f201;
	mov.b32 	%r201, 2;
	// begin inline asm
	shfl.sync.down.b32 %r199, %r200, %r201, %r217, %r218;
	// end inline asm
	setp.gt.s32 	%p43, %r193, 29;
	mov.b32 	%f202, %r199;
	add.f32 	%f203, %f201, %f202;
	selp.f32 	%f204, %f201, %f203, %p43;
	mov.b32 	%r205, %f204;
	mov.b32 	%r206, 4;
	// begin inline asm
	shfl.sync.down.b32 %r204, %r205, %r206, %r217, %r218;
	// end inline asm
	setp.gt.s32 	%p44, %r193, 27;
	mov.b32 	%f205, %r204;
	add.f32 	%f206, %f204, %f205;
	selp.f32 	%f207, %f204, %f206, %p44;
	mov.b32 	%r210, %f207;
	mov.b32 	%r211, 8;
	// begin inline asm
	shfl.sync.down.b32 %r209, %r210, %r211, %r217, %r218;
	// end inline asm
	setp.gt.s32 	%p45, %r193, 23;
	mov.b32 	%f208, %r209;
	add.f32 	%f209, %f207, %f208;
	selp.f32 	%f210, %f207, %f209, %p45;
	mov.b32 	%r215, %f210;
	mov.b32 	%r216, 16;
	// begin inline asm
	shfl.sync.down.b32 %r214, %r215, %r216, %r217, %r218;
	// end inline asm
	setp.gt.s32 	%p46, %r193, 15;
	mov.b32 	%f211, %r214;
	add.f32 	%f38, %f210, %f211;
	selp.f32 	%f418, %f210, %f38, %p46;
	setp.ne.s32 	%p47, %r193, 0;
	@%p47 bra 	$L__BB8_50;
	shr.u32 	%r219, %r34, 3;
	and.b32  	%r220, %r219, 124;
	mov.u32 	%r221, _ZZN3cub18CUB_300001_SM_10006detail6reduce28DeviceReduceSingleTileKernelINS2_10policy_hubIfyN4cuda3std3__44plusIfEEE10Policy1000EPfSC_iS9_ffNS7_10__identityEEEvT0_T1_T2_T3_T4_T6_E12temp_storage;
	add.s32 	%r222, %r221, %r220;
	st.shared.f32 	[%r222+8], %f38;
$L__BB8_50:
	bar.sync 	0;
	setp.ne.s32 	%p48, %r34, 0;
	@%p48 bra 	$L__BB8_72;
	ld.shared.f32 	%f212, [_ZZN3cub18CUB_300001_SM_10006detail6reduce28DeviceReduceSingleTileKernelINS2_10policy_hubIfyN4cuda3std3__44plusIfEEE10Policy1000EPfSC_iS9_ffNS7_10__identityEEEvT0_T1_T2_T3_T4_T6_E12temp_storage+12];
	add.f32 	%f213, %f418, %f212;
	ld.shared.f32 	%f214, [_ZZN3cub18CUB_300001_SM_10006detail6reduce28DeviceReduceSingleTileKernelINS2_10policy_hubIfyN4cuda3std3__44plusIfEEE10Policy1000EPfSC_iS9_ffNS7_10__identityEEEvT0_T1_T2_T3_T4_T6_E12temp_storage+16];
	add.f32 	%f215, %f213, %f214;
	ld.shared.f32 	%f216, [_ZZN3cub18CUB_300001_SM_10006detail6reduce28DeviceReduceSingleTileKernelINS2_10policy_hubIfyN4cuda3std3__44plusIfEEE10Policy1000EPfSC_iS9_ffNS7_10__identityEEEvT0_T1_T2_T3_T4_T6_E12temp_storage+20];
	add.f32 	%f217, %f215, %f216;
	ld.shared.f32 	%f218, [_ZZN3cub18CUB_300001_SM_10006detail6reduce28DeviceReduceSingleTileKernelINS2_10policy_hubIfyN4cuda3std3__44plusIfEEE10Policy1000EPfSC_iS9_ffNS7_10__identityEEEvT0_T1_T2_T3_T4_T6_E12temp_storage+24];
	add.f32 	%f219, %f217, %f218;
	ld.shared.f32 	%f220, [_ZZN3cub18CUB_300001_SM_10006detail6reduce28DeviceReduceSingleTileKernelINS2_10policy_hubIfyN4cuda3std3__44plusIfEEE10Policy1000EPfSC_iS9_ffNS7_10__identityEEEvT0_T1_T2_T3_T4_T6_E12temp_storage+28];
	add.f32 	%f221, %f219, %f220;
	ld.shared.f32 	%f222, [_ZZN3cub18CUB_300001_SM_10006detail6reduce28DeviceReduceSingleTileKernelINS2_10policy_hubIfyN4cuda3std3__44plusIfEEE10Policy1000EPfSC_iS9_ffNS7_10__identityEEEvT0_T1_T2_T3_T4_T6_E12temp_storage+32];
	add.f32 	%f223, %f221, %f222;
	ld.shared.f32 	%f224, [_ZZN3cub18CUB_300001_SM_10006detail6reduce28DeviceReduceSingleTileKernelINS2_10policy_hubIfyN4cuda3std3__44plusIfEEE10Policy1000EPfSC_iS9_ffNS7_10__identityEEEvT0_T1_T2_T3_T4_T6_E12temp_storage+36];
	add.f32 	%f418, %f223, %f224;
	bra.uni 	$L__BB8_72;
$L__BB8_52:
	// begin inline asm
	mov.u32 %r155, %laneid;
	// end inline asm
	and.b32  	%r181, %r34, 992;
	add.s32 	%r182, %r181, 32;
	setp.gt.s32 	%p27, %r182, %r67;
	not.b32 	%r183, %r181;
	add.s32 	%r184, %r67, %r183;
	selp.b32 	%r179, %r184, 31, %p27;
	mov.b32 	%r157, %f410;
	mov.b32 	%r158, 1;
	mov.b32 	%r180, -1;
	// begin inline asm
	shfl.sync.down.b32 %r156, %r157, %r158, %r179, %r180;
	// end inline asm
	setp.lt.s32 	%p28, %r155, %r179;
	mov.b32 	%f165, %r156;
	add.f32 	%f166, %f410, %f165;
	selp.f32 	%f167, %f166, %f410, %p28;
	mov.b32 	%r162, %f167;
	mov.b32 	%r163, 2;
	// begin inline asm
	shfl.sync.down.b32 %r161, %r162, %r163, %r179, %r180;
	// end inline asm
	add.s32 	%r185, %r155, 2;
	setp.gt.s32 	%p29, %r185, %r179;
	mov.b32 	%f168, %r161;
	add.f32 	%f169, %f167, %f168;
	selp.f32 	%f170, %f167, %f169, %p29;
	mov.b32 	%r167, %f170;
	mov.b32 	%r168, 4;
	// begin inline asm
	shfl.sync.down.b32 %r166, %r167, %r168, %r179, %r180;
	// end inline asm
	add.s32 	%r186, %r155, 4;
	setp.gt.s32 	%p30, %r186, %r179;
	mov.b32 	%f171, %r166;
	add.f32 	%f172, %f170, %f171;
	selp.f32 	%f173, %f170, %f172, %p30;
	mov.b32 	%r172, %f173;
	mov.b32 	%r173, 8;
	// begin inline asm
	shfl.sync.down.b32 %r171, %r172, %r173, %r179, %r180;
	// end inline asm
	add.s32 	%r187, %r155, 8;
	setp.gt.s32 	%p31, %r187, %r179;
	mov.b32 	%f174, %r171;
	add.f32 	%f175, %f173, %f174;
	selp.f32 	%f176, %f173, %f175, %p31;
	mov.b32 	%r177, %f176;
	mov.b32 	%r178, 16;
	// begin inline asm
	shfl.sync.down.b32 %r176, %r177, %r178, %r179, %r180;
	// end inline asm
	add.s32 	%r188, %r155, 16;
	setp.gt.s32 	%p32, %r188, %r179;
	mov.b32 	%f177, %r176;
	add.f32 	%f178, %f176, %f177;
	selp.f32 	%f418, %f176, %f178, %p32;
	setp.ne.s32 	%p33, %r155, 0;
	@%p33 bra 	$L__BB8_54;
	shr.u32 	%r189, %r34, 3;
	and.b32  	%r190, %r189, 124;
	mov.u32 	%r191, _ZZN3cub18CUB_300001_SM_10006detail6reduce28DeviceReduceSingleTileKernelINS2_10policy_hubIfyN4cuda3std3__44plusIfEEE10Policy1000EPfSC_iS9_ffNS7_10__identityEEEvT0_T1_T2_T3_T4_T6_E12temp_storage;
	add.s32 	%r192, %r191, %r190;
	st.shared.f32 	[%r192+8], %f418;
$L__BB8_54:
	bar.sync 	0;
	setp.ne.s32 	%p34, %r34, 0;
	@%p34 bra 	$L__BB8_72;
	setp.gt.s32 	%p35, %r67, 32;
	ld.shared.f32 	%f179, [_ZZN3cub18CUB_300001_SM_10006detail6reduce28DeviceReduceSingleTileKernelINS2_10policy_hubIfyN4cuda3std3__44plusIfEEE10Policy1000EPfSC_iS9_ffNS7_10__identityEEEvT0_T1_T2_T3_T4_T6_E12temp_storage+12];
	add.f32 	%f180, %f418, %f179;
	selp.f32 	%f181, %f180, %f418, %p35;
	setp.gt.s32 	%p36, %r67, 64;
	ld.shared.f32 	%f182, [_ZZN3cub18CUB_300001_SM_10006detail6reduce28DeviceReduceSingleTileKernelINS2_10policy_hubIfyN4cuda3std3__44plusIfEEE10Policy1000EPfSC_iS9_ffNS7_10__identityEEEvT0_T1_T2_T3_T4_T6_E12temp_storage+16];
	add.f32 	%f183, %f182, %f181;
	selp.f32 	%f184, %f183, %f181, %p36;
	setp.gt.s32 	%p37, %r67, 96;
	ld.shared.f32 	%f185, [_ZZN3cub18CUB_300001_SM_10006detail6reduce28DeviceReduceSingleTileKernelINS2_10policy_hubIfyN4cuda3std3__44plusIfEEE10Policy1000EPfSC_iS9_ffNS7_10__identityEEEvT0_T1_T2_T3_T4_T6_E12temp_storage+20];
	add.f32 	%f186, %f185, %f184;
	selp.f32 	%f187, %f186, %f184, %p37;
	setp.gt.s32 	%p38, %r67, 128;
	ld.shared.f32 	%f188, [_ZZN3cub18CUB_300001_SM_10006detail6reduce28DeviceReduceSingleTileKernelINS2_10policy_hubIfyN4cuda3std3__44plusIfEEE10Policy1000EPfSC_iS9_ffNS7_10__identityEEEvT0_T1_T2_T3_T4_T6_E12temp_storage+24];
	add.f32 	%f189, %f188, %f187;
	selp.f32 	%f190, %f189, %f187, %p38;
	setp.gt.s32 	%p39, %r67, 160;
	ld.shared.f32 	%f191, [_ZZN3cub18CUB_300001_SM_10006detail6reduce28DeviceReduceSingleTileKernelINS2_10policy_hubIfyN4cuda3std3__44plusIfEEE10Policy1000EPfSC_iS9_ffNS7_10__identityEEEvT0_T1_T2_T3_T4_T6_E12temp_storage+28];
	add.f32 	%f192, %f191, %f190;
	selp.f32 	%f193, %f192, %f190, %p39;
	setp.gt.s32 	%p40, %r67, 192;
	ld.shared.f32 	%f194, [_ZZN3cub18CUB_300001_SM_10006detail6reduce28DeviceReduceSingleTileKernelINS2_10policy_hubIfyN4cuda3std3__44plusIfEEE10Policy1000EPfSC_iS9_ffNS7_10__identityEEEvT0_T1_T2_T3_T4_T6_E12temp_storage+32];
	add.f32 	%f195, %f194, %f193;
	selp.f32 	%f196, %f195, %f193, %p40;
	setp.gt.s32 	%p41, %r67, 224;
	ld.shared.f32 	%f197, [_ZZN3cub18CUB_300001_SM_10006detail6reduce28DeviceReduceSingleTileKernelINS2_10policy_hubIfyN4cuda3std3__44plusIfEEE10Policy1000EPfSC_iS9_ffNS7_10__identityEEEvT0_T1_T2_T3_T4_T6_E12temp_storage+36];
	add.f32 	%f198, %f197, %f196;
	selp.f32 	%f418, %f198, %f196, %p41;
	bra.uni 	$L__BB8_72;
$L__BB8_56:
	mov.u32 	%r46, %tid.x;
	mul.wide.u32 	%rd35, %r46, 4;
	add.s64 	%rd19, %rd16, %rd35;
	// begin inline asm
	ld.global.nc.u32 %r68, [%rd19];
	// end inline asm
	mov.b32 	%f59, %r68;
	add.s64 	%rd20, %rd19, 1024;
	// begin inline asm
	ld.global.nc.u32 %r69, [%rd20];
	// end inline asm
	mov.b32 	%f60, %r69;
	add.s64 	%rd21, %rd19, 2048;
	// begin inline asm
	ld.global.nc.u32 %r70, [%rd21];
	// end inline asm
	mov.b32 	%f61, %r70;
	add.s64 	%rd22, %rd19, 3072;
	// begin inline asm
	ld.global.nc.u32 %r71, [%rd22];
	// end inline asm
	mov.b32 	%f62, %r71;
	add.s64 	%rd23, %rd19, 4096;
	// begin inline asm
	ld.global.nc.u32 %r72, [%rd23];
	// end inline asm
	mov.b32 	%f63, %r72;
	add.s64 	%rd24, %rd19, 5120;
	// begin inline asm
	ld.global.nc.u32 %r73, [%rd24];
	// end inline asm
	mov.b32 	%f64, %r73;
	add.s64 	%rd25, %rd19, 6144;
	// begin inline asm
	ld.global.nc.u32 %r74, [%rd25];
	// end inline asm
	mov.b32 	%f65, %r74;
	add.s64 	%rd26, %rd19, 7168;
	// begin inline asm
	ld.global.nc.u32 %r75, [%rd26];
	// end inline asm
	mov.b32 	%f66, %r75;
	add.s64 	%rd27, %rd19, 8192;
	// begin inline asm
	ld.global.nc.u32 %r76, [%rd27];
	// end inline asm
	mov.b32 	%f67, %r76;
	add.s64 	%rd28, %rd19, 9216;
	// begin inline asm
	ld.global.nc.u32 %r77, [%rd28];
	// end inline asm
	mov.b32 	%f68, %r77;
	add.s64 	%rd29, %rd19, 10240;
	// begin inline asm
	ld.global.nc.u32 %r78, [%rd29];
	// end inline asm
	mov.b32 	%f69, %r78;
	add.s64 	%rd30, %rd19, 11264;
	// begin inline asm
	ld.global.nc.u32 %r79, [%rd30];
	// end inline asm
	mov.b32 	%f70, %r79;
	add.s64 	%rd31, %rd19, 12288;
	// begin inline asm
	ld.global.nc.u32 %r80, [%rd31];
	// end inline asm
	mov.b32 	%f71, %r80;
	add.s64 	%rd32, %rd19, 13312;
	// begin inline asm
	ld.global.nc.u32 %r81, [%rd32];
	// end inline asm
	mov.b32 	%f72, %r81;
	add.s64 	%rd33, %rd19, 14336;
	// begin inline asm
	ld.global.nc.u32 %r82, [%rd33];
	// end inline asm
	mov.b32 	%f73, %r82;
	add.s64 	%rd34, %rd19, 15360;
	// begin inline asm
	ld.global.nc.u32 %r83, [%rd34];
	// end inline asm
	mov.b32 	%f74, %r83;
	add.f32 	%f75, %f59, %f60;
	add.f32 	%f76, %f61, %f62;
	add.f32 	%f77, %f63, %f64;
	add.f32 	%f78, %f65, %f66;
	add.f32 	%f79, %f67, %f68;
	add.f32 	%f80, %f69, %f70;
	add.f32 	%f81, %f71, %f72;
	add.f32 	%f82, %f73, %f74;
	add.f32 	%f83, %f75, %f76;
	add.f32 	%f84, %f77, %f78;
	add.f32 	%f85, %f79, %f80;
	add.f32 	%f86, %f81, %f82;
	add.f32 	%f87, %f83, %f84;
	add.f32 	%f88, %f85, %f86;
	add.f32 	%f417, %f87, %f88;
	setp.lt.u32 	%p4, %r67, 8192;
	mov.b32 	%r400, 4096;
	@%p4 bra 	$L__BB8_60;
	add.s32 	%r47, %r67, -4096;
	mov.b32 	%r400, 4096;
$L__BB8_58:
	mul.wide.s32 	%rd52, %r400, 4;
	add.s64 	%rd36, %rd19, %rd52;
	// begin inline asm
	ld.global.nc.u32 %r86, [%rd36];
	// end inline asm
	mov.b32 	%f89, %r86;
	add.s64 	%rd37, %rd36, 1024;
	// begin inline asm
	ld.global.nc.u32 %r87, [%rd37];
	// end inline asm
	mov.b32 	%f90, %r87;
	add.s64 	%rd38, %rd36, 2048;
	// begin inline asm
	ld.global.nc.u32 %r88, [%rd38];
	// end inline asm
	mov.b32 	%f91, %r88;
	add.s64 	%rd39, %rd36, 3072;
	// begin inline asm
	ld.global.nc.u32 %r89, [%rd39];
	// end inline asm
	mov.b32 	%f92, %r89;
	add.s64 	%rd40, %rd36, 4096;
	// begin inline asm
	ld.global.nc.u32 %r90, [%rd40];
	// end inline asm
	mov.b32 	%f93, %r90;
	add.s64 	%rd41, %rd36, 5120;
	// begin inline asm
	ld.global.nc.u32 %r91, [%rd41];
	// end inline asm
	mov.b32 	%f94, %r91;
	add.s64 	%rd42, %rd36, 6144;
	// begin inline asm
	ld.global.nc.u32 %r92, [%rd42];
	// end inline asm
	mov.b32 	%f95, %r92;
	add.s64 	%rd43, %rd36, 7168;
	// begin inline asm
	ld.global.nc.u32 %r93, [%rd43];
	// end inline asm
	mov.b32 	%f96, %r93;
	add.s64 	%rd44, %rd36, 8192;
	// begin inline asm
	ld.global.nc.u32 %r94, [%rd44];
	// end inline asm
	mov.b32 	%f97, %r94;
	add.s64 	%rd45, %rd36, 9216;
	// begin inline asm
	ld.global.nc.u32 %r95, [%rd45];
	// end inline asm
	mov.b32 	%f98, %r95;
	add.s64 	%rd46, %rd36, 10240;
	// begin inline asm
	ld.global.nc.u32 %r96, [%rd46];
	// end inline asm
	mov.b32 	%f99, %r96;
	add.s64 	%rd47, %rd36, 11264;
	// begin inline asm
	ld.global.nc.u32 %r97, [%rd47];
	// end inline asm
	mov.b32 	%f100, %r97;
	add.s64 	%rd48, %rd36, 12288;
	// begin inline asm
	ld.global.nc.u32 %r98, [%rd48];
	// end inline asm
	mov.b32 	%f101, %r98;
	add.s64 	%rd49, %rd36, 13312;
	// begin inline asm
	ld.global.nc.u32 %r99, [%rd49];
	// end inline asm
	mov.b32 	%f102, %r99;
	add.s64 	%rd50, %rd36, 14336;
	// begin inline asm
	ld.global.nc.u32 %r100, [%rd50];
	// end inline asm
	mov.b32 	%f103, %r100;
	add.s64 	%rd51, %rd36, 15360;
	// begin inline asm
	ld.global.nc.u32 %r101, [%rd51];
	// end inline asm
	mov.b32 	%f104, %r101;
	add.f32 	%f105, %f417, %f89;
	add.f32 	%f106, %f90, %f91;
	add.f32 	%f107, %f92, %f93;
	add.f32 	%f108, %f94, %f95;
	add.f32 	%f109, %f96, %f97;
	add.f32 	%f110, %f98, %f99;
	add.f32 	%f111, %f100, %f101;
	add.f32 	%f112, %f102, %f103;
	add.f32 	%f113, %f105, %f106;
	add.f32 	%f114, %f107, %f108;
	add.f32 	%f115, %f109, %f110;
	add.f32 	%f116, %f111, %f112;
	add.f32 	%f117, %f113, %f114;
	add.f32 	%f118, %f115, %f116;
	add.f32 	%f119, %f117, %f118;
	add.f32 	%f417, %f119, %f104;
	sub.s32 	%r102, %r67, %r400;
	setp.lt.s32 	%p5, %r102, 4096;
	@%p5 bra 	$L__BB8_68;
	add.s32 	%r400, %r400, 4096;
	setp.le.s32 	%p6, %r400, %r47;
	@%p6 bra 	$L__BB8_58;
$L__BB8_60:
	setp.le.s32 	%p7, %r67, %r400;
	@%p7 bra 	$L__BB8_68;
	sub.s32 	%r51, %r67, %r400;
	setp.ge.s32 	%p8, %r46, %r51;
	@%p8 bra 	$L__BB8_68;
	not.b32 	%r103, %r46;
	add.s32 	%r104, %r67, %r103;
	sub.s32 	%r52, %r104, %r400;
	and.b32  	%r105, %r52, 768;
	setp.eq.s32 	%p9, %r105, 768;
	mov.u32 	%r404, %r46;
	@%p9 bra 	$L__BB8_65;
	add.s32 	%r402, %r46, %r400;
	shr.u32 	%r106, %r52, 8;
	add.s32 	%r107, %r106, 1;
	and.b32  	%r108, %r107, 3;
	neg.s32 	%r401, %r108;
	mov.u32 	%r404, %r46;
$L__BB8_64:
	.pragma "nounroll";
	mul.wide.u32 	%rd54, %r402, 4;
	add.s64 	%rd53, %rd16, %rd54;
	// begin inline asm
	ld.global.nc.u32 %r109, [%rd53];
	// end inline asm
	mov.b32 	%f121, %r109;
	add.f32 	%f417, %f417, %f121;
	add.s32 	%r404, %r404, 256;
	add.s32 	%r402, %r402, 256;
	add.s32 	%r401, %r401, 1;
	setp.ne.s32 	%p10, %r401, 0;
	@%p10 bra 	$L__BB8_64;
$L__BB8_65:
	setp.lt.u32 	%p11, %r52, 768;
	@%p11 bra 	$L__BB8_68;
	cvt.u64.u32 	%rd55, %r404;
	cvt.u64.u32 	%rd56, %r400;
	add.s64 	%rd57, %rd55, %rd56;
	shl.b64 	%rd58, %rd57, 2;
	add.s64 	%rd59, %rd58, %rd16;
	add.s64 	%rd124, %rd59, 2048;
	add.s32 	%r405, %r404, %r400;
$L__BB8_67:
	mul.wide.u32 	%rd64, %r405, 4;
	add.s64 	%rd60, %rd16, %rd64;
	// begin inline asm
	ld.global.nc.u32 %r110, [%rd60];
	// end inline asm
	mov.b32 	%f122, %r110;
	add.f32 	%f123, %f417, %f122;
	add.s64 	%rd61, %rd124, -1024;
	// begin inline asm
	ld.global.nc.u32 %r111, [%rd61];
	// end inline asm
	mov.b32 	%f124, %r111;
	add.f32 	%f125, %f123, %f124;
	// begin inline asm
	ld.global.nc.u32 %r112, [%rd124];
	// end inline asm
	mov.b32 	%f126, %r112;
	add.f32 	%f127, %f125, %f126;
	add.s64 	%rd63, %rd124, 1024;
	// begin inline asm
	ld.global.nc.u32 %r113, [%rd63];
	// end inline asm
	mov.b32 	%f128, %r113;
	add.f32 	%f417, %f127, %f128;
	add.s32 	%r404, %r404, 1024;
	add.s64 	%rd124, %rd124, 4096;
	add.s32 	%r405, %r405, 1024;
	setp.lt.s32 	%p12, %r404, %r51;
	@%p12 bra 	$L__BB8_67;
$L__BB8_68:
	// begin inline asm
	mov.u32 %r114, %laneid;
	// end inline asm
	mov.b32 	%r116, %f417;
	mov.b32 	%r117, 1;
	mov.b32 	%r138, 31;
	mov.b32 	%r139, -1;
	// begin inline asm
	shfl.sync.down.b32 %r115, %r116, %r117, %r138, %r139;
	// end inline asm
	setp.gt.s32 	%p13, %r114, 30;
	mov.b32 	%f129, %r115;
	add.f32 	%f130, %f417, %f129;
	selp.f32 	%f131, %f417, %f130, %p13;
	mov.b32 	%r121, %f131;
	mov.b32 	%r122, 2;
	// begin inline asm
	shfl.sync.down.b32 %r120, %r121, %r122, %r138, %r139;
	// end inline asm
	setp.gt.s32 	%p14, %r114, 29;
	mov.b32 	%f132, %r120;
	add.f32 	%f133, %f131, %f132;
	selp.f32 	%f134, %f131, %f133, %p14;
	mov.b32 	%r126, %f134;
	mov.b32 	%r127, 4;
	// begin inline asm
	shfl.sync.down.b32 %r125, %r126, %r127, %r138, %r139;
	// end inline asm
	setp.gt.s32 	%p15, %r114, 27;
	mov.b32 	%f135, %r125;
	add.f32 	%f136, %f134, %f135;
	selp.f32 	%f137, %f134, %f136, %p15;
	mov.b32 	%r131, %f137;
	mov.b32 	%r132, 8;
	// begin inline asm
	shfl.sync.down.b32 %r130, %r131, %r132, %r138, %r139;
	// end inline asm
	setp.gt.s32 	%p16, %r114, 23;
	mov.b32 	%f138, %r130;
	add.f32 	%f139, %f137, %f138;
	selp.f32 	%f140, %f137, %f139, %p16;
	mov.b32 	%r136, %f140;
	mov.b32 	%r137, 16;
	// begin inline asm
	shfl.sync.down.b32 %r135, %r136, %r137, %r138, %r139;
	// end inline asm
	setp.gt.s32 	%p17, %r114, 15;
	mov.b32 	%f141, %r135;
	add.f32 	%f54, %f140, %f141;
	selp.f32 	%f418, %f140, %f54, %p17;
	setp.ne.s32 	%p18, %r114, 0;
	@%p18 bra 	$L__BB8_70;
	shr.u32 	%r140, %r46, 3;
	and.b32  	%r141, %r140, 124;
	mov.u32 	%r142, _ZZN3cub18CUB_300001_SM_10006detail6reduce28DeviceReduceSingleTileKernelINS2_10policy_hubIfyN4cuda3std3__44plusIfEEE10Policy1000EPfSC_iS9_ffNS7_10__identityEEEvT0_T1_T2_T3_T4_T6_E12temp_storage;
	add.s32 	%r143, %r142, %r141;
	st.shared.f32 	[%r143+8], %f54;
$L__BB8_70:
	bar.sync 	0;
	setp.ne.s32 	%p19, %r46, 0;
	@%p19 bra 	$L__BB8_72;
	ld.shared.f32 	%f142, [_ZZN3cub18CUB_300001_SM_10006detail6reduce28DeviceReduceSingleTileKernelINS2_10policy_hubIfyN4cuda3std3__44plusIfEEE10Policy1000EPfSC_iS9_ffNS7_10__identityEEEvT0_T1_T2_T3_T4_T6_E12temp_storage+12];
	add.f32 	%f143, %f418, %f142;
	ld.shared.f32 	%f144, [_ZZN3cub18CUB_300001_SM_10006detail6reduce28DeviceReduceSingleTileKernelINS2_10policy_hubIfyN4cuda3std3__44plusIfEEE10Policy1000EPfSC_iS9_ffNS7_10__identityEEEvT0_T1_T2_T3_T4_T6_E12temp_storage+16];
	add.f32 	%f145, %f143, %f144;
	ld.shared.f32 	%f146, [_ZZN3cub18CUB_300001_SM_10006detail6reduce28DeviceReduceSingleTileKernelINS2_10policy_hubIfyN4cuda3std3__44plusIfEEE10Policy1000EPfSC_iS9_ffNS7_10__identityEEEvT0_T1_T2_T3_T4_T6_E12temp_storage+20];
	add.f32 	%f147, %f145, %f146;
	ld.shared.f32 	%f148, [_ZZN3cub18CUB_300001_SM_10006detail6reduce28DeviceReduceSingleTileKernelINS2_10policy_hubIfyN4cuda3std3__44plusIfEEE10Policy1000EPfSC_iS9_ffNS7_10__identityEEEvT0_T1_T2_T3_T4_T6_E12temp_storage+24];
	add.f32 	%f149, %f147, %f148;
	ld.shared.f32 	%f150, [_ZZN3cub18CUB_300001_SM_10006detail6reduce28DeviceReduceSingleTileKernelINS2_10policy_hubIfyN4cuda3std3__44plusIfEEE10Policy1000EPfSC_iS9_ffNS7_10__identityEEEvT0_T1_T2_T3_T4_T6_E12temp_storage+28];
	add.f32 	%f151, %f149, %f150;
	ld.shared.f32 	%f152, [_ZZN3cub18CUB_300001_SM_10006detail6reduce28DeviceReduceSingleTileKernelINS2_10policy_hubIfyN4cuda3std3__44plusIfEEE10Policy1000EPfSC_iS9_ffNS7_10__identityEEEvT0_T1_T2_T3_T4_T6_E12temp_storage+32];
	add.f32 	%f153, %f151, %f152;
	ld.shared.f32 	%f154, [_ZZN3cub18CUB_300001_SM_10006detail6reduce28DeviceReduceSingleTileKernelINS2_10policy_hubIfyN4cuda3std3__44plusIfEEE10Policy1000EPfSC_iS9_ffNS7_10__identityEEEvT0_T1_T2_T3_T4_T6_E12temp_storage+36];
	add.f32 	%f418, %f153, %f154;
$L__BB8_72:
	mov.u32 	%r379, %tid.x;
	setp.ne.s32 	%p95, %r379, 0;
	@%p95 bra 	$L__BB8_74;
	add.f32 	%f391, %f58, %f418;
	st.global.f32 	[%rd1], %f391;
$L__BB8_74:
	ret;

}


// ===== COMPILED SASS (sm_100) =====

	.target	sm_100

	.elftype	@"ET_EXEC"


//--------------------- .note.nv.tkinfo           --------------------------
	.section	.note.nv.tkinfo,"",@"SHT_NOTE"
	.sectionflags	@"SHF_NOTE_NV_TKINFO"
	.tkinfo
        /*0018*/ 	.word	0x00000002
        /*0030*/ 	.string	""
        /*0030*/ 	.string	"ptxas"
        /*0030*/ 	.string	"Cuda compilation tools, release 13.0, V13.0.88"
        /*0030*/ 	.string	"Build cuda_13.0.r13.0/compiler.36424714_0"
        /*0030*/ 	.string	"-arch sm_100 -m 64 "



//--------------------- .note.nv.cuinfo           --------------------------
	.section	.note.nv.cuinfo,"",@"SHT_NOTE"
	.sectionflags	@"SHF_NOTE_NV_CUINFO"
        /*0018*/ 	.short	0x0002
        /*001a*/ 	.short	0x0064
        /*001c*/ 	.short	0x0082
	.zero		2


//--------------------- .nv.info                  --------------------------
	.section	.nv.info,"",@"SHT_CUDA_INFO"
	.align	4


	//----- nvinfo : EIATTR_REGCOUNT
	.align		4
        /*0000*/ 	.byte	0x04, 0x2f
        /*0002*/ 	.short	(.L_44 - .L_43)
	.align		4
.L_43:
        /*0004*/ 	.word	index@(_Z7gpu_sinPfiif)
        /*0008*/ 	.word	0x00000011


	//----- nvinfo : EIATTR_FRAME_SIZE
	.align		4
.L_44:
        /*000c*/ 	.byte	0x04, 0x11
        /*000e*/ 	.short	(.L_46 - .L_45)
	.align		4
.L_45:
        /*0010*/ 	.word	index@($__internal_0_$__cuda_sm3x_div_rn_noftz_f32_slowpath)
        /*0014*/ 	.word	0x00000000


	//----- nvinfo : EIATTR_FRAME_SIZE
	.align		4
.L_46:
        /*0018*/ 	.byte	0x04, 0x11
        /*001a*/ 	.short	(.L_48 - .L_47)
	.align		4
.L_47:
        /*001c*/ 	.word	index@(_Z7gpu_sinPfiif)
        /*0020*/ 	.word	0x00000000


	//----- nvinfo : EIATTR_REGCOUNT
	.align		4
.L_48:
        /*0024*/ 	.byte	0x04, 0x2f
        /*0026*/ 	.short	(.L_50 - .L_49)
	.align		4
.L_49:
        /*0028*/ 	.word	index@(_ZN3cub18CUB_300001_SM_10006detail11EmptyKernelIvEEvv)
        /*002c*/ 	.word	0x00000004


	//----- nvinfo : EIATTR_FRAME_SIZE
	.align		4
.L_50:
        /*0030*/ 	.byte	0x04, 0x11
        /*0032*/ 	.short	(.L_52 - .L_51)
	.align		4
.L_51:
        /*0034*/ 	.word	index@(_ZN3cub18CUB_300001_SM_10006detail11EmptyKernelIvEEvv)
        /*0038*/ 	.word	0x00000000


	//----- nvinfo : EIATTR_REGCOUNT
	.align		4
.L_52:
        /*003c*/ 	.byte	0x04, 0x2f
        /*003e*/ 	.short	(.L_54 - .L_53)
	.align		4
.L_53:
        /*0040*/ 	.word	index@(_ZN3cub18CUB_300001_SM_10006detail8for_each13static_kernelINS2_12policy_hub_t12policy_500_tEmN6thrust24THRUST_300001_SM_1000_NS8cuda_cub20__uninitialized_fill7functorINS7_10device_ptrIfEEfEEEEvT0_T1_)
        /*0044*/ 	.word	0x00000008


	//----- nvinfo : EIATTR_FRAME_SIZE
	.align		4
.L_54:
        /*0048*/ 	.byte	0x04, 0x11
        /*004a*/ 	.short	(.L_56 - .L_55)
	.align		4
.L_55:
        /*004c*/ 	.word	index@(_ZN3cub18CUB_300001_SM_10006detail8for_each13static_kernelINS2_12policy_hub_t12policy_500_tEmN6thrust24THRUST_300001_SM_1000_NS8cuda_cub20__uninitialized_fill7functorINS7_10device_ptrIfEEfEEEEvT0_T1_)
        /*0050*/ 	.word	0x00000000


	//----- nvinfo : EIATTR_REGCOUNT
	.align		4
.L_56:
        /*0054*/ 	.byte	0x04, 0x2f
        /*0056*/ 	.short	(.L_58 - .L_57)
	.align		4
.L_57:
        /*0058*/ 	.word	index@(_ZN3cub18CUB_300001_SM_10006detail6reduce28DeviceReduceSingleTileKernelINS2_10policy_hubIfjN4cuda3std3__44plusIfEEE10Policy1000EN6thrust24THRUST_300001_SM_1000_NS6detail15normal_iteratorINSD_10device_ptrIfEEEEPfjS9_ffNS7_10__identityEEEvT0_T1_T2_T3_T4_T6_)
        /*005c*/ 	.word	0x00000020


	//----- nvinfo : EIATTR_FRAME_SIZE
	.align		4
.L_58:
        /*0060*/ 	.byte	0x04, 0x11
        /*0062*/ 	.short	(.L_60 - .L_59)
	.align		4
.L_59:
        /*0064*/ 	.word	index@(_ZN3cub18CUB_300001_SM_10006detail6reduce28DeviceReduceSingleTileKernelINS2_10policy_hubIfjN4cuda3std3__44plusIfEEE10Policy1000EN6thrust24THRUST_300001_SM_1000_NS6detail15normal_iteratorINSD_10device_ptrIfEEEEPfjS9_ffNS7_10__identityEEEvT0_T1_T2_T3_T4_T6_)
        /*0068*/ 	.word	0x00000000


	//----- nvinfo : EIATTR_REGCOUNT
	.align		4
.L_60:
        /*006c*/ 	.byte	0x04, 0x2f
        /*006e*/ 	.short	(.L_62 - .L_61)
	.align		4
.L_61:
        /*0070*/ 	.word	index@(_ZN3cub18CUB_300001_SM_10006detail6reduce18DeviceReduceKernelINS2_10policy_hubIfjN4cuda3std3__44plusIfEEE10Policy1000EN6thrust24THRUST_300001_SM_1000_NS6detail15normal_iteratorINSD_10device_ptrIfEEEEjS9_fNS7_10__identityEEEvT0_PT3_T1_NS0_13GridEvenShareISN_EET2_T4_)
        /*0074*/ 	.word	0x00000020


	//----- nvinfo : EIATTR_FRAME_SIZE
	.align		4
.L_62:
        /*0078*/ 	.byte	0x04, 0x11
        /*007a*/ 	.short	(.L_64 - .L_63)
	.align		4
.L_63:
        /*007c*/ 	.word	index@(_ZN3cub18CUB_300001_SM_10006detail6reduce18DeviceReduceKernelINS2_10policy_hubIfjN4cuda3std3__44plusIfEEE10Policy1000EN6thrust24THRUST_300001_SM_1000_NS6detail15normal_iteratorINSD_10device_ptrIfEEEEjS9_fNS7_10__identityEEEvT0_PT3_T1_NS0_13GridEvenShareISN_EET2_T4_)
        /*0080*/ 	.word	0x00000000


	//----- nvinfo : EIATTR_REGCOUNT
	.align		4
.L_64:
        /*0084*/ 	.byte	0x04, 0x2f
        /*0086*/ 	.short	(.L_66 - .L_65)
	.align		4
.L_65:
        /*0088*/ 	.word	index@(_ZN3cub18CUB_300001_SM_10006detail6reduce28DeviceReduceSingleTileKernelINS2_10policy_hubIfjN4cuda3std3__44plusIfEEE10Policy1000EPfSC_iS9_ffNS7_10__identityEEEvT0_T1_T2_T3_T4_T6_)
        /*008c*/ 	.word	0x0000001e


	//----- nvinfo : EIATTR_FRAME_SIZE
	.align		4
.L_66:
        /*0090*/ 	.byte	0x04, 0x11
        /*0092*/ 	.short	(.L_68 - .L_67)
	.align		4
.L_67:
        /*0094*/ 	.word	index@(_ZN3cub18CUB_300001_SM_10006detail6reduce28DeviceReduceSingleTileKernelINS2_10policy_hubIfjN4cuda3std3__44plusIfEEE10Policy1000EPfSC_iS9_ffNS7_10__identityEEEvT0_T1_T2_T3_T4_T6_)
        /*0098*/ 	.word	0x00000000


	//----- nvinfo : EIATTR_REGCOUNT
	.align		4
.L_68:
        /*009c*/ 	.byte	0x04, 0x2f
        /*009e*/ 	.short	(.L_70 - .L_69)
	.align		4
.L_69:
        /*00a0*/ 	.word	index@(_ZN3cub18CUB_300001_SM_10006detail6reduce28DeviceReduceSingleTileKernelINS2_10policy_hubIfyN4cuda3std3__44plusIfEEE10Policy1000EN6thrust24THRUST_300001_SM_1000_NS6detail15normal_iteratorINSD_10device_ptrIfEEEEPfyS9_ffNS7_10__identityEEEvT0_T1_T2_T3_T4_T6_)
        /*00a4*/ 	.word	0x00000020


	//----- nvinfo : EIATTR_FRAME_SIZE
	.align		4
.L_70:
        /*00a8*/ 	.byte	0x04, 0x11
        /*00aa*/ 	.short	(.L_72 - .L_71)
	.align		4
.L_71:
        /*00ac*/ 	.word	index@(_ZN3cub18CUB_300001_SM_10006detail6reduce28DeviceReduceSingleTileKernelINS2_10policy_hubIfyN4cuda3std3__44plusIfEEE10Policy1000EN6thrust24THRUST_300001_SM_1000_NS6detail15normal_iteratorINSD_10device_ptrIfEEEEPfyS9_ffNS7_10__identityEEEvT0_T1_T2_T3_T4_T6_)
        /*00b0*/ 	.word	0x00000000


	//----- nvinfo : EIATTR_REGCOUNT
	.align		4
.L_72:
        /*00b4*/ 	.byte	0x04, 0x2f
        /*00b6*/ 	.short	(.L_74 - .L_73)
	.align		4
.L_73:
        /*00b8*/ 	.word	index@(_ZN3cub18CUB_300001_SM_10006detail6reduce18DeviceReduceKernelINS2_10policy_hubIfyN4cuda3std3__44plusIfEEE10Policy1000EN6thrust24THRUST_300001_SM_1000_NS6detail15normal_iteratorINSD_10device_ptrIfEEEEyS9_fNS7_10__identityEEEvT0_PT3_T1_NS0_13GridEvenShareISN_EET2_T4_)
        /*00bc*/ 	.word	0x0000001e


	//----- nvinfo : EIATTR_FRAME_SIZE
	.align		4
.L_74:
        /*00c0*/ 	.byte	0x04, 0x11
        /*00c2*/ 	.short	(.L_76 - .L_75)
	.align		4
.L_75:
        /*00c4*/ 	.word	index@(_ZN3cub18CUB_300001_SM_10006detail6reduce18DeviceReduceKernelINS2_10policy_hubIfyN4cuda3std3__44plusIfEEE10Policy1000EN6thrust24THRUST_300001_SM_1000_NS6detail15normal_iteratorINSD_10device_ptrIfEEEEyS9_fNS7_10__identityEEEvT0_PT3_T1_NS0_13GridEvenShareISN_EET2_T4_)
        /*00c8*/ 	.word	0x00000000


	//----- nvinfo : EIATTR_REGCOUNT
	.align		4
.L_76:
        /*00cc*/ 	.byte	0x04, 0x2f
        /*00ce*/ 	.short	(.L_78 - .L_77)
	.align		4
.L_77:
        /*00d0*/ 	.word	index@(_ZN3cub18CUB_300001_SM_10006detail6reduce28DeviceReduceSingleTileKernelINS2_10policy_hubIfyN4cuda3std3__44plusIfEEE10Policy1000EPfSC_iS9_ffNS7_10__identityEEEvT0_T1_T2_T3_T4_T6_)
        /*00d4*/ 	.word	0x0000001e


	//----- nvinfo : EIATTR_FRAME_SIZE
	.align		4
.L_78:
        /*00d8*/ 	.byte	0x04, 0x11
        /*00da*/ 	.short	(.L_80 - .L_79)
	.align		4
.L_79:
        /*00dc*/ 	.word	index@(_ZN3cub18CUB_300001_SM_10006detail6reduce28DeviceReduceSingleTileKernelINS2_10policy_hubIfyN4cuda3std3__44plusIfEEE10Policy1000EPfSC_iS9_ffNS7_10__identityEEEvT0_T1_T2_T3_T4_T6_)
        /*00e0*/ 	.word	0x00000000


	//----- nvinfo : EIATTR_MIN_STACK_SIZE
	.align		4
.L_80:
        /*00e4*/ 	.byte	0x04, 0x12
        /*00e6*/ 	.short	(.L_82 - .L_81)
	.align		4
.L_81:
        /*00e8*/ 	.word	index@(_ZN3cub18CUB_300001_SM_10006detail6reduce28DeviceReduceSingleTileKernelINS2_10policy_hubIfyN4cuda3std3__44plusIfEEE10Policy1000EPfSC_iS9_ffNS7_10__identityEEEvT0_T1_T2_T3_T4_T6_)
        /*00ec*/ 	.word	0x00000000


	//----- nvinfo : EIATTR_MIN_STACK_SIZE
	.align		4
.L_82:
        /*00f0*/ 	.byte	0x04, 0x12
        /*00f2*/ 	.short	(.L_84 - .L_83)
	.align		4
.L_83:
        /*00f4*/ 	.word	index@(_ZN3cub18CUB_300001_SM_10006detail6reduce18DeviceReduceKernelINS2_10policy_hubIfyN4cuda3std3__44plusIfEEE10Policy1000EN6thrust24THRUST_300001_SM_1000_NS6detail15normal_iteratorINSD_10device_ptrIfEEEEyS9_fNS7_10__identityEEEvT0_PT3_T1_NS0_13GridEvenShareISN_EET2_T4_)
        /*00f8*/ 	.word	0x00000000


	//----- nvinfo : EIATTR_MIN_STACK_SIZE
	.align		4
.L_84:
        /*00fc*/ 	.byte	0x04, 0x12
        /*00fe*/ 	.short	(.L_86 - .L_85)
	.align		4
.L_85:
        /*0100*/ 	.word	index@(_ZN3cub18CUB_300001_SM_10006detail6reduce28DeviceReduceSingleTileKernelINS2_10policy_hubIfyN4cuda3std3__44plusIfEEE10Policy1000EN6thrust24THRUST_300001_SM_1000_NS6detail15normal_iteratorINSD_10device_ptrIfEEEEPfyS9_ffNS7_10__identityEEEvT0_T1_T2_T3_T4_T6_)
        /*0104*/ 	.word	0x00000000


	//----- nvinfo : EIATTR_MIN_STACK_SIZE
	.align		4
.L_86:
        /*0108*/ 	.byte	0x04, 0x12
        /*010a*/ 	.short	(.L_88 - .L_87)
	.align		4
.L_87:
        /*010c*/ 	.word	index@(_ZN3cub18CUB_300001_SM_10006detail6reduce28DeviceReduceSingleTileKernelINS2_10policy_hubIfjN4cuda3std3__44plusIfEEE10Policy1000EPfSC_iS9_ffNS7_10__identityEEEvT0_T1_T2_T3_T4_T6_)
        /*0110*/ 	.word	0x00000000


	//----- nvinfo : EIATTR_MIN_STACK_SIZE
	.align		4
.L_88:
        /*0114*/ 	.byte	0x04, 0x12
        /*0116*/ 	.short	(.L_90 - .L_89)
	.align		4
.L_89:
        /*0118*/ 	.word	index@(_ZN3cub18CUB_300001_SM_10006detail6reduce18DeviceReduceKernelINS2_10policy_hubIfjN4cuda3std3__44plusIfEEE10Policy1000EN6thrust24THRUST_300001_SM_1000_NS6detail15normal_iteratorINSD_10device_ptrIfEEEEjS9_fNS7_10__identityEEEvT0_PT3_T1_NS0_13GridEvenShareISN_EET2_T4_)
        /*011c*/ 	.word	0x00000000


	//----- nvinfo : EIATTR_MIN_STACK_SIZE
	.align		4
.L_90:
        /*0120*/ 	.byte	0x04, 0x12
        /*0122*/ 	.short	(.L_92 - .L_91)
	.align		4
.L_91:
        /*0124*/ 	.word	index@(_ZN3cub18CUB_300001_SM_10006detail6reduce28DeviceReduceSingleTileKernelINS2_10policy_hubIfjN4cuda3std3__44plusIfEEE10Policy1000EN6thrust24THRUST_300001_SM_1000_NS6detail15normal_iteratorINSD_10device_ptrIfEEEEPfjS9_ffNS7_10__identityEEEvT0_T1_T2_T3_T4_T6_)
        /*0128*/ 	.word	0x00000000


	//----- nvinfo : EIATTR_MIN_STACK_SIZE
	.align		4
.L_92:
        /*012c*/ 	.byte	0x04, 0x12
        /*012e*/ 	.short	(.L_94 - .L_93)
	.align		4
.L_93:
        /*0130*/ 	.word	index@(_ZN3cub18CUB_300001_SM_10006detail8for_each13static_kernelINS2_12policy_hub_t12policy_500_tEmN6thrust24THRUST_300001_SM_1000_NS8cuda_cub20__uninitialized_fill7functorINS7_10device_ptrIfEEfEEEEvT0_T1_)
        /*0134*/ 	.word	0x00000000


	//----- nvinfo : EIATTR_MIN_STACK_SIZE
	.align		4
.L_94:
        /*0138*/ 	.byte	0x04, 0x12
        /*013a*/ 	.short	(.L_96 - .L_95)
	.align		4
.L_95:
        /*013c*/ 	.word	index@(_ZN3cub18CUB_300001_SM_10006detail11EmptyKernelIvEEvv)
        /*0140*/ 	.word	0x00000000


	//----- nvinfo : EIATTR_MIN_STACK_SIZE
	.align		4
.L_96:
        /*0144*/ 	.byte	0x04, 0x12
        /*0146*/ 	.short	(.L_98 - .L_97)
	.align		4
.L_97:
        /*0148*/ 	.word	index@(_Z7gpu_sinPfiif)
        /*014c*/ 	.word	0x00000000
.L_98:


//--------------------- .nv.compat                --------------------------
	.section	.nv.compat,"",@"SHT_CUDA_COMPAT_INFO"
	.align	4
        /*0000*/ 	.byte	0x02, 0x09, 0x00, 0x00, 0x02, 0x02, 0x01, 0x00, 0x02, 0x05, 0x05, 0x00, 0x03, 0x07, 0x01, 0x01
        /*0010*/ 	.byte	0x02, 0x03, 0x00, 0x00, 0x02, 0x06, 0x01, 0x00, 0x04, 0x0b, 0x08, 0x00, 0x01, 0x00, 0x00, 0x00
        /*0020*/ 	.byte	0x00, 0x00, 0x00, 0x00


//--------------------- .nv.info._ZN3cub18CUB_300001_SM_10006detail6reduce28DeviceReduceSingleTileKernelINS2_10policy_hubIfyN4cuda3std3__44plusIfEEE10Policy1000EPfSC_iS9_ffNS7_10__identityEEEvT0_T1_T2_T3_T4_T6_ --------------------------
	.section	.nv.info._ZN3cub18CUB_300001_SM_10006detail6reduce28DeviceReduceSingleTileKernelINS2_10policy_hubIfyN4cuda3std3__44plusIfEEE10Policy1000EPfSC_iS9_ffNS7_10__identityEEEvT0_T1_T2_T3_T4_T6_,"",@"SHT_CUDA_INFO"
	.sectionflags	@""
	.align	4


	//----- nvinfo : EIATTR_CUDA_API_VERSION
	.align		4
        /*0000*/ 	.byte	0x04, 0x37
        /*0002*/ 	.short	(.L_100 - .L_99)
.L_99:
        /*0004*/ 	.word	0x00000082


	//----- nvinfo : EIATTR_KPARAM_INFO
	.align		4
.L_100:
        /*0008*/ 	.byte	0x04, 0x17
        /*000a*/ 	.short	(.L_102 - .L_101)
.L_101:
        /*000c*/ 	.word	0x00000000
        /*0010*/ 	.short	0x0005
        /*0012*/ 	.short	0x001c
        /*0014*/ 	.byte	0x00, 0xf0, 0x05, 0x00


	//----- nvinfo : EIATTR_KPARAM_INFO
	.align		4
.L_102:
        /*0018*/ 	.byte	0x04, 0x17
        /*001a*/ 	.short	(.L_104 - .L_103)
.L_103:
        /*001c*/ 	.word	0x00000000
        /*0020*/ 	.short	0x0004
        /*0022*/ 	.short	0x0018
        /*0024*/ 	.byte	0x00, 0xf0, 0x11, 0x00


	//----- nvinfo : EIATTR_KPARAM_INFO
	.align		4
.L_104:
        /*0028*/ 	.byte	0x04, 0x17
        /*002a*/ 	.short	(.L_106 - .L_105)
.L_105:
        /*002c*/ 	.word	0x00000000
        /*0030*/ 	.short	0x0003
        /*0032*/ 	.short	0x0014
        /*0034*/ 	.byte	0x00, 0xf0, 0x05, 0x00


	//----- nvinfo : EIATTR_KPARAM_INFO
	.align		4
.L_106:
        /*0038*/ 	.byte	0x04, 0x17
        /*003a*/ 	.short	(.L_108 - .L_107)
.L_107:
        /*003c*/ 	.word	0x00000000
        /*0040*/ 	.short	0x0002
        /*0042*/ 	.short	0x0010
        /*0044*/ 	.byte	0x00, 0xf0, 0x11, 0x00


	//----- nvinfo : EIATTR_KPARAM_INFO
	.align		4
.L_108:
        /*0048*/ 	.byte	0x04, 0x17
        /*004a*/ 	.short	(.L_110 - .L_109)
.L_109:
        /*004c*/ 	.word	0x00000000
        /*0050*/ 	.short	0x0001
        /*0052*/ 	.short	0x0008
        /*0054*/ 	.byte	0x00, 0xf5, 0x21, 0x00


	//----- nvinfo : EIATTR_KPARAM_INFO
	.align		4
.L_110:
        /*0058*/ 	.byte	0x04, 0x17
        /*005a*/ 	.short	(.L_112 - .L_111)
.L_111:
        /*005c*/ 	.word	0x00000000
        /*0060*/ 	.short	0x0000
        /*0062*/ 	.short	0x0000
        /*0064*/ 	.byte	0x00, 0xf5, 0x21, 0x00


	//----- nvinfo : EIATTR_SPARSE_MMA_MASK
	.align		4
.L_112:
        /*0068*/ 	.byte	0x03, 0x50
        /*006a*/ 	.short	0x0000


	//----- nvinfo : EIATTR_MAXREG_COUNT
	.align		4
        /*006c*/ 	.byte	0x03, 0x1b
        /*006e*/ 	.short	0x00ff


	//----- nvinfo : EIATTR_NUM_BARRIERS
	.align		4
        /*0070*/ 	.byte	0x02, 0x4c
        /*0072*/ 	.byte	0x01
	.zero		1


	//----- nvinfo : EIATTR_MERCURY_ISA_VERSION
	.align		4
        /*0074*/ 	.byte	0x03, 0x5f
        /*0076*/ 	.short	0x0101


	//----- nvinfo : EIATTR_COOP_GROUP_MASK_REGIDS
	.align		4
        /*0078*/ 	.byte	0x04, 0x29
        /*007a*/ 	.short	(.L_114 - .L_113)


	//   ....[0]....
.L_113:
        /*007c*/ 	.word	0xffffffff


	//   ....[1]....
        /*0080*/ 	.word	0xffffffff


	//   ....[2]....
        /*0084*/ 	.word	0xffffffff


	//   ....[3]....
        /*0088*/ 	.word	0xffffffff


	//   ....[4]....
        /*008c*/ 	.word	0xffffffff


	//   ....[5]....
        /*0090*/ 	.word	0xffffffff


	//   ....[6]....
        /*0094*/ 	.word	0xffffffff


	//   ....[7]....
        /*0098*/ 	.word	0xffffffff


	//   ....[8]....
        /*009c*/ 	.word	0xffffffff


	//   ....[9]....
        /*00a0*/ 	.word	0xffffffff


	//   ....[10]....
        /*00a4*/ 	.word	0xffffffff


	//   ....[11]....
        /*00a8*/ 	.word	0xffffffff


	//   ....[12]....
        /*00ac*/ 	.word	0xffffffff


	//   ....[13]....
        /*00b0*/ 	.word	0xffffffff


	//   ....[14]....
        /*00b4*/ 	.word	0xffffffff


	//   ....[15]....
        /*00b8*/ 	.word	0xffffffff


	//   ....[16]....
        /*00bc*/ 	.word	0xffffffff


	//   ....[17]....
        /*00c0*/ 	.word	0xffffffff


	//   ....[18]....
        /*00c4*/ 	.word	0xffffffff


	//   ....[19]....
        /*00c8*/ 	.word	0xffffffff


	//   ....[20]....
        /*00cc*/ 	.word	0xffffffff


	//   ....[21]....
        /*00d0*/ 	.word	0xffffffff


	//   ....[22]....
        /*00d4*/ 	.word	0xffffffff


	//   ....[23]....
        /*00d8*/ 	.word	0xffffffff


	//   ....[24]....
        /*00dc*/ 	.word	0xffffffff


	//   ....[25]....
        /*00e0*/ 	.word	0xffffffff


	//   ....[26]....
        /*00e4*/ 	.word	0xffffffff


	//   ....[27]....
        /*00e8*/ 	.word	0xffffffff


	//   ....[28]....
        /*00ec*/ 	.word	0xffffffff


	//   ....[29]....
        /*00f0*/ 	.word	0xffffffff


	//----- nvinfo : EIATTR_COOP_GROUP_INSTR_OFFSETS
	.align		4
.L_114:
        /*00f4*/ 	.byte	0x04, 0x28
        /*00f6*/ 	.short	(.L_116 - .L_115)


	//   ....[0]....
.L_115:
        /*00f8*/ 	.word	0x00000980


	//   ....[1]....
        /*00fc*/ 	.word	0x000009e0


	//   ....[2]....
        /*0100*/ 	.word	0x00000a50


	//   ....[3]....
        /*0104*/ 	.word	0x00000aa0


	//   ....[4]....
        /*0108*/ 	.word	0x00000ad0


	//   ....[5]....
        /*010c*/ 	.word	0x00000c90


	//   ....[6]....
        /*0110*/ 	.word	0x00000d20


	//   ....[7]....
        /*0114*/ 	.word	0x00000d60


	//   ....[8]....
        /*0118*/ 	.word	0x00000db0


	//   ....[9]....
        /*011c*/ 	.word	0x00000df0


	//   ....[10]....
        /*0120*/ 	.word	0x00001c00


	//   ....[11]....
        /*0124*/ 	.word	0x00001c80


	//   ....[12]....
        /*0128*/ 	.word	0x00001cd0


	//   ....[13]....
        /*012c*/ 	.word	0x00001d10


	//   ....[14]....
        /*0130*/ 	.word	0x00001d40


	//   ....[15]....
        /*0134*/ 	.word	0x00002700


	//   ....[16]....
        /*0138*/ 	.word	0x00002760


	//   ....[17]....
        /*013c*/ 	.word	0x000027d0


	//   ....[18]....
        /*0140*/ 	.word	0x00002820


	//   ....[19]....
        /*0144*/ 	.word	0x00002850


	//   ....[20]....
        /*0148*/ 	.word	0x00002a10


	//   ....[21]....
        /*014c*/ 	.word	0x00002a90


	//   ....[22]....
        /*0150*/ 	.word	0x00002ad0


	//   ....[23]....
        /*0154*/ 	.word	0x00002b10


	//   ....[24]....
        /*0158*/ 	.word	0x00002b70


	//   ....[25]....
        /*015c*/ 	.word	0x00003b00


	//   ....[26]....
        /*0160*/ 	.word	0x00003b80


	//   ....[27]....
        /*0164*/ 	.word	0x00003bd0


	//   ....[28]....
        /*0168*/ 	.word	0x00003c10


	//   ....[29]....
        /*016c*/ 	.word	0x00003c40


	//----- nvinfo : EIATTR_VRC_CTA_INIT_COUNT
	.align		4
.L_116:
        /*0170*/ 	.byte	0x02, 0x4a
	.zero		1
	.zero		1


	//----- nvinfo : EIATTR_EXIT_INSTR_OFFSETS
	.align		4
        /*0174*/ 	.byte	0x04, 0x1c
        /*0176*/ 	.short	(.L_118 - .L_117)


	//   ....[0]....
.L_117:
        /*0178*/ 	.word	0x00000080


	//   ....[1]....
        /*017c*/ 	.word	0x000000c0


	//   ....[2]....
        /*0180*/ 	.word	0x00003d90


	//   ....[3]....
        /*0184*/ 	.word	0x00003de0


	//----- nvinfo : EIATTR_MAX_THREADS
	.align		4
.L_118:
        /*0188*/ 	.byte	0x04, 0x05
        /*018a*/ 	.short	(.L_120 - .L_119)
.L_119:
        /*018c*/ 	.word	0x00000100
        /*0190*/ 	.word	0x00000001
        /*0194*/ 	.word	0x00000001


	//----- nvinfo : EIATTR_CRS_STACK_SIZE
	.align		4
.L_120:
        /*0198*/ 	.byte	0x04, 0x1e
        /*019a*/ 	.short	(.L_122 - .L_121)
.L_121:
        /*019c*/ 	.word	0x00000000


	//----- nvinfo : EIATTR_CBANK_PARAM_SIZE
	.align		4
.L_122:
        /*01a0*/ 	.byte	0x03, 0x19
        /*01a2*/ 	.short	0x001d


	//----- nvinfo : EIATTR_PARAM_CBANK
	.align		4
        /*01a4*/ 	.byte	0x04, 0x0a
        /*01a6*/ 	.short	(.L_124 - .L_123)
	.align		4
.L_123:
        /*01a8*/ 	.word	index@(.nv.constant0._ZN3cub18CUB_300001_SM_10006detail6reduce28DeviceReduceSingleTileKernelINS2_10policy_hubIfyN4cuda3std3__44plusIfEEE10Policy1000EPfSC_iS9_ffNS7_10__identityEEEvT0_T1_T2_T3_T4_T6_)
        /*01ac*/ 	.short	0x0380
        /*01ae*/ 	.short	0x001d


	//----- nvinfo : EIATTR_SW_WAR
	.align		4
.L_124:
        /*01b0*/ 	.byte	0x04, 0x36
        /*01b2*/ 	.short	(.L_126 - .L_125)
.L_125:
        /*01b4*/ 	.word	0x00000008
.L_126:


//--------------------- .nv.info._ZN3cub18CUB_300001_SM_10006detail6reduce18DeviceReduceKernelINS2_10policy_hubIfyN4cuda3std3__44plusIfEEE10Policy1000EN6thrust24THRUST_300001_SM_1000_NS6detail15normal_iteratorINSD_10device_ptrIfEEEEyS9_fNS7_10__identityEEEvT0_PT3_T1_NS0_13GridEvenShareISN_EET2_T4_ --------------------------
	.section	.nv.info._ZN3cub18CUB_300001_SM_10006detail6reduce18DeviceReduceKernelINS2_10policy_hubIfyN4cuda3std3__44plusIfEEE10Policy1000EN6thrust24THRUST_300001_SM_1000_NS6detail15normal_iteratorINSD_10device_ptrIfEEEEyS9_fNS7_10__identityEEEvT0_PT3_T1_NS0_13GridEvenShareISN_EET2_T4_,"",@"SHT_CUDA_INFO"
	.sectionflags	@""
	.align	4


	//----- nvinfo : EIATTR_CUDA_API_VERSION
	.align		4
        /*0000*/ 	.byte	0x04, 0x37
        /*0002*/ 	.short	(.L_128 - .L_127)
.L_127:
        /*0004*/ 	.word	0x00000082


	//----- nvinfo : EIATTR_KPARAM_INFO
	.align		4
.L_128:
        /*0008*/ 	.byte	0x04, 0x17
        /*000a*/ 	.short	(.L_130 - .L_129)
.L_129:
        /*000c*/ 	.word	0x00000000
        /*0010*/ 	.short	0x0005
        /*0012*/ 	.short	0x0061
        /*0014*/ 	.byte	0x00, 0xf0, 0x05, 0x00


	//----- nvinfo : EIATTR_KPARAM_INFO
	.align		4
.L_130:
        /*0018*/ 	.byte	0x04, 0x17
        /*001a*/ 	.short	(.L_132 - .L_131)
.L_131:
        /*001c*/ 	.word	0x00000000
        /*0020*/ 	.short	0x0004
        /*0022*/ 	.short	0x0060
        /*0024*/ 	.byte	0x00, 0xf0, 0x05, 0x00


	//----- nvinfo : EIATTR_KPARAM_INFO
	.align		4
.L_132:
        /*0028*/ 	.byte	0x04, 0x17
        /*002a*/ 	.short	(.L_134 - .L_133)
.L_133:
        /*002c*/ 	.word	0x00000000
        /*0030*/ 	.short	0x0003
        /*0032*/ 	.short	0x0018
        /*0034*/ 	.byte	0x00, 0xf0, 0x21, 0x01


	//----- nvinfo : EIATTR_KPARAM_INFO
	.align		4
.L_134:
        /*0038*/ 	.byte	0x04, 0x17
        /*003a*/ 	.short	(.L_136 - .L_135)
.L_135:
        /*003c*/ 	.word	0x00000000
        /*0040*/ 	.short	0x0002
        /*0042*/ 	.short	0x0010
        /*0044*/ 	.byte	0x00, 0xf0, 0x21, 0x00


	//----- nvinfo : EIATTR_KPARAM_INFO
	.align		4
.L_136:
        /*0048*/ 	.byte	0x04, 0x17
        /*004a*/ 	.short	(.L_138 - .L_137)
.L_137:
        /*004c*/ 	.word	0x00000000
        /*0050*/ 	.short	0x0001
        /*0052*/ 	.short	0x0008
        /*0054*/ 	.byte	0x00, 0xf5, 0x21, 0x00


	//----- nvinfo : EIATTR_KPARAM_INFO
	.align		4
.L_138:
        /*0058*/ 	.byte	0x04, 0x17
        /*005a*/ 	.short	(.L_140 - .L_139)
.L_139:
        /*005c*/ 	.word	0x00000000
        /*0060*/ 	.short	0x0000
        /*0062*/ 	.short	0x0000
        /*0064*/ 	.byte	0x00, 0xf0, 0x21, 0x00


	//----- nvinfo : EIATTR_SPARSE_MMA_MASK
	.align		4
.L_140:
        /*0068*/ 	.byte	0x03, 0x50
        /*006a*/ 	.short	0x0000


	//----- nvinfo : EIATTR_MAXREG_COUNT
	.align		4
        /*006c*/ 	.byte	0x03, 0x1b
        /*006e*/ 	.short	0x00ff


	//----- nvinfo : EIATTR_NUM_BARRIERS
	.align		4
        /*0070*/ 	.byte	0x02, 0x4c
        /*0072*/ 	.byte	0x01
	.zero		1


	//----- nvinfo : EIATTR_MERCURY_ISA_VERSION
	.align		4
        /*0074*/ 	.byte	0x03, 0x5f
        /*0076*/ 	.short	0x0101


	//----- nvinfo : EIATTR_COOP_GROUP_MASK_REGIDS
	.align		4
        /*0078*/ 	.byte	0x04, 0x29
        /*007a*/ 	.short	(.L_142 - .L_141)


	//   ....[0]....
.L_141:
        /*007c*/ 	.word	0xffffffff


	//   ....[1]....
        /*0080*/ 	.word	0xffffffff


	//   ....[2]....
        /*0084*/ 	.word	0xffffffff


	//   ....[3]....
        /*0088*/ 	.word	0xffffffff


	//   ....[4]....
        /*008c*/ 	.word	0xffffffff


	//   ....[5]....
        /*0090*/ 	.word	0xffffffff


	//   ....[6]....
        /*0094*/ 	.word	0xffffffff


	//   ....[7]....
        /*0098*/ 	.word	0xffffffff


	//   ....[8]....
        /*009c*/ 	.word	0xffffffff


	//   ....[9]....
        /*00a0*/ 	.word	0xffffffff


	//   ....[10]....
        /*00a4*/ 	.word	0xffffffff


	//   ....[11]....
        /*00a8*/ 	.word	0xffffffff


	//   ....[12]....
        /*00ac*/ 	.word	0xffffffff


	//   ....[13]....
        /*00b0*/ 	.word	0xffffffff


	//   ....[14]....
        /*00b4*/ 	.word	0xffffffff


	//----- nvinfo : EIATTR_COOP_GROUP_INSTR_OFFSETS
	.align		4
.L_142:
        /*00b8*/ 	.byte	0x04, 0x28
        /*00ba*/ 	.short	(.L_144 - .L_143)


	//   ....[0]....
.L_143:
        /*00bc*/ 	.word	0x000009c0


	//   ....[1]....
        /*00c0*/ 	.word	0x00000a20


	//   ....[2]....
        /*00c4*/ 	.word	0x00000a90


	//   ....[3]....
        /*00c8*/ 	.word	0x00000ae0


	//   ....[4]....
        /*00cc*/ 	.word	0x00000b10


	//   ....[5]....
        /*00d0*/ 	.word	0x00000cd0


	//   ....[6]....
        /*00d4*/ 	.word	0x00000d60


	//   ....[7]....
        /*00d8*/ 	.word	0x00000dd0


	//   ....[8]....
        /*00dc*/ 	.word	0x00000e20


	//   ....[9]....
        /*00e0*/ 	.word	0x00000e50


	//   ....[10]....
        /*00e4*/ 	.word	0x00002030


	//   ....[11]....
        /*00e8*/ 	.word	0x000020c0


	//   ....[12]....
        /*00ec*/ 	.word	0x00002110


	//   ....[13]....
        /*00f0*/ 	.word	0x00002150


	//   ....[14]....
        /*00f4*/ 	.word	0x00002180


	//----- nvinfo : EIATTR_VRC_CTA_INIT_COUNT
	.align		4
.L_144:
        /*00f8*/ 	.byte	0x02, 0x4a
	.zero		1
	.zero		1


	//----- nvinfo : EIATTR_EXIT_INSTR_OFFSETS
	.align		4
        /*00fc*/ 	.byte	0x04, 0x1c
        /*00fe*/ 	.short	(.L_146 - .L_145)


	//   ....[0]....
.L_145:
        /*0100*/ 	.word	0x000022d0


	//   ....[1]....
        /*0104*/ 	.word	0x00002330


	//----- nvinfo : EIATTR_MAX_THREADS
	.align		4
.L_146:
        /*0108*/ 	.byte	0x04, 0x05
        /*010a*/ 	.short	(.L_148 - .L_147)
.L_147:
        /*010c*/ 	.word	0x00000100
        /*0110*/ 	.word	0x00000001
        /*0114*/ 	.word	0x00000001


	//----- nvinfo : EIATTR_CRS_STACK_SIZE
	.align		4
.L_148:
        /*0118*/ 	.byte	0x04, 0x1e
        /*011a*/ 	.short	(.L_150 - .L_149)
.L_149:
        /*011c*/ 	.word	0x00000000


	//----- nvinfo : EIATTR_CBANK_PARAM_SIZE
	.align		4
.L_150:
        /*0120*/ 	.byte	0x03, 0x19
        /*0122*/ 	.short	0x0062


	//----- nvinfo : EIATTR_PARAM_CBANK
	.align		4
        /*0124*/ 	.byte	0x04, 0x0a
        /*0126*/ 	.short	(.L_152 - .L_151)
	.align		4
.L_151:
        /*0128*/ 	.word	index@(.nv.constant0._ZN3cub18CUB_300001_SM_10006detail6reduce18DeviceReduceKernelINS2_10policy_hubIfyN4cuda3std3__44plusIfEEE10Policy1000EN6thrust24THRUST_300001_SM_1000_NS6detail15normal_iteratorINSD_10device_ptrIfEEEEyS9_fNS7_10__identityEEEvT0_PT3_T1_NS0_13GridEvenShareISN_EET2_T4_)
        /*012c*/ 	.short	0x0380
        /*012e*/ 	.short	0x0062


	//----- nvinfo : EIATTR_SW_WAR
	.align		4
.L_152:
        /*0130*/ 	.byte	0x04, 0x36
        /*0132*/ 	.short	(.L_154 - .L_153)
.L_153:
        /*0134*/ 	.word	0x00000008
.L_154:


//--------------------- .nv.info._ZN3cub18CUB_300001_SM_10006detail6reduce28DeviceReduceSingleTileKernelINS2_10policy_hubIfyN4cuda3std3__44plusIfEEE10Policy1000EN6thrust24THRUST_300001_SM_1000_NS6detail15normal_iteratorINSD_10device_ptrIfEEEEPfyS9_ffNS7_10__identityEEEvT0_T1_T2_T3_T4_T6_ --------------------------
	.section	.nv.info._ZN3cub18CUB_300001_SM_10006detail6reduce28DeviceReduceSingleTileKernelINS2_10policy_hubIfyN4cuda3std3__44plusIfEEE10Policy1000EN6thrust24THRUST_300001_SM_1000_NS6detail15normal_iteratorINSD_10device_ptrIfEEEEPfyS9_ffNS7_10__identityEEEvT0_T1_T2_T3_T4_T6_,"",@"SHT_CUDA_INFO"
	.sectionflags	@""
	.align	4


	//----- nvinfo : EIATTR_CUDA_API_VERSION
	.align		4
        /*0000*/ 	.byte	0x04, 0x37
        /*0002*/ 	.short	(.L_156 - .L_155)
.L_155:
        /*0004*/ 	.word	0x00000082


	//----- nvinfo : EIATTR_KPARAM_INFO
	.align		4
.L_156:
        /*0008*/ 	.byte	0x04, 0x17
        /*000a*/ 	.short	(.L_158 - .L_157)
.L_157:
        /*000c*/ 	.word	0x00000000
        /*0010*/ 	.short	0x0005
        /*0012*/ 	.short	0x0020
        /*0014*/ 	.byte	0x00, 0xf0, 0x05, 0x00


	//----- nvinfo : EIATTR_KPARAM_INFO
	.align		4
.L_158:
        /*0018*/ 	.byte	0x04, 0x17
        /*001a*/ 	.short	(.L_160 - .L_159)
.L_159:
        /*001c*/ 	.word	0x00000000
        /*0020*/ 	.short	0x0004
        /*0022*/ 	.short	0x001c
        /*0024*/ 	.byte	0x00, 0xf0, 0x11, 0x00


	//----- nvinfo : EIATTR_KPARAM_INFO
	.align		4
.L_160:
        /*0028*/ 	.byte	0x04, 0x17
        /*002a*/ 	.short	(.L_162 - .L_161)
.L_161:
        /*002c*/ 	.word	0x00000000
        /*0030*/ 	.short	0x0003
        /*0032*/ 	.short	0x0018
        /*0034*/ 	.byte	0x00, 0xf0, 0x05, 0x00


	//----- nvinfo : EIATTR_KPARAM_INFO
	.align		4
.L_162:
        /*0038*/ 	.byte	0x04, 0x17
        /*003a*/ 	.short	(.L_164 - .L_163)
.L_163:
        /*003c*/ 	.word	0x00000000
        /*0040*/ 	.short	0x0002
        /*0042*/ 	.short	0x0010
        /*0044*/ 	.byte	0x00, 0xf0, 0x21, 0x00


	//----- nvinfo : EIATTR_KPARAM_INFO
	.align		4
.L_164:
        /*0048*/ 	.byte	0x04, 0x17
        /*004a*/ 	.short	(.L_166 - .L_165)
.L_165:
        /*004c*/ 	.word	0x00000000
        /*0050*/ 	.short	0x0001
        /*0052*/ 	.short	0x0008
        /*0054*/ 	.byte	0x00, 0xf5, 0x21, 0x00


	//----- nvinfo : EIATTR_KPARAM_INFO
	.align		4
.L_166:
        /*0058*/ 	.byte	0x04, 0x17
        /*005a*/ 	.short	(.L_168 - .L_167)
.L_167:
        /*005c*/ 	.word	0x00000000
        /*0060*/ 	.short	0x0000
        /*0062*/ 	.short	0x0000
        /*0064*/ 	.byte	0x00, 0xf0, 0x21, 0x00


	//----- nvinfo : EIATTR_SPARSE_MMA_MASK
	.align		4
.L_168:
        /*0068*/ 	.byte	0x03, 0x50
        /*006a*/ 	.short	0x0000


	//----- nvinfo : EIATTR_MAXREG_COUNT
	.align		4
        /*006c*/ 	.byte	0x03, 0x1b
        /*006e*/ 	.short	0x00ff


	//----- nvinfo : EIATTR_NUM_BARRIERS
	.align		4
        /*0070*/ 	.byte	0x02, 0x4c
        /*0072*/ 	.byte	0x01
	.zero		1


	//----- nvinfo : EIATTR_MERCURY_ISA_VERSION
	.align		4
        /*0074*/ 	.byte	0x03, 0x5f
        /*0076*/ 	.short	0x0101


	//----- nvinfo : EIATTR_COOP_GROUP_MASK_REGIDS
	.align		4
        /*0078*/ 	.byte	0x04, 0x29
        /*007a*/ 	.short	(.L_170 - .L_169)


	//   ....[0]....
.L_169:
        /*007c*/ 	.word	0xffffffff


	//   ....[1]....
        /*0080*/ 	.word	0xffffffff


	//   ....[2]....
        /*0084*/ 	.word	0xffffffff


	//   ....[3]....
        /*0088*/ 	.word	0xffffffff


	//   ....[4]....
        /*008c*/ 	.word	0xffffffff


	//   ....[5]....
        /*0090*/ 	.word	0xffffffff


	//   ....[6]....
        /*0094*/ 	.word	0xffffffff


	//   ....[7]....
        /*0098*/ 	.word	0xffffffff


	//   ....[8]....
        /*009c*/ 	.word	0xffffffff


	//   ....[9]....
        /*00a0*/ 	.word	0xffffffff


	//   ....[10]....
        /*00a4*/ 	.word	0xffffffff


	//   ....[11]....
        /*00a8*/ 	.word	0xffffffff


	//   ....[12]....
        /*00ac*/ 	.word	0xffffffff


	//   ....[13]....
        /*00b0*/ 	.word	0xffffffff


	//   ....[14]....
        /*00b4*/ 	.word	0xffffffff


	//----- nvinfo : EIATTR_COOP_GROUP_INSTR_OFFSETS
	.align		4
.L_170:
        /*00b8*/ 	.byte	0x04, 0x28
        /*00ba*/ 	.short	(.L_172 - .L_171)


	//   ....[0]....
.L_171:
        /*00bc*/ 	.word	0x00000930


	//   ....[1]....
        /*00c0*/ 	.word	0x00000990


	//   ....[2]....
        /*00c4*/ 	.word	0x00000a00


	//   ....[3]....
        /*00c8*/ 	.word	0x00000a50


	//   ....[4]....
        /*00cc*/ 	.word	0x00000a80


	//   ....[5]....
        /*00d0*/ 	.word	0x00000c40


	//   ....[6]....
        /*00d4*/ 	.word	0x00000cd0


	//   ....[7]....
        /*00d8*/ 	.word	0x00000d20


	//   ....[8]....
        /*00dc*/ 	.word	0x00000d60


	//   ....[9]....
        /*00e0*/ 	.word	0x00000da0


	//   ....[10]....
        /*00e4*/ 	.word	0x00001dc0


	//   ....[11]....
        /*00e8*/ 	.word	0x00001e40


	//   ....[12]....
        /*00ec*/ 	.word	0x00001e90


	//   ....[13]....
        /*00f0*/ 	.word	0x00001ed0


	//   ....[14]....
        /*00f4*/ 	.word	0x00001f00


	//----- nvinfo : EIATTR_VRC_CTA_INIT_COUNT
	.align		4
.L_172:
        /*00f8*/ 	.byte	0x02, 0x4a
	.zero		1
	.zero		1


	//----- nvinfo : EIATTR_EXIT_INSTR_OFFSETS
	.align		4
        /*00fc*/ 	.byte	0x04, 0x1c
        /*00fe*/ 	.short	(.L_174 - .L_173)


	//   ....[0]....
.L_173:
        /*0100*/ 	.word	0x000000a0


	//   ....[1]....
        /*0104*/ 	.word	0x000000e0


	//   ....[2]....
        /*0108*/ 	.word	0x00002040


	//   ....[3]....
        /*010c*/ 	.word	0x00002090


	//----- nvinfo : EIATTR_MAX_THREADS
	.align		4
.L_174:
        /*0110*/ 	.byte	0x04, 0x05
        /*0112*/ 	.short	(.L_176 - .L_175)
.L_175:
        /*0114*/ 	.word	0x00000100
        /*0118*/ 	.word	0x00000001
        /*011c*/ 	.word	0x00000001


	//----- nvinfo : EIATTR_CRS_STACK_SIZE
	.align		4
.L_176:
        /*0120*/ 	.byte	0x04, 0x1e
        /*0122*/ 	.short	(.L_178 - .L_177)
.L_177:
        /*0124*/ 	.word	0x00000000


	//----- nvinfo : EIATTR_CBANK_PARAM_SIZE
	.align		4
.L_178:
        /*0128*/ 	.byte	0x03, 0x19
        /*012a*/ 	.short	0x0021


	//----- nvinfo : EIATTR_PARAM_CBANK
	.align		4
        /*012c*/ 	.byte	0x04, 0x0a
        /*012e*/ 	.short	(.L_180 - .L_179)
	.align		4
.L_179:
        /*0130*/ 	.word	index@(.nv.constant0._ZN3cub18CUB_300001_SM_10006detail6reduce28DeviceReduceSingleTileKernelINS2_10policy_hubIfyN4cuda3std3__44plusIfEEE10Policy1000EN6thrust24THRUST_300001_SM_1000_NS6detail15normal_iteratorINSD_10device_ptrIfEEEEPfyS9_ffNS7_10__identityEEEvT0_T1_T2_T3_T4_T6_)
        /*0134*/ 	.short	0x0380
        /*0136*/ 	.short	0x0021


	//----- nvinfo : EIATTR_SW_WAR
	.align		4
.L_180:
        /*0138*/ 	.byte	0x04, 0x36
        /*013a*/ 	.short	(.L_182 - .L_181)
.L_181:
        /*013c*/ 	.word	0x00000008
.L_182:


//--------------------- .nv.info._ZN3cub18CUB_300001_SM_10006detail6reduce28DeviceReduceSingleTileKernelINS2_10policy_hubIfjN4cuda3std3__44plusIfEEE10Policy1000EPfSC_iS9_ffNS7_10__identityEEEvT0_T1_T2_T3_T4_T6_ --------------------------
	.section	.nv.info._ZN3cub18CUB_300001_SM_10006detail6reduce28DeviceReduceSingleTileKernelINS2_10policy_hubIfjN4cuda3std3__44plusIfEEE10Policy1000EPfSC_iS9_ffNS7_10__identityEEEvT0_T1_T2_T3_T4_T6_,"",@"SHT_CUDA_INFO"
	.sectionflags	@""
	.align	4


	//----- nvinfo : EIATTR_CUDA_API_VERSION
	.align		4
        /*0000*/ 	.byte	0x04, 0x37
        /*0002*/ 	.short	(.L_184 - .L_183)
.L_183:
        /*0004*/ 	.word	0x00000082


	//----- nvinfo : EIATTR_KPARAM_INFO
	.align		4
.L_184:
        /*0008*/ 	.byte	0x04, 0x17
        /*000a*/ 	.short	(.L_186 - .L_185)
.L_185:
        /*000c*/ 	.word	0x00000000
        /*0010*/ 	.short	0x0005
        /*0012*/ 	.short	0x001c
        /*0014*/ 	.byte	0x00, 0xf0, 0x05, 0x00


	//----- nvinfo : EIATTR_KPARAM_INFO
	.align		4
.L_186:
        /*0018*/ 	.byte	0x04, 0x17
        /*001a*/ 	.short	(.L_188 - .L_187)
.L_187:
        /*001c*/ 	.word	0x00000000
        /*0020*/ 	.short	0x0004
        /*0022*/ 	.short	0x0018
        /*0024*/ 	.byte	0x00, 0xf0, 0x11, 0x00


	//----- nvinfo : EIATTR_KPARAM_INFO
	.align		4
.L_188:
        /*0028*/ 	.byte	0x04, 0x17
        /*002a*/ 	.short	(.L_190 - .L_189)
.L_189:
        /*002c*/ 	.word	0x00000000
        /*0030*/ 	.short	0x0003
        /*0032*/ 	.short	0x0014
        /*0034*/ 	.byte	0x00, 0xf0, 0x05, 0x00


	//----- nvinfo : EIATTR_KPARAM_INFO
	.align		4
.L_190:
        /*0038*/ 	.byte	0x04, 0x17
        /*003a*/ 	.short	(.L_192 - .L_191)
.L_191:
        /*003c*/ 	.word	0x00000000
        /*0040*/ 	.short	0x0002
        /*0042*/ 	.short	0x0010
        /*0044*/ 	.byte	0x00, 0xf0, 0x11, 0x00


	//----- nvinfo : EIATTR_KPARAM_INFO
	.align		4
.L_192:
        /*0048*/ 	.byte	0x04, 0x17
        /*004a*/ 	.short	(.L_194 - .L_193)
.L_193:
        /*004c*/ 	.word	0x00000000
        /*0050*/ 	.short	0x0001
        /*0052*/ 	.short	0x0008
        /*0054*/ 	.byte	0x00, 0xf5, 0x21, 0x00


	//----- nvinfo : EIATTR_KPARAM_INFO
	.align		4
.L_194:
        /*0058*/ 	.byte	0x04, 0x17
        /*005a*/ 	.short	(.L_196 - .L_195)
.L_195:
        /*005c*/ 	.word	0x00000000
        /*0060*/ 	.short	0x0000
        /*0062*/ 	.short	0x0000
        /*0064*/ 	.byte	0x00, 0xf5, 0x21, 0x00


	//----- nvinfo : EIATTR_SPARSE_MMA_MASK
	.align		4
.L_196:
        /*0068*/ 	.byte	0x03, 0x50
        /*006a*/ 	.short	0x0000


	//----- nvinfo : EIATTR_MAXREG_COUNT
	.align		4
        /*006c*/ 	.byte	0x03, 0x1b
        /*006e*/ 	.short	0x0080


	//----- nvinfo : EIATTR_NUM_BARRIERS
	.align		4
        /*0070*/ 	.byte	0x02, 0x4c
        /*0072*/ 	.byte	0x01
	.zero		1


	//----- nvinfo : EIATTR_MERCURY_ISA_VERSION
	.align		4
        /*0074*/ 	.byte	0x03, 0x5f
        /*0076*/ 	.short	0x0101


	//----- nvinfo : EIATTR_UNUSED_LOAD_BYTE_OFFSET
	.align		4
        /*0078*/ 	.byte	0x04, 0x44
        /*007a*/ 	.short	(.L_198 - .L_197)


	//   ....[0]....
.L_197:
        /*007c*/ 	.word	0x00000b70
        /*0080*/ 	.word	0x0000fff0


	//   ....[1]....
        /*0084*/ 	.word	0x00000f80
        /*0088*/ 	.word	0x0000fff0


	//   ....[2]....
        /*008c*/ 	.word	0x00002010
        /*0090*/ 	.word	0x0000fff0


	//   ....[3]....
        /*0094*/ 	.word	0x00002bb0
        /*0098*/ 	.word	0x0000fff0


	//   ....[4]....
        /*009c*/ 	.word	0x00002fc0
        /*00a0*/ 	.word	0x0000fff0


	//   ....[5]....
        /*00a4*/ 	.word	0x00004140
        /*00a8*/ 	.word	0x0000fff0


	//----- nvinfo : EIATTR_COOP_GROUP_MASK_REGIDS
	.align		4
.L_198:
        /*00ac*/ 	.byte	0x04, 0x29
        /*00ae*/ 	.short	(.L_200 - .L_199)


	//   ....[0]....
.L_199:
        /*00b0*/ 	.word	0xffffffff


	//   ....[1]....
        /*00b4*/ 	.word	0xffffffff


	//   ....[2]....
        /*00b8*/ 	.word	0xffffffff


	//   ....[3]....
        /*00bc*/ 	.word	0xffffffff


	//   ....[4]....
        /*00c0*/ 	.word	0xffffffff


	//   ....[5]....
        /*00c4*/ 	.word	0xffffffff


	//   ....[6]....
        /*00c8*/ 	.word	0xffffffff


	//   ....[7]....
        /*00cc*/ 	.word	0xffffffff


	//   ....[8]....
        /*00d0*/ 	.word	0xffffffff


	//   ....[9]....
        /*00d4*/ 	.word	0xffffffff


	//   ....[10]....
        /*00d8*/ 	.word	0xffffffff


	//   ....[11]....
        /*00dc*/ 	.word	0xffffffff


	//   ....[12]....
        /*00e0*/ 	.word	0xffffffff


	//   ....[13]....
        /*00e4*/ 	.word	0xffffffff


	//   ....[14]....
        /*00e8*/ 	.word	0xffffffff


	//   ....[15]....
        /*00ec*/ 	.word	0xffffffff


	//   ....[16]....
        /*00f0*/ 	.word	0xffffffff


	//   ....[17]....
        /*00f4*/ 	.word	0xffffffff


	//   ....[18]....
        /*00f8*/ 	.word	0xffffffff


	//   ....[19]....
        /*00fc*/ 	.word	0xffffffff


	//   ....[20]....
        /*0100*/ 	.word	0xffffffff


	//   ....[21]....
        /*0104*/ 	.word	0xffffffff


	//   ....[22]....
        /*0108*/ 	.word	0xffffffff


	//   ....[23]....
        /*010c*/ 	.word	0xffffffff


	//   ....[24]....
        /*0110*/ 	.word	0xffffffff


	//   ....[25]....
        /*0114*/ 	.word	0xffffffff


	//   ....[26]....
        /*0118*/ 	.word	0xffffffff


	//   ....[27]....
        /*011c*/ 	.word	0xffffffff


	//   ....[28]....
        /*0120*/ 	.word	0xffffffff


	//   ....[29]....
        /*0124*/ 	.word	0xffffffff


	//----- nvinfo : EIATTR_COOP_GROUP_INSTR_OFFSETS
	.align		4
.L_200:
        /*0128*/ 	.byte	0x04, 0x28
        /*012a*/ 	.short	(.L_202 - .L_201)


	//   ....[0]....
.L_201:
        /*012c*/ 	.word	0x00000980


	//   ....[1]....
        /*0130*/ 	.word	0x000009e0


	//   ....[2]....
        /*0134*/ 	.word	0x00000a50


	//   ....[3]....
        /*0138*/ 	.word	0x00000aa0


	//   ....[4]....
        /*013c*/ 	.word	0x00000ad0


	//   ....[5]....
        /*0140*/ 	.word	0x00000d20


	//   ....[6]....
        /*0144*/ 	.word	0x00000db0


	//   ....[7]....
        /*0148*/ 	.word	0x00000df0


	//   ....[8]....
        /*014c*/ 	.word	0x00000e40


	//   ....[9]....
        /*0150*/ 	.word	0x00000e80


	//   ....[10]....
        /*0154*/ 	.word	0x00001e30


	//   ....[11]....
        /*0158*/ 	.word	0x00001eb0


	//   ....[12]....
        /*015c*/ 	.word	0x00001f00


	//   ....[13]....
        /*0160*/ 	.word	0x00001f40


	//   ....[14]....
        /*0164*/ 	.word	0x00001f70


	//   ....[15]....
        /*0168*/ 	.word	0x000029c0


	//   ....[16]....
        /*016c*/ 	.word	0x00002a20


	//   ....[17]....
        /*0170*/ 	.word	0x00002a90


	//   ....[18]....
        /*0174*/ 	.word	0x00002ae0


	//   ....[19]....
        /*0178*/ 	.word	0x00002b10


	//   ....[20]....
        /*017c*/ 	.word	0x00002d60


	//   ....[21]....
        /*0180*/ 	.word	0x00002de0


	//   ....[22]....
        /*0184*/ 	.word	0x00002e20


	//   ....[23]....
        /*0188*/ 	.word	0x00002e60


	//   ....[24]....
        /*018c*/ 	.word	0x00002ec0


	//   ....[25]....
        /*0190*/ 	.word	0x00003f60


	//   ....[26]....
        /*0194*/ 	.word	0x00003fe0


	//   ....[27]....
        /*0198*/ 	.word	0x00004030


	//   ....[28]....
        /*019c*/ 	.word	0x00004070


	//   ....[29]....
        /*01a0*/ 	.word	0x000040a0


	//----- nvinfo : EIATTR_VRC_CTA_INIT_COUNT
	.align		4
.L_202:
        /*01a4*/ 	.byte	0x02, 0x4a
	.zero		1
	.zero		1


	//----- nvinfo : EIATTR_EXIT_INSTR_OFFSETS
	.align		4
        /*01a8*/ 	.byte	0x04, 0x1c
        /*01aa*/ 	.short	(.L_204 - .L_203)


	//   ....[0]....
.L_203:
        /*01ac*/ 	.word	0x00000080


	//   ....[1]....
        /*01b0*/ 	.word	0x000000c0


	//   ....[2]....
        /*01b4*/ 	.word	0x00004280


	//   ....[3]....
        /*01b8*/ 	.word	0x000042d0


	//----- nvinfo : EIATTR_MAX_THREADS
	.align		4
.L_204:
        /*01bc*/ 	.byte	0x04, 0x05
        /*01be*/ 	.short	(.L_206 - .L_205)
.L_205:
        /*01c0*/ 	.word	0x00000200
        /*01c4*/ 	.word	0x00000001
        /*01c8*/ 	.word	0x00000001


	//----- nvinfo : EIATTR_CRS_STACK_SIZE
	.align		4
.L_206:
        /*01cc*/ 	.byte	0x04, 0x1e
        /*01ce*/ 	.short	(.L_208 - .L_207)
.L_207:
        /*01d0*/ 	.word	0x00000000


	//----- nvinfo : EIATTR_CBANK_PARAM_SIZE
	.align		4
.L_208:
        /*01d4*/ 	.byte	0x03, 0x19
        /*01d6*/ 	.short	0x001d


	//----- nvinfo : EIATTR_PARAM_CBANK
	.align		4
        /*01d8*/ 	.byte	0x04, 0x0a
        /*01da*/ 	.short	(.L_210 - .L_209)
	.align		4
.L_209:
        /*01dc*/ 	.word	index@(.nv.constant0._ZN3cub18CUB_300001_SM_10006detail6reduce28DeviceReduceSingleTileKernelINS2_10policy_hubIfjN4cuda3std3__44plusIfEEE10Policy1000EPfSC_iS9_ffNS7_10__identityEEEvT0_T1_T2_T3_T4_T6_)
        /*01e0*/ 	.short	0x0380
        /*01e2*/ 	.short	0x001d


	//----- nvinfo : EIATTR_SW_WAR
	.align		4
.L_210:
        /*01e4*/ 	.byte	0x04, 0x36
        /*01e6*/ 	.short	(.L_212 - .L_211)
.L_211:
        /*01e8*/ 	.word	0x00000008
.L_212:


//--------------------- .nv.info._ZN3cub18CUB_300001_SM_10006detail6reduce18DeviceReduceKernelINS2_10policy_hubIfjN4cuda3std3__44plusIfEEE10Policy1000EN6thrust24THRUST_300001_SM_1000_NS6detail15normal_iteratorINSD_10device_ptrIfEEEEjS9_fNS7_10__identityEEEvT0_PT3_T1_NS0_13GridEvenShareISN_EET2_T4_ --------------------------
	.section	.nv.info._ZN3cub18CUB_300001_SM_10006detail6reduce18DeviceReduceKernelINS2_10policy_hubIfjN4cuda3std3__44plusIfEEE10Policy1000EN6thrust24THRUST_300001_SM_1000_NS6detail15normal_iteratorINSD_10device_ptrIfEEEEjS9_fNS7_10__identityEEEvT0_PT3_T1_NS0_13GridEvenShareISN_EET2_T4_,"",@"SHT_CUDA_INFO"
	.sectionflags	@""
	.align	4


	//----- nvinfo : EIATTR_CUDA_API_VERSION
	.align		4
        /*0000*/ 	.byte	0x04, 0x37
        /*0002*/ 	.short	(.L_214 - .L_213)
.L_213:
        /*0004*/ 	.word	0x00000082


	//----- nvinfo : EIATTR_KPARAM_INFO
	.align		4
.L_214:
        /*0008*/ 	.byte	0x04, 0x17
        /*000a*/ 	.short	(.L_216 - .L_215)
.L_215:
        /*000c*/ 	.word	0x00000000
        /*0010*/ 	.short	0x0005
        /*0012*/ 	.short	0x003d
        /*0014*/ 	.byte	0x00, 0xf0, 0x05, 0x00


	//----- nvinfo : EIATTR_KPARAM_INFO
	.align		4
.L_216:
        /*0018*/ 	.byte	0x04, 0x17
        /*001a*/ 	.short	(.L_218 - .L_217)
.L_217:
        /*001c*/ 	.word	0x00000000
        /*0020*/ 	.short	0x0004
        /*0022*/ 	.short	0x003c
        /*0024*/ 	.byte	0x00, 0xf0, 0x05, 0x00


	//----- nvinfo : EIATTR_KPARAM_INFO
	.align		4
.L_218:
        /*0028*/ 	.byte	0x04, 0x17
        /*002a*/ 	.short	(.L_220 - .L_219)
.L_219:
        /*002c*/ 	.word	0x00000000
        /*0030*/ 	.short	0x0003
        /*0032*/ 	.short	0x0014
        /*0034*/ 	.byte	0x00, 0xf0, 0xa1, 0x00


	//----- nvinfo : EIATTR_KPARAM_INFO
	.align		4
.L_220:
        /*0038*/ 	.byte	0x04, 0x17
        /*003a*/ 	.short	(.L_222 - .L_221)
.L_221:
        /*003c*/ 	.word	0x00000000
        /*0040*/ 	.short	0x0002
        /*0042*/ 	.short	0x0010
        /*0044*/ 	.byte	0x00, 0xf0, 0x11, 0x00


	//----- nvinfo : EIATTR_KPARAM_INFO
	.align		4
.L_222:
        /*0048*/ 	.byte	0x04, 0x17
        /*004a*/ 	.short	(.L_224 - .L_223)
.L_223:
        /*004c*/ 	.word	0x00000000
        /*0050*/ 	.short	0x0001
        /*0052*/ 	.short	0x0008
        /*0054*/ 	.byte	0x00, 0xf5, 0x21, 0x00


	//----- nvinfo : EIATTR_KPARAM_INFO
	.align		4
.L_224:
        /*0058*/ 	.byte	0x04, 0x17
        /*005a*/ 	.short	(.L_226 - .L_225)
.L_225:
        /*005c*/ 	.word	0x00000000
        /*0060*/ 	.short	0x0000
        /*0062*/ 	.short	0x0000
        /*0064*/ 	.byte	0x00, 0xf0, 0x21, 0x00


	//----- nvinfo : EIATTR_SPARSE_MMA_MASK
	.align		4
.L_226:
        /*0068*/ 	.byte	0x03, 0x50
        /*006a*/ 	.short	0x0000


	//----- nvinfo : EIATTR_MAXREG_COUNT
	.align		4
        /*006c*/ 	.byte	0x03, 0x1b
        /*006e*/ 	.short	0x0080


	//----- nvinfo : EIATTR_NUM_BARRIERS
	.align		4
        /*0070*/ 	.byte	0x02, 0x4c
        /*0072*/ 	.byte	0x01
	.zero		1


	//----- nvinfo : EIATTR_MERCURY_ISA_VERSION
	.align		4
        /*0074*/ 	.byte	0x03, 0x5f
        /*0076*/ 	.short	0x0101


	//----- nvinfo : EIATTR_UNUSED_LOAD_BYTE_OFFSET
	.align		4
        /*0078*/ 	.byte	0x04, 0x44
        /*007a*/ 	.short	(.L_228 - .L_227)


	//   ....[0]....
.L_227:
        /*007c*/ 	.word	0x00000de0
        /*0080*/ 	.word	0x0000fff0


	//   ....[1]....
        /*0084*/ 	.word	0x000011f0
        /*0088*/ 	.word	0x0000fff0


	//   ....[2]....
        /*008c*/ 	.word	0x000026b0
        /*0090*/ 	.word	0x0000fff0


	//----- nvinfo : EIATTR_COOP_GROUP_MASK_REGIDS
	.align		4
.L_228:
        /*0094*/ 	.byte	0x04, 0x29
        /*0096*/ 	.short	(.L_230 - .L_229)


	//   ....[0]....
.L_229:
        /*0098*/ 	.word	0xffffffff


	//   ....[1]....
        /*009c*/ 	.word	0xffffffff


	//   ....[2]....
        /*00a0*/ 	.word	0xffffffff


	//   ....[3]....
        /*00a4*/ 	.word	0xffffffff


	//   ....[4]....
        /*00a8*/ 	.word	0xffffffff


	//   ....[5]....
        /*00ac*/ 	.word	0xffffffff


	//   ....[6]....
        /*00b0*/ 	.word	0xffffffff


	//   ....[7]....
        /*00b4*/ 	.word	0xffffffff


	//   ....[8]....
        /*00b8*/ 	.word	0xffffffff


	//   ....[9]....
        /*00bc*/ 	.word	0xffffffff


	//   ....[10]....
        /*00c0*/ 	.word	0xffffffff


	//   ....[11]....
        /*00c4*/ 	.word	0xffffffff


	//   ....[12]....
        /*00c8*/ 	.word	0xffffffff


	//   ....[13]....
        /*00cc*/ 	.word	0xffffffff


	//   ....[14]....
        /*00d0*/ 	.word	0xffffffff


	//----- nvinfo : EIATTR_COOP_GROUP_INSTR_OFFSETS
	.align		4
.L_230:
        /*00d4*/ 	.byte	0x04, 0x28
        /*00d6*/ 	.short	(.L_232 - .L_231)


	//   ....[0]....
.L_231:
        /*00d8*/ 	.word	0x00000bf0


	//   ....[1]....
        /*00dc*/ 	.word	0x00000c50


	//   ....[2]....
        /*00e0*/ 	.word	0x00000cc0


	//   ....[3]....
        /*00e4*/ 	.word	0x00000d10


	//   ....[4]....
        /*00e8*/ 	.word	0x00000d40


	//   ....[5]....
        /*00ec*/ 	.word	0x00000f90


	//   ....[6]....
        /*00f0*/ 	.word	0x00001020


	//   ....[7]....
        /*00f4*/ 	.word	0x00001070


	//   ....[8]....
        /*00f8*/ 	.word	0x000010b0


	//   ....[9]....
        /*00fc*/ 	.word	0x000010f0


	//   ....[10]....
        /*0100*/ 	.word	0x000024c0


	//   ....[11]....
        /*0104*/ 	.word	0x00002550


	//   ....[12]....
        /*0108*/ 	.word	0x000025a0


	//   ....[13]....
        /*010c*/ 	.word	0x000025e0


	//   ....[14]....
        /*0110*/ 	.word	0x00002610


	//----- nvinfo : EIATTR_VRC_CTA_INIT_COUNT
	.align		4
.L_232:
        /*0114*/ 	.byte	0x02, 0x4a
	.zero		1
	.zero		1


	//----- nvinfo : EIATTR_EXIT_INSTR_OFFSETS
	.align		4
        /*0118*/ 	.byte	0x04, 0x1c
        /*011a*/ 	.short	(.L_234 - .L_233)


	//   ....[0]....
.L_233:
        /*011c*/ 	.word	0x000027f0


	//   ....[1]....
        /*0120*/ 	.word	0x00002830


	//----- nvinfo : EIATTR_MAX_THREADS
	.align		4
.L_234:
        /*0124*/ 	.byte	0x04, 0x05
        /*0126*/ 	.short	(.L_236 - .L_235)
.L_235:
        /*0128*/ 	.word	0x00000200
        /*012c*/ 	.word	0x00000001
        /*0130*/ 	.word	0x00000001


	//----- nvinfo : EIATTR_CRS_STACK_SIZE
	.align		4
.L_236:
        /*0134*/ 	.byte	0x04, 0x1e
        /*0136*/ 	.short	(.L_238 - .L_237)
.L_237:
        /*0138*/ 	.word	0x00000000


	//----- nvinfo : EIATTR_CBANK_PARAM_SIZE
	.align		4
.L_238:
        /*013c*/ 	.byte	0x03, 0x19
        /*013e*/ 	.short	0x003e


	//----- nvinfo : EIATTR_PARAM_CBANK
	.align		4
        /*0140*/ 	.byte	0x04, 0x0a
        /*0142*/ 	.short	(.L_240 - .L_239)
	.align		4
.L_239:
        /*0144*/ 	.word	index@(.nv.constant0._ZN3cub18CUB_300001_SM_10006detail6reduce18DeviceReduceKernelINS2_10policy_hubIfjN4cuda3std3__44plusIfEEE10Policy1000EN6thrust24THRUST_300001_SM_1000_NS6detail15normal_iteratorINSD_10device_ptrIfEEEEjS9_fNS7_10__identityEEEvT0_PT3_T1_NS0_13GridEvenShareISN_EET2_T4_)
        /*0148*/ 	.short	0x0380
        /*014a*/ 	.short	0x003e


	//----- nvinfo : EIATTR_SW_WAR
	.align		4
.L_240:
        /*014c*/ 	.byte	0x04, 0x36
        /*014e*/ 	.short	(.L_242 - .L_241)
.L_241:
        /*0150*/ 	.word	0x00000008
.L_242:


//--------------------- .nv.info._ZN3cub18CUB_300001_SM_10006detail6reduce28DeviceReduceSingleTileKernelINS2_10policy_hubIfjN4cuda3std3__44plusIfEEE10Policy1000EN6thrust24THRUST_300001_SM_1000_NS6detail15normal_iteratorINSD_10device_ptrIfEEEEPfjS9_ffNS7_10__identityEEEvT0_T1_T2_T3_T4_T6_ --------------------------
	.section	.nv.info._ZN3cub18CUB_300001_SM_10006detail6reduce28DeviceReduceSingleTileKernelINS2_10policy_hubIfjN4cuda3std3__44plusIfEEE10Policy1000EN6thrust24THRUST_300001_SM_1000_NS6detail15normal_iteratorINSD_10device_ptrIfEEEEPfjS9_ffNS7_10__identityEEEvT0_T1_T2_T3_T4_T6_,"",@"SHT_CUDA_INFO"
	.sectionflags	@""
	.align	4


	//----- nvinfo : EIATTR_CUDA_API_VERSION
	.align		4
        /*0000*/ 	.byte	0x04, 0x37
        /*0002*/ 	.short	(.L_244 - .L_243)
.L_243:
        /*0004*/ 	.word	0x00000082


	//----- nvinfo : EIATTR_KPARAM_INFO
	.align		4
.L_244:
        /*0008*/ 	.byte	0x04, 0x17
        /*000a*/ 	.short	(.L_246 - .L_245)
.L_245:
        /*000c*/ 	.word	0x00000000
        /*0010*/ 	.short	0x0005
        /*0012*/ 	.short	0x001c
        /*0014*/ 	.byte	0x00, 0xf0, 0x05, 0x00


	//----- nvinfo : EIATTR_KPARAM_INFO
	.align		4
.L_246:
        /*0018*/ 	.byte	0x04, 0x17
        /*001a*/ 	.short	(.L_248 - .L_247)
.L_247:
        /*001c*/ 	.word	0x00000000
        /*0020*/ 	.short	0x0004
        /*0022*/ 	.short	0x0018
        /*0024*/ 	.byte	0x00, 0xf0, 0x11, 0x00


	//----- nvinfo : EIATTR_KPARAM_INFO
	.align		4
.L_248:
        /*0028*/ 	.byte	0x04, 0x17
        /*002a*/ 	.short	(.L_250 - .L_249)
.L_249:
        /*002c*/ 	.word	0x00000000
        /*0030*/ 	.short	0x0003
        /*0032*/ 	.short	0x0014
        /*0034*/ 	.byte	0x00, 0xf0, 0x05, 0x00


	//----- nvinfo : EIATTR_KPARAM_INFO
	.align		4
.L_250:
        /*0038*/ 	.byte	0x04, 0x17
        /*003a*/ 	.short	(.L_252 - .L_251)
.L_251:
        /*003c*/ 	.word	0x00000000
        /*0040*/ 	.short	0x0002
        /*0042*/ 	.short	0x0010
        /*0044*/ 	.byte	0x00, 0xf0, 0x11, 0x00


	//----- nvinfo : EIATTR_KPARAM_INFO
	.align		4
.L_252:
        /*0048*/ 	.byte	0x04, 0x17
        /*004a*/ 	.short	(.L_254 - .L_253)
.L_253:
        /*004c*/ 	.word	0x00000000
        /*0050*/ 	.short	0x0001
        /*0052*/ 	.short	0x0008
        /*0054*/ 	.byte	0x00, 0xf5, 0x21, 0x00


	//----- nvinfo : EIATTR_KPARAM_INFO
	.align		4
.L_254:
        /*0058*/ 	.byte	0x04, 0x17
        /*005a*/ 	.short	(.L_256 - .L_255)
.L_255:
        /*005c*/ 	.word	0x00000000
        /*0060*/ 	.short	0x0000
        /*0062*/ 	.short	0x0000
        /*0064*/ 	.byte	0x00, 0xf0, 0x21, 0x00


	//----- nvinfo : EIATTR_SPARSE_MMA_MASK
	.align		4
.L_256:
        /*0068*/ 	.byte	0x03, 0x50
        /*006a*/ 	.short	0x0000


	//----- nvinfo : EIATTR_MAXREG_COUNT
	.align		4
        /*006c*/ 	.byte	0x03, 0x1b
        /*006e*/ 	.short	0x0080


	//----- nvinfo : EIATTR_NUM_BARRIERS
	.align		4
        /*0070*/ 	.byte	0x02, 0x4c
        /*0072*/ 	.byte	0x01
	.zero		1


	//----- nvinfo : EIATTR_MERCURY_ISA_VERSION
	.align		4
        /*0074*/ 	.byte	0x03, 0x5f
        /*0076*/ 	.short	0x0101


	//----- nvinfo : EIATTR_UNUSED_LOAD_BYTE_OFFSET
	.align		4
        /*0078*/ 	.byte	0x04, 0x44
        /*007a*/ 	.short	(.L_258 - .L_257)


	//   ....[0]....
.L_257:
        /*007c*/ 	.word	0x00000b00
        /*0080*/ 	.word	0x0000fff0


	//   ....[1]....
        /*0084*/ 	.word	0x00000f10
        /*0088*/ 	.word	0x0000fff0


	//   ....[2]....
        /*008c*/ 	.word	0x00002270
        /*0090*/ 	.word	0x0000fff0


	//----- nvinfo : EIATTR_COOP_GROUP_MASK_REGIDS
	.align		4
.L_258:
        /*0094*/ 	.byte	0x04, 0x29
        /*0096*/ 	.short	(.L_260 - .L_259)


	//   ....[0]....
.L_259:
        /*0098*/ 	.word	0xffffffff


	//   ....[1]....
        /*009c*/ 	.word	0xffffffff


	//   ....[2]....
        /*00a0*/ 	.word	0xffffffff


	//   ....[3]....
        /*00a4*/ 	.word	0xffffffff


	//   ....[4]....
        /*00a8*/ 	.word	0xffffffff


	//   ....[5]....
        /*00ac*/ 	.word	0xffffffff


	//   ....[6]....
        /*00b0*/ 	.word	0xffffffff


	//   ....[7]....
        /*00b4*/ 	.word	0xffffffff


	//   ....[8]....
        /*00b8*/ 	.word	0xffffffff


	//   ....[9]....
        /*00bc*/ 	.word	0xffffffff


	//   ....[10]....
        /*00c0*/ 	.word	0xffffffff


	//   ....[11]....
        /*00c4*/ 	.word	0xffffffff


	//   ....[12]....
        /*00c8*/ 	.word	0xffffffff


	//   ....[13]....
        /*00cc*/ 	.word	0xffffffff


	//   ....[14]....
        /*00d0*/ 	.word	0xffffffff


	//----- nvinfo : EIATTR_COOP_GROUP_INSTR_OFFSETS
	.align		4
.L_260:
        /*00d4*/ 	.byte	0x04, 0x28
        /*00d6*/ 	.short	(.L_262 - .L_261)


	//   ....[0]....
.L_261:
        /*00d8*/ 	.word	0x00000910


	//   ....[1]....
        /*00dc*/ 	.word	0x00000970


	//   ....[2]....
        /*00e0*/ 	.word	0x000009e0


	//   ....[3]....
        /*00e4*/ 	.word	0x00000a30


	//   ....[4]....
        /*00e8*/ 	.word	0x00000a60


	//   ....[5]....
        /*00ec*/ 	.word	0x00000cb0


	//   ....[6]....
        /*00f0*/ 	.word	0x00000d40


	//   ....[7]....
        /*00f4*/ 	.word	0x00000d80


	//   ....[8]....
        /*00f8*/ 	.word	0x00000dd0


	//   ....[9]....
        /*00fc*/ 	.word	0x00000e10


	//   ....[10]....
        /*0100*/ 	.word	0x00002090


	//   ....[11]....
        /*0104*/ 	.word	0x00002110


	//   ....[12]....
        /*0108*/ 	.word	0x00002160


	//   ....[13]....
        /*010c*/ 	.word	0x000021a0


	//   ....[14]....
        /*0110*/ 	.word	0x000021d0


	//----- nvinfo : EIATTR_VRC_CTA_INIT_COUNT
	.align		4
.L_262:
        /*0114*/ 	.byte	0x02, 0x4a
	.zero		1
	.zero		1


	//----- nvinfo : EIATTR_EXIT_INSTR_OFFSETS
	.align		4
        /*0118*/ 	.byte	0x04, 0x1c
        /*011a*/ 	.short	(.L_264 - .L_263)


	//   ....[0]....
.L_263:
        /*011c*/ 	.word	0x00000080


	//   ....[1]....
        /*0120*/ 	.word	0x000000c0


	//   ....[2]....
        /*0124*/ 	.word	0x000023b0


	//   ....[3]....
        /*0128*/ 	.word	0x00002400


	//----- nvinfo : EIATTR_MAX_THREADS
	.align		4
.L_264:
        /*012c*/ 	.byte	0x04, 0x05
        /*012e*/ 	.short	(.L_266 - .L_265)
.L_265:
        /*0130*/ 	.word	0x00000200
        /*0134*/ 	.word	0x00000001
        /*0138*/ 	.word	0x00000001


	//----- nvinfo : EIATTR_CRS_STACK_SIZE
	.align		4
.L_266:
        /*013c*/ 	.byte	0x04, 0x1e
        /*013e*/ 	.short	(.L_268 - .L_267)
.L_267:
        /*0140*/ 	.word	0x00000000


	//----- nvinfo : EIATTR_CBANK_PARAM_SIZE
	.align		4
.L_268:
        /*0144*/ 	.byte	0x03, 0x19
        /*0146*/ 	.short	0x001d


	//----- nvinfo : EIATTR_PARAM_CBANK
	.align		4
        /*0148*/ 	.byte	0x04, 0x0a
        /*014a*/ 	.short	(.L_270 - .L_269)
	.align		4
.L_269:
        /*014c*/ 	.word	index@(.nv.constant0._ZN3cub18CUB_300001_SM_10006detail6reduce28DeviceReduceSingleTileKernelINS2_10policy_hubIfjN4cuda3std3__44plusIfEEE10Policy1000EN6thrust24THRUST_300001_SM_1000_NS6detail15normal_iteratorINSD_10device_ptrIfEEEEPfjS9_ffNS7_10__identityEEEvT0_T1_T2_T3_T4_T6_)
        /*0150*/ 	.short	0x0380
        /*0152*/ 	.short	0x001d


	//----- nvinfo : EIATTR_SW_WAR
	.align		4
.L_270:
        /*0154*/ 	.byte	0x04, 0x36
        /*0156*/ 	.short	(.L_272 - .L_271)
.L_271:
        /*0158*/ 	.word	0x00000008
.L_272:


//--------------------- .nv.info._ZN3cub18CUB_300001_SM_10006detail8for_each13static_kernelINS2_12policy_hub_t12policy_500_tEmN6thrust24THRUST_300001_SM_1000_NS8cuda_cub20__uninitialized_fill7functorINS7_10device_ptrIfEEfEEEEvT0_T1_ --------------------------
	.section	.nv.info._ZN3cub18CUB_300001_SM_10006detail8for_each13static_kernelINS2_12policy_hub_t12policy_500_tEmN6thrust24THRUST_300001_SM_1000_NS8cuda_cub20__uninitialized_fill7functorINS7_10device_ptrIfEEfEEEEvT0_T1_,"",@"SHT_CUDA_INFO"
	.sectionflags	@""
	.align	4


	//----- nvinfo : EIATTR_CUDA_API_VERSION
	.align		4
        /*0000*/ 	.byte	0x04, 0x37
        /*0002*/ 	.short	(.L_274 - .L_273)
.L_273:
        /*0004*/ 	.word	0x00000082


	//----- nvinfo : EIATTR_KPARAM_INFO
	.align		4
.L_274:
        /*0008*/ 	.byte	0x04, 0x17
        /*000a*/ 	.short	(.L_276 - .L_275)
.L_275:
        /*000c*/ 	.word	0x00000000
        /*0010*/ 	.short	0x0001
        /*0012*/ 	.short	0x0008
        /*0014*/ 	.byte	0x00, 0xf0, 0x41, 0x00


	//----- nvinfo : EIATTR_KPARAM_INFO
	.align		4
.L_276:
        /*0018*/ 	.byte	0x04, 0x17
        /*001a*/ 	.short	(.L_278 - .L_277)
.L_277:
        /*001c*/ 	.word	0x00000000
        /*0020*/ 	.short	0x0000
        /*0022*/ 	.short	0x0000
        /*0024*/ 	.byte	0x00, 0xf0, 0x21, 0x00


	//----- nvinfo : EIATTR_SPARSE_MMA_MASK
	.align		4
.L_278:
        /*0028*/ 	.byte	0x03, 0x50
        /*002a*/ 	.short	0x0000


	//----- nvinfo : EIATTR_MAXREG_COUNT
	.align		4
        /*002c*/ 	.byte	0x03, 0x1b
        /*002e*/ 	.short	0x00ff


	//----- nvinfo : EIATTR_MERCURY_ISA_VERSION
	.align		4
        /*0030*/ 	.byte	0x03, 0x5f
        /*0032*/ 	.short	0x0101


	//----- nvinfo : EIATTR_VRC_CTA_INIT_COUNT
	.align		4
        /*0034*/ 	.byte	0x02, 0x4a
	.zero		1
	.zero		1


	//----- nvinfo : EIATTR_EXIT_INSTR_OFFSETS
	.align		4
        /*0038*/ 	.byte	0x04, 0x1c
        /*003a*/ 	.short	(.L_280 - .L_279)


	//   ....[0]....
.L_279:
        /*003c*/ 	.word	0x00000130


	//   ....[1]....
        /*0040*/ 	.word	0x00000230


	//   ....[2]....
        /*0044*/ 	.word	0x00000260


	//----- nvinfo : EIATTR_MAX_THREADS
	.align		4
.L_280:
        /*0048*/ 	.byte	0x04, 0x05
        /*004a*/ 	.short	(.L_282 - .L_281)
.L_281:
        /*004c*/ 	.word	0x00000100
        /*0050*/ 	.word	0x00000001
        /*0054*/ 	.word	0x00000001


	//----- nvinfo : EIATTR_CBANK_PARAM_SIZE
	.align		4
.L_282:
        /*0058*/ 	.byte	0x03, 0x19
        /*005a*/ 	.short	0x0018


	//----- nvinfo : EIATTR_PARAM_CBANK
	.align		4
        /*005c*/ 	.byte	0x04, 0x0a
        /*005e*/ 	.short	(.L_284 - .L_283)
	.align		4
.L_283:
        /*0060*/ 	.word	index@(.nv.constant0._ZN3cub18CUB_300001_SM_10006detail8for_each13static_kernelINS2_12policy_hub_t12policy_500_tEmN6thrust24THRUST_300001_SM_1000_NS8cuda_cub20__uninitialized_fill7functorINS7_10device_ptrIfEEfEEEEvT0_T1_)
        /*0064*/ 	.short	0x0380
        /*0066*/ 	.short	0x0018


	//----- nvinfo : EIATTR_SW_WAR
	.align		4
.L_284:
        /*0068*/ 	.byte	0x04, 0x36
        /*006a*/ 	.short	(.L_286 - .L_285)
.L_285:
        /*006c*/ 	.word	0x00000008
.L_286:


//--------------------- .nv.info._ZN3cub18CUB_300001_SM_10006detail11EmptyKernelIvEEvv --------------------------
	.section	.nv.info._ZN3cub18CUB_300001_SM_10006detail11EmptyKernelIvEEvv,"",@"SHT_CUDA_INFO"
	.sectionflags	@""
	.align	4


	//----- nvinfo : EIATTR_CUDA_API_VERSION
	.align		4
        /*0000*/ 	.byte	0x04, 0x37
        /*0002*/ 	.short	(.L_288 - .L_287)
.L_287:
        /*0004*/ 	.word	0x00000082


	//----- nvinfo : EIATTR_SPARSE_MMA_MASK
	.align		4
.L_288:
        /*0008*/ 	.byte	0x03, 0x50
        /*000a*/ 	.short	0x0000


	//----- nvinfo : EIATTR_MAXREG_COUNT
	.align		4
        /*000c*/ 	.byte	0x03, 0x1b
        /*000e*/ 	.short	0x00ff


	//----- nvinfo : EIATTR_MERCURY_ISA_VERSION
	.align		4
        /*0010*/ 	.byte	0x03, 0x5f
        /*0012*/ 	.short	0x0101


	//----- nvinfo : EIATTR_VRC_CTA_INIT_COUNT
	.align		4
        /*0014*/ 	.byte	0x02, 0x4a
	.zero		1
	.zero		1


	//----- nvinfo : EIATTR_EXIT_INSTR_OFFSETS
	.align		4
        /*0018*/ 	.byte	0x04, 0x1c
        /*001a*/ 	.short	(.L_290 - .L_289)


	//   ....[0]....
.L_289:
        /*001c*/ 	.word	0x00000010


	//----- nvinfo : EIATTR_SW_WAR
	.align		4
.L_290:
        /*0020*/ 	.byte	0x04, 0x36
        /*0022*/ 	.short	(.L_292 - .L_291)
.L_291:
        /*0024*/ 	.word	0x00000008
.L_292:


//--------------------- .nv.info._Z7gpu_sinPfiif  --------------------------
	.section	.nv.info._Z7gpu_sinPfiif,"",@"SHT_CUDA_INFO"
	.sectionflags	@""
	.align	4


	//----- nvinfo : EIATTR_CUDA_API_VERSION
	.align		4
        /*0000*/ 	.byte	0x04, 0x37
        /*0002*/ 	.short	(.L_294 - .L_293)
.L_293:
        /*0004*/ 	.word	0x00000082


	//----- nvinfo : EIATTR_KPARAM_INFO
	.align		4
.L_294:
        /*0008*/ 	.byte	0x04, 0x17
        /*000a*/ 	.short	(.L_296 - .L_295)
.L_295:
        /*000c*/ 	.word	0x00000000
        /*0010*/ 	.short	0x0003
        /*0012*/ 	.short	0x0010
        /*0014*/ 	.byte	0x00, 0xf0, 0x11, 0x00


	//----- nvinfo : EIATTR_KPARAM_INFO
	.align		4
.L_296:
        /*0018*/ 	.byte	0x04, 0x17
        /*001a*/ 	.short	(.L_298 - .L_297)
.L_297:
        /*001c*/ 	.word	0x00000000
        /*0020*/ 	.short	0x0002
        /*0022*/ 	.short	0x000c
        /*0024*/ 	.byte	0x00, 0xf0, 0x11, 0x00


	//----- nvinfo : EIATTR_KPARAM_INFO
	.align		4
.L_298:
        /*0028*/ 	.byte	0x04, 0x17
        /*002a*/ 	.short	(.L_300 - .L_299)
.L_299:
        /*002c*/ 	.word	0x00000000
        /*0030*/ 	.short	0x0001
        /*0032*/ 	.short	0x0008
        /*0034*/ 	.byte	0x00, 0xf0, 0x11, 0x00


	//----- nvinfo : EIATTR_KPARAM_INFO
	.align		4
.L_300:
        /*0038*/ 	.byte	0x04, 0x17
        /*003a*/ 	.short	(.L_302 - .L_301)
.L_301:
        /*003c*/ 	.word	0x00000000
        /*0040*/ 	.short	0x0000
        /*0042*/ 	.short	0x0000
        /*0044*/ 	.byte	0x00, 0xf5, 0x21, 0x00


	//----- nvinfo : EIATTR_SPARSE_MMA_MASK
	.align		4
.L_302:
        /*0048*/ 	.byte	0x03, 0x50
        /*004a*/ 	.short	0x0000


	//----- nvinfo : EIATTR_MAXREG_COUNT
	.align		4
        /*004c*/ 	.byte	0x03, 0x1b
        /*004e*/ 	.short	0x00ff


	//----- nvinfo : EIATTR_MERCURY_ISA_VERSION
	.align		4
        /*0050*/ 	.byte	0x03, 0x5f
        /*0052*/ 	.short	0x0101


	//----- nvinfo : EIATTR_VRC_CTA_INIT_COUNT
	.align		4
        /*0054*/ 	.byte	0x02, 0x4a
	.zero		1
	.zero		1


	//----- nvinfo : EIATTR_EXIT_INSTR_OFFSETS
	.align		4
        /*0058*/ 	.byte	0x04, 0x1c
        /*005a*/ 	.short	(.L_304 - .L_303)


	//   ....[0]....
.L_303:
        /*005c*/ 	.word	0x00000070


	//   ....[1]....
        /*0060*/ 	.word	0x000008a0


	//----- nvinfo : EIATTR_CRS_STACK_SIZE
	.align		4
.L_304:
        /*0064*/ 	.byte	0x04, 0x1e
        /*0066*/ 	.short	(.L_306 - .L_305)
.L_305:
        /*0068*/ 	.word	0x00000000


	//----- nvinfo : EIATTR_CBANK_PARAM_SIZE
	.align		4
.L_306:
        /*006c*/ 	.byte	0x03, 0x19
        /*006e*/ 	.short	0x0014


	//----- nvinfo : EIATTR_PARAM_CBANK
	.align		4
        /*0070*/ 	.byte	0x04, 0x0a
        /*0072*/ 	.short	(.L_308 - .L_307)
	.align		4
.L_307:
        /*0074*/ 	.word	index@(.nv.constant0._Z7gpu_sinPfiif)
        /*0078*/ 	.short	0x0380
        /*007a*/ 	.short	0x0014


	//----- nvinfo : EIATTR_SW_WAR
	.align		4
.L_308:
        /*007c*/ 	.byte	0x04, 0x36
        /*007e*/ 	.short	(.L_310 - .L_309)
.L_309:
        /*0080*/ 	.word	0x00000008
.L_310:


//--------------------- .nv.callgraph             --------------------------
	.section	.nv.callgraph,"",@"SHT_CUDA_CALLGRAPH"
	.align	4
	.sectionentsize	8
	.align		4
        /*0000*/ 	.word	0x00000000
	.align		4
        /*0004*/ 	.word	0xffffffff
	.align		4
        /*0008*/ 	.word	0x00000000
	.align		4
        /*000c*/ 	.word	0xfffffffe
	.align		4
        /*0010*/ 	.word	0x00000000
	.align		4
        /*0014*/ 	.word	0xfffffffd
	.align		4
        /*0018*/ 	.word	0x00000000
	.align		4
        /*001c*/ 	.word	0xfffffffc


//--------------------- .nv.constant4             --------------------------
	.section	.nv.constant4,"a",@progbits
	.align	8
	.align		8
.nv.constant4:
        /*0000*/ 	.dword	_ZN34_INTERNAL_d14f1fe1_4_k_cu_e22ebb614cuda3std3__45__cpo5beginE
	.align		8
        /*0008*/ 	.dword	_ZN34_INTERNAL_d14f1fe1_4_k_cu_e22ebb614cuda3std3__45__cpo3endE
	.align		8
        /*0010*/ 	.dword	_ZN34_INTERNAL_d14f1fe1_4_k_cu_e22ebb614cuda3std3__45__cpo6cbeginE
	.align		8
        /*0018*/ 	.dword	_ZN34_INTERNAL_d14f1fe1_4_k_cu_e22ebb614cuda3std3__45__cpo4cendE
	.align		8
        /*0020*/ 	.dword	_ZN34_INTERNAL_d14f1fe1_4_k_cu_e22ebb614cuda3std3__45__cpo6rbeginE
	.align		8
        /*0028*/ 	.dword	_ZN34_INTERNAL_d14f1fe1_4_k_cu_e22ebb614cuda3std3__45__cpo4rendE
	.align		8
        /*0030*/ 	.dword	_ZN34_INTERNAL_d14f1fe1_4_k_cu_e22ebb614cuda3std3__45__cpo7crbeginE
	.align		8
        /*0038*/ 	.dword	_ZN34_INTERNAL_d14f1fe1_4_k_cu_e22ebb614cuda3std3__45__cpo5crendE
	.align		8
        /*0040*/ 	.dword	_ZN34_INTERNAL_d14f1fe1_4_k_cu_e22ebb614cuda3std3__436_GLOBAL__N__d14f1fe1_4_k_cu_e22ebb616ignoreE
	.align		8
        /*0048*/ 	.dword	_ZN34_INTERNAL_d14f1fe1_4_k_cu_e22ebb614cuda3std3__419piecewise_constructE
	.align		8
        /*0050*/ 	.dword	_ZN34_INTERNAL_d14f1fe1_4_k_cu_e22ebb614cuda3std3__48in_placeE
	.align		8
        /*0058*/ 	.dword	_ZN34_INTERNAL_d14f1fe1_4_k_cu_e22ebb614cuda3std3__420unreachable_sentinelE
	.align		8
        /*0060*/ 	.dword	_ZN34_INTERNAL_d14f1fe1_4_k_cu_e22ebb614cuda3std3__47nulloptE
	.align		8
        /*0068*/ 	.dword	_ZN34_INTERNAL_d14f1fe1_4_k_cu_e22ebb614cuda3std3__48unexpectE
	.align		8
        /*0070*/ 	.dword	_ZN34_INTERNAL_d14f1fe1_4_k_cu_e22ebb614cuda3std6ranges3__45__cpo4swapE
	.align		8
        /*0078*/ 	.dword	_ZN34_INTERNAL_d14f1fe1_4_k_cu_e22ebb614cuda3std6ranges3__45__cpo9iter_moveE
	.align		8
        /*0080*/ 	.dword	_ZN34_INTERNAL_d14f1fe1_4_k_cu_e22ebb614cuda3std6ranges3__45__cpo5beginE
	.align		8
        /*0088*/ 	.dword	_ZN34_INTERNAL_d14f1fe1_4_k_cu_e22ebb614cuda3std6ranges3__45__cpo3endE
	.align		8
        /*0090*/ 	.dword	_ZN34_INTERNAL_d14f1fe1_4_k_cu_e22ebb614cuda3std6ranges3__45__cpo6cbeginE
	.align		8
        /*0098*/ 	.dword	_ZN34_INTERNAL_d14f1fe1_4_k_cu_e22ebb614cuda3std6ranges3__45__cpo4cendE
	.align		8
        /*00a0*/ 	.dword	_ZN34_INTERNAL_d14f1fe1_4_k_cu_e22ebb614cuda3std6ranges3__45__cpo7advanceE
	.align		8
        /*00a8*/ 	.dword	_ZN34_INTERNAL_d14f1fe1_4_k_cu_e22ebb614cuda3std6ranges3__45__cpo9iter_swapE
	.align		8
        /*00b0*/ 	.dword	_ZN34_INTERNAL_d14f1fe1_4_k_cu_e22ebb614cuda3std6ranges3__45__cpo4nextE
	.align		8
        /*00b8*/ 	.dword	_ZN34_INTERNAL_d14f1fe1_4_k_cu_e22ebb614cuda3std6ranges3__45__cpo4prevE
	.align		8
        /*00c0*/ 	.dword	_ZN34_INTERNAL_d14f1fe1_4_k_cu_e22ebb614cuda3std6ranges3__45__cpo4dataE
	.align		8
        /*00c8*/ 	.dword	_ZN34_INTERNAL_d14f1fe1_4_k_cu_e22ebb614cuda3std6ranges3__45__cpo5cdataE
	.align		8
        /*00d0*/ 	.dword	_ZN34_INTERNAL_d14f1fe1_4_k_cu_e22ebb614cuda3std6ranges3__45__cpo4sizeE
	.align		8
        /*00d8*/ 	.dword	_ZN34_INTERNAL_d14f1fe1_4_k_cu_e22ebb614cuda3std6ranges3__45__cpo5ssizeE
	.align		8
        /*00e0*/ 	.dword	_ZN34_INTERNAL_d14f1fe1_4_k_cu_e22ebb614cuda3std6ranges3__45__cpo8distanceE
	.align		8
        /*00e8*/ 	.dword	_ZN34_INTERNAL_d14f1fe1_4_k_cu_e22ebb616thrust24THRUST_300001_SM_1000_NS8cuda_cub3parE
	.align		8
        /*00f0*/ 	.dword	_ZN34_INTERNAL_d14f1fe1_4_k_cu_e22ebb616thrust24THRUST_300001_SM_1000_NS8cuda_cub10par_nosyncE
	.align		8
        /*00f8*/ 	.dword	_ZN34_INTERNAL_d14f1fe1_4_k_cu_e22ebb616thrust24THRUST_300001_SM_1000_NS6system6detail10sequential3seqE
	.align		8
        /*0100*/ 	.dword	_ZN34_INTERNAL_d14f1fe1_4_k_cu_e22ebb616thrust24THRUST_300001_SM_1000_NS12placeholders2_1E
	.align		8
        /*0108*/ 	.dword	_ZN34_INTERNAL_d14f1fe1_4_k_cu_e22ebb616thrust24THRUST_300001_SM_1000_NS12placeholders2_2E
	.align		8
        /*0110*/ 	.dword	_ZN34_INTERNAL_d14f1fe1_4_k_cu_e22ebb616thrust24THRUST_300001_SM_1000_NS12placeholders2_3E
	.align		8
        /*0118*/ 	.dword	_ZN34_INTERNAL_d14f1fe1_4_k_cu_e22ebb616thrust24THRUST_300001_SM_1000_NS12placeholders2_4E
	.align		8
        /*0120*/ 	.dword	_ZN34_INTERNAL_d14f1fe1_4_k_cu_e22ebb616thrust24THRUST_300001_SM_1000_NS12placeholders2_5E
	.align		8
        /*0128*/ 	.dword	_ZN34_INTERNAL_d14f1fe1_4_k_cu_e22ebb616thrust24THRUST_300001_SM_1000_NS12placeholders2_6E
	.align		8
        /*0130*/ 	.dword	_ZN34_INTERNAL_d14f1fe1_4_k_cu_e22ebb616thrust24THRUST_300001_SM_1000_NS12placeholders2_7E
	.align		8
        /*0138*/ 	.dword	_ZN34_INTERNAL_d14f1fe1_4_k_cu_e22ebb616thrust24THRUST_300001_SM_1000_NS12placeholders2_8E
	.align		8
        /*0140*/ 	.dword	_ZN34_INTERNAL_d14f1fe1_4_k_cu_e22ebb616thrust24THRUST_300001_SM_1000_NS12placeholders2_9E
	.align		8
        /*0148*/ 	.dword	_ZN34_INTERNAL_d14f1fe1_4_k_cu_e22ebb616thrust24THRUST_300001_SM_1000_NS12placeholders3_10E
	.align		8
        /*0150*/ 	.dword	_ZN34_INTERNAL_d14f1fe1_4_k_cu_e22ebb616thrust24THRUST_300001_SM_1000_NS3seqE


//--------------------- .text._ZN3cub18CUB_300001_SM_10006detail6reduce28DeviceReduceSingleTileKernelINS2_10policy_hubIfyN4cuda3std3__44plusIfEEE10Policy1000EPfSC_iS9_ffNS7_10__identityEEEvT0_T1_T2_T3_T4_T6_ --------------------------
	.section	.text._ZN3cub18CUB_300001_SM_10006detail6reduce28DeviceReduceSingleTileKernelINS2_10policy_hubIfyN4cuda3std3__44plusIfEEE10Policy1000EPfSC_iS9_ffNS7_10__identityEEEvT0_T1_T2_T3_T4_T6_,"ax",@progbits
	.align	128
        .global         _ZN3cub18CUB_300001_SM_10006detail6reduce28DeviceReduceSingleTileKernelINS2_10policy_hubIfyN4cuda3std3__44plusIfEEE10Policy1000EPfSC_iS9_ffNS7_10__identityEEEvT0_T1_T2_T3_T4_T6_
        .type           _ZN3cub18CUB_300001_SM_10006detail6reduce28DeviceReduceSingleTileKernelINS2_10policy_hubIfyN4cuda3std3__44plusIfEEE10Policy1000EPfSC_iS9_ffNS7_10__identityEEEvT0_T1_T2_T3_T4_T6_,@function
        .size           _ZN3cub18CUB_300001_SM_10006detail6reduce28DeviceReduceSingleTileKernelINS2_10policy_hubIfyN4cuda3std3__44plusIfEEE10Policy1000EPfSC_iS9_ffNS7_10__identityEEEvT0_T1_T2_T3_T4_T6_,(.L_x_265 - _ZN3cub18CUB_300001_SM_10006detail6reduce28DeviceReduceSingleTileKernelINS2_10policy_hubIfyN4cuda3std3__44plusIfEEE10Policy1000EPfSC_iS9_ffNS7_10__identityEEEvT0_T1_T2_T3_T4_T6_)
        .other          _ZN3cub18CUB_300001_SM_10006detail6reduce28DeviceReduceSingleTileKernelINS2_10policy_hubIfyN4cuda3std3__44plusIfEEE10Policy1000EPfSC_iS9_ffNS7_10__identityEEEvT0_T1_T2_T3_T4_T6_,@"STO_CUDA_ENTRY STV_DEFAULT"
_ZN3cub18CUB_300001_SM_10006detail6reduce28DeviceReduceSingleTileKernelINS2_10policy_hubIfyN4cuda3std3__44plusIfEEE10Policy1000EPfSC_iS9_ffNS7_10__identityEEEvT0_T1_T2_T3_T4_T6_:
.text._ZN3cub18CUB_300001_SM_10006detail6reduce28DeviceReduceSingleTileKernelINS2_10policy_hubIfyN4cuda3std3__44plusIfEEE10Policy1000EPfSC_iS9_ffNS7_10__identityEEEvT0_T1_T2_T3_T4_T6_:
[----:B------:R-:W-:Y:S01]  /*0000*/  LDC R1, c[0x0][0x37c] ;  /* 0x0000df00ff017b82 */ /* 0x000fe20000000800 */
[----:B------:R-:W0:Y:S01]  /*0010*/  LDCU UR4, c[0x0][0x390] ;  /* 0x00007200ff0477ac */ /* 0x000e220008000800 */
[----:B------:R-:W1:Y:S01]  /*0020*/  LDCU.64 UR6, c[0x0][0x358] ;  /* 0x00006b00ff0677ac */ /* 0x000e620008000a00 */
[----:B0-----:R-:W-:-:S04]  /*0030*/  MOV R20, UR4 ;  /* 0x0000000400147c02 */ /* 0x001fc80008000f00 */
[----:B------:R-:W-:-:S13]  /*0040*/  ISETP.NE.AND P0, PT, R20, RZ, PT ;  /* 0x000000ff1400720c */ /* 0x000fda0003f05270 */
[----:B-1----:R-:W-:Y:S05]  /*0050*/  @P0 BRA `(.L_x_0) ;  /* 0x00000000001c0947 */ /* 0x002fea0003800000 */
[----:B------:R-:W0:Y:S02]  /*0060*/  S2R R0, SR_TID.X ;  /* 0x0000000000007919 */ /* 0x000e240000002100 */
[----:B0-----:R-:W-:-:S13]  /*0070*/  ISETP.NE.AND P0, PT, R0, RZ, PT ;  /* 0x000000ff0000720c */ /* 0x001fda0003f05270 */
[----:B------:R-:W-:Y:S05]  /*0080*/  @P0 EXIT ;  /* 0x000000000000094d */ /* 0x000fea0003800000 */
[----:B------:R-:W0:Y:S08]  /*0090*/  LDC R5, c[0x0][0x398] ;  /* 0x0000e600ff057b82 */ /* 0x000e300000000800 */
[----:B------:R-:W0:Y:S02]  /*00a0*/  LDC.64 R2, c[0x0][0x388] ;  /* 0x0000e200ff027b82 */ /* 0x000e240000000a00 */
[----:B0-----:R-:W-:Y:S01]  /*00b0*/  STG.E desc[UR6][R2.64], R5 ;  /* 0x0000000502007986 */ /* 0x001fe2000c101906 */
[----:B------:R-:W-:Y:S05]  /*00c0*/  EXIT ;  /* 0x000000000000794d */ /* 0x000fea0003800000 */
.L_x_0:
[----:B------:R-:W0:Y:S01]  /*00d0*/  LDCU UR4, c[0x0][0x380] ;  /* 0x00007000ff0477ac */ /* 0x000e220008000800 */
[----:B------:R-:W-:Y:S01]  /*00e0*/  BSSY.RECONVERGENT B0, `(.L_x_1) ;  /* 0x00003ca000007945 */ /* 0x000fe20003800200 */
[----:B0-----:R-:W-:-:S09]  /*00f0*/  ULOP3.LUT UP0, URZ, UR4, 0xf, URZ, 0xc0, !UPT ;  /* 0x0000000f04ff7892 */ /* 0x001fd2000f80c0ff */
[----:B------:R-:W-:Y:S05]  /*0100*/  BRA.U UP0, `(.L_x_2) ;  /* 0x0000001d00607547 */ /* 0x000fea000b800000 */
[----:B------:R-:W-:-:S13]  /*0110*/  ISETP.GT.AND P0, PT, R20, 0xfff, PT ;  /* 0x00000fff1400780c */ /* 0x000fda0003f04270 */
[----:B------:R-:W-:Y:S05]  /*0120*/  @P0 BRA `(.L_x_3) ;  /* 0x0000000c00a80947 */ /* 0x000fea0003800000 */
[----:B------:R-:W0:Y:S01]  /*0130*/  S2R R9, SR_TID.X ;  /* 0x0000000000097919 */ /* 0x000e220000002100 */
[----:B------:R-:W-:Y:S01]  /*0140*/  BSSY.RECONVERGENT B1, `(.L_x_4) ;  /* 0x0000009000017945 */ /* 0x000fe20003800200 */
[----:B------:R-:W-:Y:S01]  /*0150*/  HFMA2 R0, -RZ, RZ, 0, 0 ;  /* 0x00000000ff007431 */ /* 0x000fe200000001ff */
[----:B0-----:R-:W-:Y:S02]  /*0160*/  ISETP.GE.AND P0, PT, R9, R20, PT ;  /* 0x000000140900720c */ /* 0x001fe40003f06270 */
[----:B------:R-:W-:-:S11]  /*0170*/  MOV R11, R9 ;  /* 0x00000009000b7202 */ /* 0x000fd60000000f00 */
[----:B------:R-:W-:Y:S05]  /*0180*/  @P0 BRA `(.L_x_5) ;  /* 0x0000000000100947 */ /* 0x000fea0003800000 */
[----:B------:R-:W0:Y:S02]  /*0190*/  LDC.64 R2, c[0x0][0x380] ;  /* 0x0000e000ff027b82 */ /* 0x000e240000000a00 */
[----:B0-----:R-:W-:-:S05]  /*01a0*/  IMAD.WIDE.U32 R2, R9, 0x4, R2 ;  /* 0x0000000409027825 */ /* 0x001fca00078e0002 */
[----:B------:R0:W5:Y:S01]  /*01b0*/  LDG.E.CONSTANT R0, desc[UR6][R2.64] ;  /* 0x0000000602007981 */ /* 0x000162000c1e9900 */
[----:B------:R-:W-:-:S07]  /*01c0*/  IADD3 R11, PT, PT, R9, 0x100, RZ ;  /* 0x00000100090b7810 */ /* 0x000fce0007ffe0ff */
.L_x_5:
[----:B------:R-:W-:Y:S05]  /*01d0*/  BSYNC.RECONVERGENT B1 ;  /* 0x0000000000017941 */ /* 0x000fea0003800200 */
.L_x_4:
[----:B------:R-:W-:Y:S01]  /*01e0*/  ISETP.GE.AND P0, PT, R11, R20, PT ;  /* 0x000000140b00720c */ /* 0x000fe20003f06270 */
[----:B------:R-:W-:-:S12]  /*01f0*/  BSSY.RECONVERGENT B1, `(.L_x_6) ;  /* 0x0000074000017945 */ /* 0x000fd80003800200 */
[----:B------:R-:W-:Y:S05]  /*0200*/  @P0 BRA `(.L_x_7) ;  /* 0x0000000400c80947 */ /* 0x000fea0003800000 */
[----:B0-----:R-:W-:Y:S01]  /*0210*/  LOP3.LUT R3, RZ, R11, RZ, 0x33, !PT ;  /* 0x0000000bff037212 */ /* 0x001fe200078e33ff */
[----:B------:R-:W-:Y:S03]  /*0220*/  BSSY.RECONVERGENT B2, `(.L_x_8) ;  /* 0x0000015000027945 */ /* 0x000fe60003800200 */
[----:B------:R-:W-:-:S04]  /*0230*/  IADD3 R4, PT, PT, R3, R20, RZ ;  /* 0x0000001403047210 */ /* 0x000fc80007ffe0ff */
[C---:B------:R-:W-:Y:S02]  /*0240*/  LOP3.LUT R2, R4.reuse, 0x300, RZ, 0xc0, !PT ;  /* 0x0000030004027812 */ /* 0x040fe400078ec0ff */
[----:B------:R-:W-:Y:S02]  /*0250*/  ISETP.GE.U32.AND P1, PT, R4, 0x300, PT ;  /* 0x000003000400780c */ /* 0x000fe40003f26070 */
[----:B------:R-:W-:-:S13]  /*0260*/  ISETP.NE.AND P0, PT, R2, 0x300, PT ;  /* 0x000003000200780c */ /* 0x000fda0003f05270 */
[----:B------:R-:W-:Y:S05]  /*0270*/  @!P0 BRA `(.L_x_9) ;  /* 0x00000000003c8947 */ /* 0x000fea0003800000 */
[----:B------:R-:W0:Y:S01]  /*0280*/  LDC.64 R2, c[0x0][0x380] ;  /* 0x0000e000ff027b82 */ /* 0x000e220000000a00 */
[----:B------:R-:W-:-:S04]  /*0290*/  LEA.HI R4, R4, 0x1, RZ, 0x18 ;  /* 0x0000000104047811 */ /* 0x000fc800078fc0ff */
[----:B------:R-:W-:-:S04]  /*02a0*/  LOP3.LUT R4, R4, 0x3, RZ, 0xc0, !PT ;  /* 0x0000000304047812 */ /* 0x000fc800078ec0ff */
[----:B------:R-:W-:Y:S01]  /*02b0*/  IADD3 R4, PT, PT, -R4, RZ, RZ ;  /* 0x000000ff04047210 */ /* 0x000fe20007ffe1ff */
[----:B0-----:R-:W-:-:S05]  /*02c0*/  IMAD.WIDE.U32 R2, R11, 0x4, R2 ;  /* 0x000000040b027825 */ /* 0x001fca00078e0002 */
[----:B------:R-:W-:-:S07]  /*02d0*/  MOV R5, R3 ;  /* 0x0000000300057202 */ /* 0x000fce0000000f00 */
.L_x_10:
[----:B------:R-:W-:-:S06]  /*02e0*/  MOV R3, R5 ;  /* 0x0000000500037202 */ /* 0x000fcc0000000f00 */
[----:B------:R0:W2:Y:S01]  /*02f0*/  LDG.E.CONSTANT R3, desc[UR6][R2.64] ;  /* 0x0000000602037981 */ /* 0x0000a2000c1e9900 */
[----:B------:R-:W-:Y:S01]  /*0300*/  IADD3 R4, PT, PT, R4, 0x1, RZ ;  /* 0x0000000104047810 */ /* 0x000fe20007ffe0ff */
[----:B------:R-:W-:-:S03]  /*0310*/  VIADD R11, R11, 0x100 ;  /* 0x000001000b0b7836 */ /* 0x000fc60000000000 */
[----:B------:R-:W-:Y:S02]  /*0320*/  ISETP.NE.AND P0, PT, R4, RZ, PT ;  /* 0x000000ff0400720c */ /* 0x000fe40003f05270 */
[----:B0-----:R-:W-:-:S04]  /*0330*/  IADD3 R2, P2, PT, R2, 0x400, RZ ;  /* 0x0000040002027810 */ /* 0x001fc80007f5e0ff */
[----:B------:R-:W-:Y:S01]  /*0340*/  IADD3.X R5, PT, PT, RZ, R5, RZ, P2, !PT ;  /* 0x00000005ff057210 */ /* 0x000fe200017fe4ff */
[----:B--2--5:R-:W-:-:S06]  /*0350*/  FADD R0, R3, R0 ;  /* 0x0000000003007221 */ /* 0x024fcc0000000000 */
[----:B------:R-:W-:Y:S05]  /*0360*/  @P0 BRA `(.L_x_10) ;  /* 0xfffffffc00dc0947 */ /* 0x000fea000383ffff */
.L_x_9:
[----:B------:R-:W-:Y:S05]  /*0370*/  BSYNC.RECONVERGENT B2 ;  /* 0x0000000000027941 */ /* 0x000fea0003800200 */
.L_x_8:
[----:B------:R-:W-:Y:S05]  /*0380*/  @!P1 BRA `(.L_x_7) ;  /* 0x0000000400689947 */ /* 0x000fea0003800000 */
[----:B------:R-:W-:Y:S01]  /*0390*/  IADD3 R2, PT, PT, -R11, R20, RZ ;  /* 0x000000140b027210 */ /* 0x000fe20007ffe1ff */
[----:B------:R-:W-:Y:S01]  /*03a0*/  BSSY.RECONVERGENT B2, `(.L_x_11) ;  /* 0x0000031000027945 */ /* 0x000fe20003800200 */
[----:B------:R-:W-:Y:S02]  /*03b0*/  PLOP3.LUT P0, PT, PT, PT, PT, 0x80, 0x8 ;  /* 0x000000000008781c */ /* 0x000fe40003f0f070 */
[----:B------:R-:W-:-:S13]  /*03c0*/  ISETP.GT.AND P1, PT, R2, 0xc00, PT ;  /* 0x00000c000200780c */ /* 0x000fda0003f24270 */
[----:B------:R-:W-:Y:S05]  /*03d0*/  @!P1 BRA `(.L_x_12) ;  /* 0x0000000000b49947 */ /* 0x000fea0003800000 */
[----:B------:R-:W-:Y:S02]  /*03e0*/  PLOP3.LUT P0, PT, PT, PT, PT, 0x8, 0x80 ;  /* 0x000000000080781c */ /* 0x000fe40003f0e170 */
[----:B------:R-:W-:-:S11]  /*03f0*/  IADD3 R8, PT, PT, R20, -0xc00, RZ ;  /* 0xfffff40014087810 */ /* 0x000fd60007ffe0ff */
.L_x_13:
[----:B------:R-:W0:Y:S01]  /*0400*/  LDC.64 R6, c[0x0][0x380] ;  /* 0x0000e000ff067b82 */ /* 0x000e220000000a00 */
[C---:B------:R-:W-:Y:S01]  /*0410*/  IADD3 R5, PT, PT, R11.reuse, 0x400, RZ ;  /* 0x000004000b057810 */ /* 0x040fe20007ffe0ff */
[----:B0-----:R-:W-:-:S05]  /*0420*/  IMAD.WIDE R24, R11, 0x4, R6 ;  /* 0x000000040b187825 */ /* 0x001fca00078e0206 */
[----:B------:R-:W2:Y:S04]  /*0430*/  LDG.E.CONSTANT R13, desc[UR6][R24.64] ;  /* 0x00000006180d7981 */ /* 0x000ea8000c1e9900 */
[----:B------:R-:W3:Y:S01]  /*0440*/  LDG.E.CONSTANT R10, desc[UR6][R24.64+0x400] ;  /* 0x00040006180a7981 */ /* 0x000ee2000c1e9900 */
[----:B------:R-:W-:-:S03]  /*0450*/  IMAD.WIDE R4, R5, 0x4, R6 ;  /* 0x0000000405047825 */ /* 0x000fc600078e0206 */
[----:B------:R-:W4:Y:S04]  /*0460*/  LDG.E.CONSTANT R12, desc[UR6][R24.64+0x800] ;  /* 0x00080006180c7981 */ /* 0x000f28000c1e9900 */
[----:B------:R-:W4:Y:S04]  /*0470*/  LDG.E.CONSTANT R17, desc[UR6][R24.64+0xc00] ;  /* 0x000c000618117981 */ /* 0x000f28000c1e9900 */
[----:B------:R-:W4:Y:S01]  /*0480*/  LDG.E.CONSTANT R16, desc[UR6][R4.64] ;  /* 0x0000000604107981 */ /* 0x000f22000c1e9900 */
[----:B------:R-:W-:-:S03]  /*0490*/  IADD3 R3, PT, PT, R11, 0x800, RZ ;  /* 0x000008000b037810 */ /* 0x000fc60007ffe0ff */
[----:B------:R-:W4:Y:S04]  /*04a0*/  LDG.E.CONSTANT R15, desc[UR6][R4.64+0x400] ;  /* 0x00040006040f7981 */ /* 0x000f28000c1e9900 */
[----:B------:R-:W4:Y:S01]  /*04b0*/  LDG.E.CONSTANT R14, desc[UR6][R4.64+0x800] ;  /* 0x00080006040e7981 */ /* 0x000f22000c1e9900 */
[----:B------:R-:W-:-:S03]  /*04c0*/  IMAD.WIDE R2, R3, 0x4, R6 ;  /* 0x0000000403027825 */ /* 0x000fc600078e0206 */
[----:B------:R-:W4:Y:S04]  /*04d0*/  LDG.E.CONSTANT R22, desc[UR6][R4.64+0xc00] ;  /* 0x000c000604167981 */ /* 0x000f28000c1e9900 */
[----:B------:R-:W4:Y:S01]  /*04e0*/  LDG.E.CONSTANT R21, desc[UR6][R2.64] ;  /* 0x0000000602157981 */ /* 0x000f22000c1e9900 */
[----:B------:R-:W-:-:S03]  /*04f0*/  IADD3 R23, PT, PT, R11, 0xc00, RZ ;  /* 0x00000c000b177810 */ /* 0x000fc60007ffe0ff */
[----:B------:R-:W4:Y:S04]  /*0500*/  LDG.E.CONSTANT R19, desc[UR6][R2.64+0x400] ;  /* 0x0004000602137981 */ /* 0x000f28000c1e9900 */
[----:B------:R-:W4:Y:S01]  /*0510*/  LDG.E.CONSTANT R18, desc[UR6][R2.64+0x800] ;  /* 0x0008000602127981 */ /* 0x000f22000c1e9900 */
[----:B------:R-:W-:-:S03]  /*0520*/  IMAD.WIDE R6, R23, 0x4, R6 ;  /* 0x0000000417067825 */ /* 0x000fc600078e0206 */
[----:B------:R-:W4:Y:S04]  /*0530*/  LDG.E.CONSTANT R26, desc[UR6][R2.64+0xc00] ;  /* 0x000c0006021a7981 */ /* 0x000f28000c1e9900 */
[----:B------:R-:W4:Y:S04]  /*0540*/  LDG.E.CONSTANT R25, desc[UR6][R6.64] ;  /* 0x0000000606197981 */ /* 0x000f28000c1e9900 */
[----:B------:R-:W4:Y:S04]  /*0550*/  LDG.E.CONSTANT R23, desc[UR6][R6.64+0x400] ;  /* 0x0004000606177981 */ /* 0x000f28000c1e9900 */
[----:B------:R-:W4:Y:S04]  /*0560*/  LDG.E.CONSTANT R24, desc[UR6][R6.64+0x800] ;  /* 0x0008000606187981 */ /* 0x000f28000c1e9900 */
[----:B------:R-:W4:Y:S01]  /*0570*/  LDG.E.CONSTANT R27, desc[UR6][R6.64+0xc00] ;  /* 0x000c0006061b7981 */ /* 0x000f22000c1e9900 */
[----:B------:R-:W-:-:S04]  /*0580*/  IADD3 R11, PT, PT, R11, 0x1000, RZ ;  /* 0x000010000b0b7810 */ /* 0x000fc80007ffe0ff */
[----:B------:R-:W-:Y:S01]  /*0590*/  ISETP.GE.AND P1, PT, R11, R8, PT ;  /* 0x000000080b00720c */ /* 0x000fe20003f26270 */
[----:B--2--5:R-:W-:-:S04]  /*05a0*/  FADD R13, R13, R0 ;  /* 0x000000000d0d7221 */ /* 0x024fc80000000000 */
[----:B---3--:R-:W-:-:S04]  /*05b0*/  FADD R13, R13, R10 ;  /* 0x0000000a0d0d7221 */ /* 0x008fc80000000000 */
[----:B----4-:R-:W-:-:S04]  /*05c0*/  FADD R12, R13, R12 ;  /* 0x0000000c0d0c7221 */ /* 0x010fc80000000000 */
[----:B------:R-:W-:-:S04]  /*05d0*/  FADD R17, R12, R17 ;  /* 0x000000110c117221 */ /* 0x000fc80000000000 */
        /* <DEDUP_REMOVED lines=11> */
[----:B------:R-:W-:Y:S01]  /*0690*/  FADD R0, R24, R27 ;  /* 0x0000001b18007221 */ /* 0x000fe20000000000 */
[----:B------:R-:W-:Y:S06]  /*06a0*/  @!P1 BRA `(.L_x_13) ;  /* 0xfffffffc00549947 */ /* 0x000fec000383ffff */
.L_x_12:
[----:B------:R-:W-:Y:S05]  /*06b0*/  BSYNC.RECONVERGENT B2 ;  /* 0x0000000000027941 */ /* 0x000fea0003800200 */
.L_x_11:
[----:B------:R-:W-:Y:S01]  /*06c0*/  IADD3 R2, PT, PT, -R11, R20, RZ ;  /* 0x000000140b027210 */ /* 0x000fe20007ffe1ff */
[----:B------:R-:W-:Y:S03]  /*06d0*/  BSSY.RECONVERGENT B2, `(.L_x_14) ;  /* 0x0000019000027945 */ /* 0x000fe60003800200 */
[----:B------:R-:W-:-:S13]  /*06e0*/  ISETP.GT.AND P1, PT, R2, 0x400, PT ;  /* 0x000004000200780c */ /* 0x000fda0003f24270 */
[----:B------:R-:W-:Y:S05]  /*06f0*/  @!P1 BRA `(.L_x_15) ;  /* 0x0000000000589947 */ /* 0x000fea0003800000 */
[----:B------:R-:W0:Y:S01]  /*0700*/  LDC.64 R4, c[0x0][0x380] ;  /* 0x0000e000ff047b82 */ /* 0x000e220000000a00 */
[C---:B------:R-:W-:Y:S02]  /*0710*/  VIADD R15, R11.reuse, 0x400 ;  /* 0x000004000b0f7836 */ /* 0x040fe40000000000 */
[----:B0-----:R-:W-:-:S05]  /*0720*/  IMAD.WIDE R2, R11, 0x4, R4 ;  /* 0x000000040b027825 */ /* 0x001fca00078e0204 */
[----:B------:R-:W2:Y:S04]  /*0730*/  LDG.E.CONSTANT R7, desc[UR6][R2.64] ;  /* 0x0000000602077981 */ /* 0x000ea8000c1e9900 */
[----:B------:R-:W3:Y:S01]  /*0740*/  LDG.E.CONSTANT R6, desc[UR6][R2.64+0x400] ;  /* 0x0004000602067981 */ /* 0x000ee2000c1e9900 */
[----:B------:R-:W-:-:S03]  /*0750*/  IMAD.WIDE R4, R15, 0x4, R4 ;  /* 0x000000040f047825 */ /* 0x000fc600078e0204 */
[----:B------:R-:W4:Y:S04]  /*0760*/  LDG.E.CONSTANT R13, desc[UR6][R2.64+0x800] ;  /* 0x00080006020d7981 */ /* 0x000f28000c1e9900 */
[----:B------:R-:W4:Y:S04]  /*0770*/  LDG.E.CONSTANT R15, desc[UR6][R2.64+0xc00] ;  /* 0x000c0006020f7981 */ /* 0x000f28000c1e9900 */
[----:B------:R-:W4:Y:S04]  /*0780*/  LDG.E.CONSTANT R17, desc[UR6][R4.64] ;  /* 0x0000000604117981 */ /* 0x000f28000c1e9900 */
[----:B------:R-:W4:Y:S04]  /*0790*/  LDG.E.CONSTANT R19, desc[UR6][R4.64+0x400] ;  /* 0x0004000604137981 */ /* 0x000f28000c1e9900 */
[----:B------:R-:W4:Y:S04]  /*07a0*/  LDG.E.CONSTANT R21, desc[UR6][R4.64+0x800] ;  /* 0x0008000604157981 */ /* 0x000f28000c1e9900 */
[----:B------:R-:W4:Y:S01]  /*07b0*/  LDG.E.CONSTANT R23, desc[UR6][R4.64+0xc00] ;  /* 0x000c000604177981 */ /* 0x000f22000c1e9900 */
[----:B------:R-:W-:-:S02]  /*07c0*/  PLOP3.LUT P0, PT, PT, PT, PT, 0x8, 0x80 ;  /* 0x000000000080781c */ /* 0x000fc40003f0e170 */
[----:B------:R-:W-:Y:S01]  /*07d0*/  IADD3 R11, PT, PT, R11, 0x800, RZ ;  /* 0x000008000b0b7810 */ /* 0x000fe20007ffe0ff */
[----:B--2--5:R-:W-:-:S04]  /*07e0*/  FADD R7, R0, R7 ;  /* 0x0000000700077221 */ /* 0x024fc80000000000 */
[----:B---3--:R-:W-:-:S04]  /*07f0*/  FADD R6, R7, R6 ;  /* 0x0000000607067221 */ /* 0x008fc80000000000 */
[----:B----4-:R-:W-:-:S04]  /*0800*/  FADD R6, R6, R13 ;  /* 0x0000000d06067221 */ /* 0x010fc80000000000 */
[----:B------:R-:W-:-:S04]  /*0810*/  FADD R6, R6, R15 ;  /* 0x0000000f06067221 */ /* 0x000fc80000000000 */
[----:B------:R-:W-:-:S04]  /*0820*/  FADD R6, R6, R17 ;  /* 0x0000001106067221 */ /* 0x000fc80000000000 */
[----:B------:R-:W-:-:S04]  /*0830*/  FADD R6, R6, R19 ;  /* 0x0000001306067221 */ /* 0x000fc80000000000 */
[----:B------:R-:W-:-:S04]  /*0840*/  FADD R6, R6, R21 ;  /* 0x0000001506067221 */ /* 0x000fc80000000000 */
[----:B------:R-:W-:-:S07]  /*0850*/  FADD R0, R6, R23 ;  /* 0x0000001706007221 */ /* 0x000fce0000000000 */
.L_x_15:
[----:B------:R-:W-:Y:S05]  /*0860*/  BSYNC.RECONVERGENT B2 ;  /* 0x0000000000027941 */ /* 0x000fea0003800200 */
.L_x_14:
[----:B------:R-:W-:-:S13]  /*0870*/  ISETP.LT.OR P0, PT, R11, R20, P0 ;  /* 0x000000140b00720c */ /* 0x000fda0000701670 */
[----:B------:R-:W-:Y:S05]  /*0880*/  @!P0 BRA `(.L_x_7) ;  /* 0x0000000000288947 */ /* 0x000fea0003800000 */
[----:B------:R-:W0:Y:S02]  /*0890*/  LDC.64 R2, c[0x0][0x380] ;  /* 0x0000e000ff027b82 */ /* 0x000e240000000a00 */
[----:B0-----:R-:W-:-:S05]  /*08a0*/  IMAD.WIDE R2, R11, 0x4, R2 ;  /* 0x000000040b027825 */ /* 0x001fca00078e0202 */
[----:B------:R-:W2:Y:S04]  /*08b0*/  LDG.E.CONSTANT R5, desc[UR6][R2.64] ;  /* 0x0000000602057981 */ /* 0x000ea8000c1e9900 */
[----:B------:R-:W3:Y:S04]  /*08c0*/  LDG.E.CONSTANT R4, desc[UR6][R2.64+0x400] ;  /* 0x0004000602047981 */ /* 0x000ee8000c1e9900 */
[----:B------:R-:W4:Y:S04]  /*08d0*/  LDG.E.CONSTANT R7, desc[UR6][R2.64+0x800] ;  /* 0x0008000602077981 */ /* 0x000f28000c1e9900 */
[----:B------:R-:W4:Y:S01]  /*08e0*/  LDG.E.CONSTANT R11, desc[UR6][R2.64+0xc00] ;  /* 0x000c0006020b7981 */ /* 0x000f22000c1e9900 */
[----:B--2--5:R-:W-:-:S04]  /*08f0*/  FADD R5, R0, R5 ;  /* 0x0000000500057221 */ /* 0x024fc80000000000 */
[----:B---3--:R-:W-:-:S04]  /*0900*/  FADD R4, R5, R4 ;  /* 0x0000000405047221 */ /* 0x008fc80000000000 */
[----:B----4-:R-:W-:-:S04]  /*0910*/  FADD R4, R4, R7 ;  /* 0x0000000704047221 */ /* 0x010fc80000000000 */
[----:B------:R-:W-:-:S07]  /*0920*/  FADD R0, R4, R11 ;  /* 0x0000000b04007221 */ /* 0x000fce0000000000 */
.L_x_7:
[----:B------:R-:W-:Y:S05]  /*0930*/  BSYNC.RECONVERGENT B1 ;  /* 0x0000000000017941 */ /* 0x000fea0003800200 */
.L_x_6:
[----:B------:R-:W-:Y:S02]  /*0940*/  ISETP.GE.AND P0, PT, R20, 0x100, PT ;  /* 0x000001001400780c */ /* 0x000fe40003f06270 */
[----:B-----5:R-:W-:-:S11]  /*0950*/  MOV R7, R0 ;  /* 0x0000000000077202 */ /* 0x020fd60000000f00 */
[----:B------:R-:W-:Y:S05]  /*0960*/  @!P0 BRA `(.L_x_16) ;  /* 0x0000000000ac8947 */ /* 0x000fea0003800000 */
[----:B------:R-:W1:Y:S01]  /*0970*/  S2R R6, SR_LANEID ;  /* 0x0000000000067919 */ /* 0x000e620000000000 */
[----:B------:R-:W2:Y:S02]  /*0980*/  SHFL.DOWN PT, R0, R7, 0x1, 0x1f ;  /* 0x08201f0007007f89 */ /* 0x000ea400000e0000 */
[----:B--2---:R-:W-:Y:S01]  /*0990*/  FADD R0, R0, R7 ;  /* 0x0000000700007221 */ /* 0x004fe20000000000 */
[C---:B-1----:R-:W-:Y:S02]  /*09a0*/  ISETP.GT.AND P0, PT, R6.reuse, 0x1e, PT ;  /* 0x0000001e0600780c */ /* 0x042fe40003f04270 */
[C---:B------:R-:W-:Y:S02]  /*09b0*/  ISETP.NE.AND P1, PT, R6.reuse, RZ, PT ;  /* 0x000000ff0600720c */ /* 0x040fe40003f25270 */
[----:B------:R-:W-:Y:S02]  /*09c0*/  FSEL R0, R7, R0, P0 ;  /* 0x0000000007007208 */ /* 0x000fe40000000000 */
[----:B------:R-:W-:-:S03]  /*09d0*/  ISETP.GT.AND P0, PT, R6, 0x1d, PT ;  /* 0x0000001d0600780c */ /* 0x000fc60003f04270 */
[----:B0-----:R-:W0:Y:S06]  /*09e0*/  SHFL.DOWN PT, R3, R0, 0x2, 0x1f ;  /* 0x08401f0000037f89 */ /* 0x001e2c00000e0000 */
[----:B------:R-:W1:Y:S01]  /*09f0*/  @!P1 S2R R5, SR_CgaCtaId ;  /* 0x0000000000059919 */ /* 0x000e620000008800 */
[----:B------:R-:W-:Y:S02]  /*0a00*/  @!P1 MOV R4, 0x400 ;  /* 0x0000040000049802 */ /* 0x000fe40000000f00 */
[----:B------:R-:W-:-:S04]  /*0a10*/  @!P1 SHF.R.U32.HI R2, RZ, 0x3, R9 ;  /* 0x00000003ff029819 */ /* 0x000fc80000011609 */
[----:B------:R-:W-:Y:S01]  /*0a20*/  @!P1 LOP3.LUT R2, R2, 0x7c, RZ, 0xc0, !PT ;  /* 0x0000007c02029812 */ /* 0x000fe200078ec0ff */
[----:B0-----:R-:W-:Y:S01]  /*0a30*/  @!P0 FADD R0, R0, R3 ;  /* 0x0000000300008221 */ /* 0x001fe20000000000 */
[----:B------:R-:W-:-:S04]  /*0a40*/  ISETP.GT.AND P0, PT, R6, 0x1b, PT ;  /* 0x0000001b0600780c */ /* 0x000fc80003f04270 */
[----:B------:R-:W0:Y:S01]  /*0a50*/  SHFL.DOWN PT, R3, R0, 0x4, 0x1f ;  /* 0x08801f0000037f89 */ /* 0x000e2200000e0000 */
[----:B-1----:R-:W-:-:S04]  /*0a60*/  @!P1 LEA R5, R5, R4, 0x18 ;  /* 0x0000000405059211 */ /* 0x002fc800078ec0ff */
[----:B------:R-:W-:-:S04]  /*0a70*/  @!P1 IADD3 R2, PT, PT, R2, R5, RZ ;  /* 0x0000000502029210 */ /* 0x000fc80007ffe0ff */
[----:B0-----:R-:W-:Y:S01]  /*0a80*/  @!P0 FADD R0, R0, R3 ;  /* 0x0000000300008221 */ /* 0x001fe20000000000 */
[----:B------:R-:W-:-:S04]  /*0a90*/  ISETP.GT.AND P0, PT, R6, 0x17, PT ;  /* 0x000000170600780c */ /* 0x000fc80003f04270 */
[----:B------:R-:W0:Y:S09]  /*0aa0*/  SHFL.DOWN PT, R3, R0, 0x8, 0x1f ;  /* 0x09001f0000037f89 */ /* 0x000e3200000e0000 */
[----:B0-----:R-:W-:Y:S01]  /*0ab0*/  @!P0 FADD R0, R0, R3 ;  /* 0x0000000300008221 */ /* 0x001fe20000000000 */
[----:B------:R-:W-:-:S04]  /*0ac0*/  ISETP.NE.AND P0, PT, R9, RZ, PT ;  /* 0x000000ff0900720c */ /* 0x000fc80003f05270 */
[----:B------:R-:W0:Y:S02]  /*0ad0*/  SHFL.DOWN PT, R3, R0, 0x10, 0x1f ;  /* 0x0a001f0000037f89 */ /* 0x000e2400000e0000 */
[----:B0-----:R-:W-:-:S05]  /*0ae0*/  FADD R3, R0, R3 ;  /* 0x0000000300037221 */ /* 0x001fca0000000000 */
[----:B------:R0:W-:Y:S01]  /*0af0*/  @!P1 STS [R2+0x8], R3 ;  /* 0x0000080302009388 */ /* 0x0001e20000000800 */
[----:B------:R-:W-:Y:S01]  /*0b00*/  BAR.SYNC.DEFER_BLOCKING 0x0 ;  /* 0x0000000000007b1d */ /* 0x000fe20000010000 */
[----:B------:R-:W-:-:S04]  /*0b10*/  ISETP.GT.AND P1, PT, R6, 0xf, PT ;  /* 0x0000000f0600780c */ /* 0x000fc80003f24270 */
[----:B------:R-:W-:Y:S01]  /*0b20*/  FSEL R0, R0, R3, P1 ;  /* 0x0000000300007208 */ /* 0x000fe20000800000 */
[----:B------:R-:W-:Y:S08]  /*0b30*/  @P0 BRA `(.L_x_17) ;  /* 0x0000003000900947 */ /* 0x000ff00003800000 */
[----:B------:R-:W1:Y:S01]  /*0b40*/  S2UR UR5, SR_CgaCtaId ;  /* 0x00000000000579c3 */ /* 0x000e620000008800 */
[----:B------:R-:W-:Y:S02]  /*0b50*/  UMOV UR4, 0x400 ;  /* 0x0000040000047882 */ /* 0x000fe40000000000 */
[----:B-1----:R-:W-:-:S09]  /*0b60*/  ULEA UR4, UR5, UR4, 0x18 ;  /* 0x0000000405047291 */ /* 0x002fd2000f8ec0ff */
[----:B0-----:R-:W0:Y:S04]  /*0b70*/  LDS R3, [UR4+0xc] ;  /* 0x00000c04ff037984 */ /* 0x001e280008000800 */
[----:B------:R-:W1:Y:S04]  /*0b80*/  LDS.128 R4, [UR4+0x10] ;  /* 0x00001004ff047984 */ /* 0x000e680008000c00 */
[----:B------:R-:W2:Y:S01]  /*0b90*/  LDS.64 R8, [UR4+0x20] ;  /* 0x00002004ff087984 */ /* 0x000ea20008000a00 */
[----:B0-----:R-:W-:-:S04]  /*0ba0*/  FADD R3, R0, R3 ;  /* 0x0000000300037221 */ /* 0x001fc80000000000 */
[----:B-1----:R-:W-:-:S04]  /*0bb0*/  FADD R4, R3, R4 ;  /* 0x0000000403047221 */ /* 0x002fc80000000000 */
[----:B------:R-:W-:-:S04]  /*0bc0*/  FADD R5, R4, R5 ;  /* 0x0000000504057221 */ /* 0x000fc80000000000 */
[----:B------:R-:W-:-:S04]  /*0bd0*/  FADD R6, R5, R6 ;  /* 0x0000000605067221 */ /* 0x000fc80000000000 */
[----:B------:R-:W-:-:S04]  /*0be0*/  FADD R7, R6, R7 ;  /* 0x0000000706077221 */ /* 0x000fc80000000000 */
[----:B--2---:R-:W-:-:S04]  /*0bf0*/  FADD R8, R7, R8 ;  /* 0x0000000807087221 */ /* 0x004fc80000000000 */
[----:B------:R-:W-:Y:S01]  /*0c00*/  FADD R0, R8, R9 ;  /* 0x0000000908007221 */ /* 0x000fe20000000000 */
[----:B------:R-:W-:Y:S06]  /*0c10*/  BRA `(.L_x_17) ;  /* 0x0000003000587947 */ /* 0x000fec0003800000 */
.L_x_16:
[----:B------:R-:W1:Y:S01]  /*0c20*/  S2R R4, SR_LANEID ;  /* 0x0000000000047919 */ /* 0x000e620000000000 */
[----:B------:R-:W-:-:S04]  /*0c30*/  LOP3.LUT R0, R9, 0x3e0, RZ, 0xc0, !PT ;  /* 0x000003e009007812 */ /* 0x000fc800078ec0ff */
[----:B0-----:R-:W-:Y:S02]  /*0c40*/  IADD3 R3, PT, PT, R0, 0x20, RZ ;  /* 0x0000002000037810 */ /* 0x001fe40007ffe0ff */
[----:B------:R-:W-:Y:S02]  /*0c50*/  LOP3.LUT R5, RZ, R0, RZ, 0x33, !PT ;  /* 0x00000000ff057212 */ /* 0x000fe400078e33ff */
[-C--:B------:R-:W-:Y:S02]  /*0c60*/  ISETP.GT.AND P0, PT, R3, R20.reuse, PT ;  /* 0x000000140300720c */ /* 0x080fe40003f04270 */
[----:B------:R-:W-:-:S04]  /*0c70*/  IADD3 R5, PT, PT, R5, R20, RZ ;  /* 0x0000001405057210 */ /* 0x000fc80007ffe0ff */
[----:B------:R-:W-:-:S05]  /*0c80*/  SEL R5, R5, 0x1f, P0 ;  /* 0x0000001f05057807 */ /* 0x000fca0000000000 */
[----:B------:R-:W0:Y:S01]  /*0c90*/  SHFL.DOWN PT, R0, R7, 0x1, R5 ;  /* 0x0820000007007989 */ /* 0x000e2200000e0005 */
[C---:B-1----:R-:W-:Y:S02]  /*0ca0*/  ISETP.GE.AND P0, PT, R4.reuse, R5, PT ;  /* 0x000000050400720c */ /* 0x042fe40003f06270 */
[C---:B------:R-:W-:Y:S02]  /*0cb0*/  IADD3 R2, PT, PT, R4.reuse, 0x2, RZ ;  /* 0x0000000204027810 */ /* 0x040fe40007ffe0ff */
[----:B------:R-:W-:-:S09]  /*0cc0*/  ISETP.NE.AND P1, PT, R4, RZ, PT ;  /* 0x000000ff0400720c */ /* 0x000fd20003f25270 */
[----:B0-----:R-:W-:Y:S01]  /*0cd0*/  @!P0 FADD R7, R0, R7 ;  /* 0x0000000700078221 */ /* 0x001fe20000000000 */
[-C--:B------:R-:W-:Y:S02]  /*0ce0*/  ISETP.GT.AND P0, PT, R2, R5.reuse, PT ;  /* 0x000000050200720c */ /* 0x080fe40003f04270 */
[----:B------:R-:W-:Y:S01]  /*0cf0*/  IADD3 R2, PT, PT, R4, 0x4, RZ ;  /* 0x0000000404027810 */ /* 0x000fe20007ffe0ff */
[----:B------:R-:W0:Y:S01]  /*0d00*/  @!P1 S2R R6, SR_CgaCtaId ;  /* 0x0000000000069919 */ /* 0x000e220000008800 */
[----:B------:R-:W-:Y:S01]  /*0d10*/  @!P1 MOV R3, 0x400 ;  /* 0x0000040000039802 */ /* 0x000fe20000000f00 */
[----:B------:R-:W1:Y:S08]  /*0d20*/  SHFL.DOWN PT, R0, R7, 0x2, R5 ;  /* 0x0840000007007989 */ /* 0x000e7000000e0005 */
[----:B-1----:R-:W-:Y:S01]  /*0d30*/  @!P0 FADD R7, R7, R0 ;  /* 0x0000000007078221 */ /* 0x002fe20000000000 */
[----:B------:R-:W-:-:S02]  /*0d40*/  ISETP.GT.AND P0, PT, R2, R5, PT ;  /* 0x000000050200720c */ /* 0x000fc40003f04270 */
[----:B------:R-:W-:Y:S02]  /*0d50*/  IADD3 R2, PT, PT, R4, 0x8, RZ ;  /* 0x0000000804027810 */ /* 0x000fe40007ffe0ff */
[----:B------:R-:W1:Y:S01]  /*0d60*/  SHFL.DOWN PT, R0, R7, 0x4, R5 ;  /* 0x0880000007007989 */ /* 0x000e6200000e0005 */
[----:B0-----:R-:W-:-:S08]  /*0d70*/  @!P1 LEA R3, R6, R3, 0x18 ;  /* 0x0000000306039211 */ /* 0x001fd000078ec0ff */
[----:B-1----:R-:W-:Y:S01]  /*0d80*/  @!P0 FADD R7, R7, R0 ;  /* 0x0000000007078221 */ /* 0x002fe20000000000 */
[----:B------:R-:W-:Y:S01]  /*0d90*/  ISETP.GT.AND P0, PT, R2, R5, PT ;  /* 0x000000050200720c */ /* 0x000fe20003f04270 */
[----:B------:R-:W-:-:S03]  /*0da0*/  VIADD R2, R4, 0x10 ;  /* 0x0000001004027836 */ /* 0x000fc60000000000 */
[----:B------:R-:W0:Y:S09]  /*0db0*/  SHFL.DOWN PT, R0, R7, 0x8, R5 ;  /* 0x0900000007007989 */ /* 0x000e3200000e0005 */
[----:B0-----:R-:W-:Y:S01]  /*0dc0*/  @!P0 FADD R7, R7, R0 ;  /* 0x0000000007078221 */ /* 0x001fe20000000000 */
[----:B------:R-:W-:-:S02]  /*0dd0*/  ISETP.GT.AND P0, PT, R2, R5, PT ;  /* 0x000000050200720c */ /* 0x000fc40003f04270 */
[----:B------:R-:W-:Y:S02]  /*0de0*/  @!P1 SHF.R.U32.HI R2, RZ, 0x3, R9 ;  /* 0x00000003ff029819 */ /* 0x000fe40000011609 */
[----:B------:R-:W0:Y:S02]  /*0df0*/  SHFL.DOWN PT, R0, R7, 0x10, R5 ;  /* 0x0a00000007007989 */ /* 0x000e2400000e0005 */
[----:B------:R-:W-:-:S04]  /*0e00*/  @!P1 LOP3.LUT R2, R2, 0x7c, RZ, 0xc0, !PT ;  /* 0x0000007c02029812 */ /* 0x000fc800078ec0ff */
[----:B------:R-:W-:-:S03]  /*0e10*/  @!P1 IADD3 R3, PT, PT, R2, R3, RZ ;  /* 0x0000000302039210 */ /* 0x000fc60007ffe0ff */
[----:B0-----:R-:W-:Y:S01]  /*0e20*/  @!P0 FADD R7, R7, R0 ;  /* 0x0000000007078221 */ /* 0x001fe20000000000 */
[----:B------:R-:W-:-:S04]  /*0e30*/  ISETP.NE.AND P0, PT, R9, RZ, PT ;  /* 0x000000ff0900720c */ /* 0x000fc80003f05270 */
[----:B------:R-:W-:-:S05]  /*0e40*/  MOV R0, R7 ;  /* 0x0000000700007202 */ /* 0x000fca0000000f00 */
[----:B------:R4:W-:Y:S01]  /*0e50*/  @!P1 STS [R3+0x8], R0 ;  /* 0x0000080003009388 */ /* 0x0009e20000000800 */
[----:B------:R-:W-:Y:S06]  /*0e60*/  BAR.SYNC.DEFER_BLOCKING 0x0 ;  /* 0x0000000000007b1d */ /* 0x000fec0000010000 */
[----:B------:R-:W-:Y:S05]  /*0e70*/  @P0 BRA `(.L_x_17) ;  /* 0x0000002c00c00947 */ /* 0x000fea0003800000 */
[----:B------:R-:W0:Y:S01]  /*0e80*/  S2UR UR5, SR_CgaCtaId ;  /* 0x00000000000579c3 */ /* 0x000e220000008800 */
[----:B------:R-:W-:Y:S01]  /*0e90*/  UMOV UR4, 0x400 ;  /* 0x0000040000047882 */ /* 0x000fe20000000000 */
[C---:B------:R-:W-:Y:S02]  /*0ea0*/  ISETP.GT.AND P2, PT, R20.reuse, 0x20, PT ;  /* 0x000000201400780c */ /* 0x040fe40003f44270 */
[C---:B------:R-:W-:Y:S02]  /*0eb0*/  ISETP.GT.AND P4, PT, R20.reuse, 0x40, PT ;  /* 0x000000401400780c */ /* 0x040fe40003f84270 */
[C---:B------:R-:W-:Y:S02]  /*0ec0*/  ISETP.GT.AND P3, PT, R20.reuse, 0x60, PT ;  /* 0x000000601400780c */ /* 0x040fe40003f64270 */
[----:B------:R-:W-:Y:S01]  /*0ed0*/  ISETP.GT.AND P1, PT, R20, 0x80, PT ;  /* 0x000000801400780c */ /* 0x000fe20003f24270 */
[----:B0-----:R-:W-:-:S09]  /*0ee0*/  ULEA UR4, UR5, UR4, 0x18 ;  /* 0x0000000405047291 */ /* 0x001fd2000f8ec0ff */
[----:B----4-:R-:W0:Y:S04]  /*0ef0*/  LDS R3, [UR4+0xc] ;  /* 0x00000c04ff037984 */ /* 0x010e280008000800 */
[----:B------:R-:W1:Y:S04]  /*0f00*/  LDS.128 R4, [UR4+0x10] ;  /* 0x00001004ff047984 */ /* 0x000e680008000c00 */
[----:B------:R-:W2:Y:S01]  /*0f10*/  LDS.64 R8, [UR4+0x20] ;  /* 0x00002004ff087984 */ /* 0x000ea20008000a00 */
[----:B0-----:R-:W-:Y:S01]  /*0f20*/  @P2 FADD R0, R0, R3 ;  /* 0x0000000300002221 */ /* 0x001fe20000000000 */
[----:B------:R-:W-:-:S03]  /*0f30*/  ISETP.GT.AND P2, PT, R20, 0xa0, PT ;  /* 0x000000a01400780c */ /* 0x000fc60003f44270 */
[----:B-1----:R-:W-:Y:S01]  /*0f40*/  @P4 FADD R0, R0, R4 ;  /* 0x0000000400004221 */ /* 0x002fe20000000000 */
[----:B------:R-:W-:-:S03]  /*0f50*/  ISETP.GT.AND P4, PT, R20, 0xc0, PT ;  /* 0x000000c01400780c */ /* 0x000fc60003f84270 */
[----:B------:R-:W-:Y:S01]  /*0f60*/  @P3 FADD R0, R0, R5 ;  /* 0x0000000500003221 */ /* 0x000fe20000000000 */
[----:B------:R-:W-:-:S03]  /*0f70*/  ISETP.GT.AND P3, PT, R20, 0xe0, PT ;  /* 0x000000e01400780c */ /* 0x000fc60003f64270 */
[----:B------:R-:W-:-:S04]  /*0f80*/  @P1 FADD R0, R0, R6 ;  /* 0x0000000600001221 */ /* 0x000fc80000000000 */
[----:B------:R-:W-:-:S04]  /*0f90*/  @P2 FADD R0, R0, R7 ;  /* 0x0000000700002221 */ /* 0x000fc80000000000 */
[----:B--2---:R-:W-:-:S04]  /*0fa0*/  @P4 FADD R0, R0, R8 ;  /* 0x0000000800004221 */ /* 0x004fc80000000000 */
[----:B------:R-:W-:Y:S01]  /*0fb0*/  @P3 FADD R0, R0, R9 ;  /* 0x0000000900003221 */ /* 0x000fe20000000000 */
[----:B------:R-:W-:Y:S06]  /*0fc0*/  BRA `(.L_x_17) ;  /* 0x0000002c006c7947 */ /* 0x000fec0003800000 */
.L_x_3:
[----:B------:R-:W0:Y:S01]  /*0fd0*/  S2R R0, SR_TID.X ;  /* 0x0000000000007919 */ /* 0x000e220000002100 */
[----:B------:R-:W1:Y:S01]  /*0fe0*/  LDC.64 R2, c[0x0][0x380] ;  /* 0x0000e000ff027b82 */ /* 0x000e620000000a00 */
[----:B0-----:R-:W-:-:S05]  /*0ff0*/  SHF.L.U32 R5, R0, 0x2, RZ ;  /* 0x0000000200057819 */ /* 0x001fca00000006ff */
[----:B-1----:R-:W-:-:S05]  /*1000*/  IMAD.WIDE.U32 R2, R5, 0x4, R2 ;  /* 0x0000000405027825 */ /* 0x002fca00078e0002 */
[----:B------:R-:W2:Y:S04]  /*1010*/  LDG.E.128.CONSTANT R4, desc[UR6][R2.64] ;  /* 0x0000000602047981 */ /* 0x000ea8000c1e9d00 */
[----:B------:R-:W3:Y:S04]  /*1020*/  LDG.E.128.CONSTANT R8, desc[UR6][R2.64+0x1000] ;  /* 0x0010000602087981 */ /* 0x000ee8000c1e9d00 */
[----:B------:R-:W4:Y:S04]  /*1030*/  LDG.E.128.CONSTANT R12, desc[UR6][R2.64+0x2000] ;  /* 0x00200006020c7981 */ /* 0x000f28000c1e9d00 */
[----:B------:R-:W5:Y:S01]  /*1040*/  LDG.E.128.CONSTANT R16, desc[UR6][R2.64+0x3000] ;  /* 0x0030000602107981 */ /* 0x000f62000c1e9d00 */
[----:B------:R-:W-:Y:S01]  /*1050*/  ISETP.GE.U32.AND P0, PT, R20, 0x2000, PT ;  /* 0x000020001400780c */ /* 0x000fe20003f06070 */
[----:B------:R-:W-:-:S02]  /*1060*/  HFMA2 R23, -RZ, RZ, 0, 0.00048828125 ;  /* 0x00001000ff177431 */ /* 0x000fc400000001ff */
[----:B--2---:R-:W-:Y:S01]  /*1070*/  FADD R4, R4, R5 ;  /* 0x0000000504047221 */ /* 0x004fe20000000000 */
[----:B------:R-:W-:Y:S01]  /*1080*/  FADD R7, R6, R7 ;  /* 0x0000000706077221 */ /* 0x000fe20000000000 */
[----:B---3--:R-:W-:Y:S01]  /*1090*/  FADD R8, R8, R9 ;  /* 0x0000000908087221 */ /* 0x008fe20000000000 */
[----:B------:R-:W-:Y:S02]  /*10a0*/  FADD R11, R10, R11 ;  /* 0x0000000b0a0b7221 */ /* 0x000fe40000000000 */
[----:B------:R-:W-:Y:S01]  /*10b0*/  FADD R4, R4, R7 ;  /* 0x0000000704047221 */ /* 0x000fe20000000000 */
[----:B----4-:R-:W-:Y:S01]  /*10c0*/  FADD R12, R12, R13 ;  /* 0x0000000d0c0c7221 */ /* 0x010fe20000000000 */
[----:B------:R-:W-:Y:S01]  /*10d0*/  FADD R15, R14, R15 ;  /* 0x0000000f0e0f7221 */ /* 0x000fe20000000000 */
[----:B------:R-:W-:Y:S01]  /*10e0*/  FADD R11, R8, R11 ;  /* 0x0000000b080b7221 */ /* 0x000fe20000000000 */
[----:B-----5:R-:W-:Y:S01]  /*10f0*/  FADD R16, R16, R17 ;  /* 0x0000001110107221 */ /* 0x020fe20000000000 */
[----:B------:R-:W-:Y:S01]  /*1100*/  FADD R19, R18, R19 ;  /* 0x0000001312137221 */ /* 0x000fe20000000000 */
[----:B------:R-:W-:Y:S01]  /*1110*/  FADD R12, R12, R15 ;  /* 0x0000000f0c0c7221 */ /* 0x000fe20000000000 */
[----:B------:R-:W-:-:S02]  /*1120*/  FADD R4, R4, R11 ;  /* 0x0000000b04047221 */ /* 0x000fc40000000000 */
[----:B------:R-:W-:-:S04]  /*1130*/  FADD R19, R16, R19 ;  /* 0x0000001310137221 */ /* 0x000fc80000000000 */
[----:B------:R-:W-:-:S04]  /*1140*/  FADD R19, R12, R19 ;  /* 0x000000130c137221 */ /* 0x000fc80000000000 */
[----:B------:R-:W-:Y:S01]  /*1150*/  FADD R21, R4, R19 ;  /* 0x0000001304157221 */ /* 0x000fe20000000000 */
[----:B------:R-:W-:Y:S06]  /*1160*/  @!P0 BRA `(.L_x_18) ;  /* 0x00000000007c8947 */ /* 0x000fec0003800000 */
[----:B------:R-:W0:Y:S01]  /*1170*/  LDC R24, c[0x0][0x390] ;  /* 0x0000e400ff187b82 */ /* 0x000e220000000800 */
[----:B------:R-:W-:Y:S02]  /*1180*/  IADD3 R22, PT, PT, R20, -0x1000, RZ ;  /* 0xfffff00014167810 */ /* 0x000fe40007ffe0ff */
[----:B------:R-:W-:-:S07]  /*1190*/  MOV R23, 0x1000 ;  /* 0x0000100000177802 */ /* 0x000fce0000000f00 */
.L_x_20:
[----:B------:R-:W-:-:S05]  /*11a0*/  IMAD.WIDE R26, R23, 0x4, R2 ;  /* 0x00000004171a7825 */ /* 0x000fca00078e0202 */
[----:B------:R-:W2:Y:S04]  /*11b0*/  LDG.E.128.CONSTANT R16, desc[UR6][R26.64+0x2000] ;  /* 0x002000061a107981 */ /* 0x000ea8000c1e9d00 */
[----:B------:R-:W3:Y:S04]  /*11c0*/  LDG.E.128.CONSTANT R4, desc[UR6][R26.64+0x3000] ;  /* 0x003000061a047981 */ /* 0x000ee8000c1e9d00 */
[----:B------:R-:W4:Y:S04]  /*11d0*/  LDG.E.128.CONSTANT R8, desc[UR6][R26.64] ;  /* 0x000000061a087981 */ /* 0x000f28000c1e9d00 */
[----:B------:R-:W5:Y:S01]  /*11e0*/  LDG.E.128.CONSTANT R12, desc[UR6][R26.64+0x1000] ;  /* 0x001000061a0c7981 */ /* 0x000f62000c1e9d00 */
[----:B0-----:R-:W-:Y:S01]  /*11f0*/  MOV R20, R24 ;  /* 0x0000001800147202 */ /* 0x001fe20000000f00 */
[----:B--2---:R-:W-:Y:S01]  /*1200*/  FADD R17, R17, R18 ;  /* 0x0000001211117221 */ /* 0x004fe20000000000 */
[----:B---3--:R-:W-:-:S02]  /*1210*/  FADD R18, R19, R4 ;  /* 0x0000000413127221 */ /* 0x008fc40000000000 */
[----:B------:R-:W-:Y:S01]  /*1220*/  IADD3 R4, PT, PT, -R23, R20, RZ ;  /* 0x0000001417047210 */ /* 0x000fe20007ffe1ff */
[----:B------:R-:W-:Y:S01]  /*1230*/  FADD R5, R5, R6 ;  /* 0x0000000605057221 */ /* 0x000fe20000000000 */
[----:B----4-:R-:W-:Y:S01]  /*1240*/  FADD R9, R9, R10 ;  /* 0x0000000a09097221 */ /* 0x010fe20000000000 */
[----:B------:R-:W-:Y:S01]  /*1250*/  FADD R8, R8, R21 ;  /* 0x0000001508087221 */ /* 0x000fe20000000000 */
[----:B------:R-:W-:Y:S01]  /*1260*/  ISETP.GE.AND P0, PT, R4, 0x1000, PT ;  /* 0x000010000400780c */ /* 0x000fe20003f06270 */
[----:B-----5:R-:W-:Y:S01]  /*1270*/  FADD R13, R13, R14 ;  /* 0x0000000e0d0d7221 */ /* 0x020fe20000000000 */
[----:B------:R-:W-:Y:S01]  /*1280*/  FADD R10, R11, R12 ;  /* 0x0000000c0b0a7221 */ /* 0x000fe20000000000 */
[----:B------:R-:W-:Y:S01]  /*1290*/  FADD R14, R15, R16 ;  /* 0x000000100f0e7221 */ /* 0x000fe20000000000 */
[----:B------:R-:W-:Y:S01]  /*12a0*/  FADD R8, R8, R9 ;  /* 0x0000000908087221 */ /* 0x000fe20000000000 */
[----:B------:R-:W-:Y:S01]  /*12b0*/  FADD R5, R18, R5 ;  /* 0x0000000512057221 */ /* 0x000fe20000000000 */
[----:B------:R-:W-:Y:S01]  /*12c0*/  FADD R13, R10, R13 ;  /* 0x0000000d0a0d7221 */ /* 0x000fe20000000000 */
[----:B------:R-:W-:-:S03]  /*12d0*/  FADD R14, R14, R17 ;  /* 0x000000110e0e7221 */ /* 0x000fc60000000000 */
[----:B------:R-:W-:Y:S01]  /*12e0*/  FADD R8, R8, R13 ;  /* 0x0000000d08087221 */ /* 0x000fe20000000000 */
[----:B------:R-:W-:-:S04]  /*12f0*/  FADD R5, R14, R5 ;  /* 0x000000050e057221 */ /* 0x000fc80000000000 */
[----:B------:R-:W-:-:S04]  /*1300*/  FADD R5, R8, R5 ;  /* 0x0000000508057221 */ /* 0x000fc80000000000 */
[----:B------:R-:W-:Y:S01]  /*1310*/  FADD R21, R7, R5 ;  /* 0x0000000507157221 */ /* 0x000fe20000000000 */
[----:B------:R-:W-:Y:S06]  /*1320*/  @!P0 BRA `(.L_x_19) ;  /* 0x0000000800308947 */ /* 0x000fec0003800000 */
[----:B------:R-:W-:-:S04]  /*1330*/  IADD3 R23, PT, PT, R23, 0x1000, RZ ;  /* 0x0000100017177810 */ /* 0x000fc80007ffe0ff */
[----:B------:R-:W-:-:S13]  /*1340*/  ISETP.GT.AND P0, PT, R23, R22, PT ;  /* 0x000000161700720c */ /* 0x000fda0003f04270 */
[----:B------:R-:W-:Y:S05]  /*1350*/  @!P0 BRA `(.L_x_20) ;  /* 0xfffffffc00908947 */ /* 0x000fea000383ffff */
.L_x_18:
[----:B------:R-:W-:-:S13]  /*1360*/  ISETP.GE.AND P0, PT, R23, R20, PT ;  /* 0x000000141700720c */ /* 0x000fda0003f06270 */
[----:B------:R-:W-:Y:S05]  /*1370*/  @P0 BRA `(.L_x_19) ;  /* 0x00000008001c0947 */ /* 0x000fea0003800000 */
[----:B------:R-:W-:Y:S01]  /*1380*/  IMAD.IADD R9, R20, 0x1, -R23 ;  /* 0x0000000114097824 */ /* 0x000fe200078e0a17 */
[----:B------:R-:W-:Y:S04]  /*1390*/  BSSY.RECONVERGENT B1, `(.L_x_19) ;  /* 0x0000085000017945 */ /* 0x000fe80003800200 */
[----:B------:R-:W-:-:S13]  /*13a0*/  ISETP.GE.AND P0, PT, R0, R9, PT ;  /* 0x000000090000720c */ /* 0x000fda0003f06270 */
[----:B------:R-:W-:Y:S05]  /*13b0*/  @P0 BRA `(.L_x_21) ;  /* 0x0000000800080947 */ /* 0x000fea0003800000 */
[-C--:B------:R-:W-:Y:S01]  /*13c0*/  LOP3.LUT R2, RZ, R0.reuse, RZ, 0x33, !PT ;  /* 0x00000000ff027212 */ /* 0x080fe200078e33ff */
[----:B------:R-:W-:Y:S01]  /*13d0*/  BSSY.RECONVERGENT B2, `(.L_x_22) ;  /* 0x0000015000027945 */ /* 0x000fe20003800200 */
[----:B------:R-:W-:Y:S02]  /*13e0*/  MOV R8, R0 ;  /* 0x0000000000087202 */ /* 0x000fe40000000f00 */
[----:B------:R-:W-:-:S04]  /*13f0*/  IADD3 R2, PT, PT, -R23, R20, R2 ;  /* 0x0000001417027210 */ /* 0x000fc80007ffe102 */
[C---:B------:R-:W-:Y:S02]  /*1400*/  LOP3.LUT R3, R2.reuse, 0x300, RZ, 0xc0, !PT ;  /* 0x0000030002037812 */ /* 0x040fe400078ec0ff */
[----:B------:R-:W-:Y:S02]  /*1410*/  ISETP.GE.U32.AND P1, PT, R2, 0x300, PT ;  /* 0x000003000200780c */ /* 0x000fe40003f26070 */
[----:B------:R-:W-:-:S13]  /*1420*/  ISETP.NE.AND P0, PT, R3, 0x300, PT ;  /* 0x000003000300780c */ /* 0x000fda0003f05270 */
[----:B------:R-:W-:Y:S05]  /*1430*/  @!P0 BRA `(.L_x_23) ;  /* 0x0000000000388947 */ /* 0x000fea0003800000 */
[----:B------:R-:W0:Y:S01]  /*1440*/  LDC.64 R4, c[0x0][0x380] ;  /* 0x0000e000ff047b82 */ /* 0x000e220000000a00 */
[----:B------:R-:W-:Y:S02]  /*1450*/  LEA.HI R2, R2, 0x1, RZ, 0x18 ;  /* 0x0000000102027811 */ /* 0x000fe400078fc0ff */
[----:B------:R-:W-:Y:S02]  /*1460*/  IADD3 R7, PT, PT, R0, R23, RZ ;  /* 0x0000001700077210 */ /* 0x000fe40007ffe0ff */
[----:B------:R-:W-:Y:S02]  /*1470*/  LOP3.LUT R2, R2, 0x3, RZ, 0xc0, !PT ;  /* 0x0000000302027812 */ /* 0x000fe400078ec0ff */
[----:B------:R-:W-:Y:S02]  /*1480*/  MOV R8, R0 ;  /* 0x0000000000087202 */ /* 0x000fe40000000f00 */
[----:B------:R-:W-:-:S07]  /*1490*/  IADD3 R6, PT, PT, -R2, RZ, RZ ;  /* 0x000000ff02067210 */ /* 0x000fce0007ffe1ff */
.L_x_24:
[----:B0-----:R-:W-:-:S06]  /*14a0*/  IMAD.WIDE.U32 R2, R7, 0x4, R4 ;  /* 0x0000000407027825 */ /* 0x001fcc00078e0004 */
[----:B------:R-:W2:Y:S01]  /*14b0*/  LDG.E.CONSTANT R2, desc[UR6][R2.64] ;  /* 0x0000000602027981 */ /* 0x000ea2000c1e9900 */
[----:B------:R-:W-:Y:S02]  /*14c0*/  IADD3 R6, PT, PT, R6, 0x1, RZ ;  /* 0x0000000106067810 */ /* 0x000fe40007ffe0ff */
[----:B------:R-:W-:Y:S02]  /*14d0*/  IADD3 R8, PT, PT, R8, 0x100, RZ ;  /* 0x0000010008087810 */ /* 0x000fe40007ffe0ff */
[----:B------:R-:W-:Y:S02]  /*14e0*/  ISETP.NE.AND P0, PT, R6, RZ, PT ;  /* 0x000000ff0600720c */ /* 0x000fe40003f05270 */
[----:B------:R-:W-:Y:S01]  /*14f0*/  IADD3 R7, PT, PT, R7, 0x100, RZ ;  /* 0x0000010007077810 */ /* 0x000fe20007ffe0ff */
[----:B--2---:R-:W-:-:S10]  /*1500*/  FADD R21, R2, R21 ;  /* 0x0000001502157221 */ /* 0x004fd40000000000 */
[----:B------:R-:W-:Y:S05]  /*1510*/  @P0 BRA `(.L_x_24) ;  /* 0xfffffffc00e00947 */ /* 0x000fea000383ffff */
.L_x_23:
[----:B------:R-:W-:Y:S05]  /*1520*/  BSYNC.RECONVERGENT B2 ;  /* 0x0000000000027941 */ /* 0x000fea0003800200 */
.L_x_22:
[----:B------:R-:W-:Y:S05]  /*1530*/  @!P1 BRA `(.L_x_21) ;  /* 0x0000000400a89947 */ /* 0x000fea0003800000 */
[----:B------:R-:W0:Y:S01]  /*1540*/  LDCU.64 UR4, c[0x0][0x380] ;  /* 0x00007000ff0477ac */ /* 0x000e220008000a00 */
[----:B------:R-:W-:Y:S01]  /*1550*/  IADD3 R5, PT, PT, R9, -R8, RZ ;  /* 0x8000000809057210 */ /* 0x000fe20007ffe0ff */
[----:B------:R-:W-:Y:S01]  /*1560*/  BSSY.RECONVERGENT B2, `(.L_x_25) ;  /* 0x000003b000027945 */ /* 0x000fe20003800200 */
[CC--:B------:R-:W-:Y:S02]  /*1570*/  IADD3 R3, P0, PT, R8.reuse, R23.reuse, RZ ;  /* 0x0000001708037210 */ /* 0x0c0fe40007f1e0ff */
[----:B------:R-:W-:Y:S02]  /*1580*/  ISETP.GT.AND P1, PT, R5, 0xc00, PT ;  /* 0x00000c000500780c */ /* 0x000fe40003f24270 */
[----:B------:R-:W-:Y:S02]  /*1590*/  IADD3.X R4, PT, PT, RZ, RZ, RZ, P0, !PT ;  /* 0x000000ffff047210 */ /* 0x000fe400007fe4ff */
[----:B------:R-:W-:Y:S02]  /*15a0*/  IADD3 R11, PT, PT, R8, R23, RZ ;  /* 0x00000017080b7210 */ /* 0x000fe40007ffe0ff */
[----:B0-----:R-:W-:-:S04]  /*15b0*/  LEA R2, P0, R3, UR4, 0x2 ;  /* 0x0000000403027c11 */ /* 0x001fc8000f8010ff */
[----:B------:R-:W-:Y:S02]  /*15c0*/  LEA.HI.X R3, R3, UR5, R4, 0x2, P0 ;  /* 0x0000000503037c11 */ /* 0x000fe400080f1404 */
[----:B------:R-:W-:-:S05]  /*15d0*/  IADD3 R2, P0, PT, R2, 0x800, RZ ;  /* 0x0000080002027810 */ /* 0x000fca0007f1e0ff */
[----:B------:R-:W-:Y:S01]  /*15e0*/  IMAD.X R3, RZ, RZ, R3, P0 ;  /* 0x000000ffff037224 */ /* 0x000fe200000e0603 */
[----:B------:R-:W-:Y:S01]  /*15f0*/  PLOP3.LUT P0, PT, PT, PT, PT, 0x80, 0x8 ;  /* 0x000000000008781c */ /* 0x000fe20003f0f070 */
[----:B------:R-:W-:-:S12]  /*1600*/  @!P1 BRA `(.L_x_26) ;  /* 0x0000000000c09947 */ /* 0x000fd80003800000 */
[----:B------:R-:W-:Y:S02]  /*1610*/  PLOP3.LUT P0, PT, PT, PT, PT, 0x8, 0x80 ;  /* 0x000000000080781c */ /* 0x000fe40003f0e170 */
[----:B------:R-:W-:-:S11]  /*1620*/  IADD3 R13, PT, PT, R9, -0xc00, RZ ;  /* 0xfffff400090d7810 */ /* 0x000fd60007ffe0ff */
.L_x_27:
[----:B------:R-:W0:Y:S01]  /*1630*/  LDC.64 R4, c[0x0][0x380] ;  /* 0x0000e000ff047b82 */ /* 0x000e220000000a00 */
[----:B------:R-:W2:Y:S01]  /*1640*/  LDG.E.CONSTANT R10, desc[UR6][R2.64+-0x400] ;  /* 0xfffc0006020a7981 */ /* 0x000ea2000c1e9900 */
[----:B------:R-:W-:-:S03]  /*1650*/  IADD3 R25, PT, PT, R11, 0x400, RZ ;  /* 0x000004000b197810 */ /* 0x000fc60007ffe0ff */
[----:B------:R-:W3:Y:S04]  /*1660*/  LDG.E.CONSTANT R19, desc[UR6][R2.64] ;  /* 0x0000000602137981 */ /* 0x000ee8000c1e9900 */
[----:B------:R-:W4:Y:S01]  /*1670*/  LDG.E.CONSTANT R18, desc[UR6][R2.64+0x400] ;  /* 0x0004000602127981 */ /* 0x000f22000c1e9900 */
[----:B------:R-:W-:-:S03]  /*1680*/  IADD3 R7, PT, PT, R11, 0x800, RZ ;  /* 0x000008000b077810 */ /* 0x000fc60007ffe0ff */
[----:B------:R-:W5:Y:S04]  /*1690*/  LDG.E.CONSTANT R16, desc[UR6][R2.64+0xc00] ;  /* 0x000c000602107981 */ /* 0x000f68000c1e9900 */
[----:B------:R-:W5:Y:S04]  /*16a0*/  LDG.E.CONSTANT R15, desc[UR6][R2.64+0x1000] ;  /* 0x00100006020f7981 */ /* 0x000f68000c1e9900 */
[----:B------:R-:W5:Y:S01]  /*16b0*/  LDG.E.CONSTANT R14, desc[UR6][R2.64+0x1400] ;  /* 0x00140006020e7981 */ /* 0x000f62000c1e9900 */
[----:B0-----:R-:W-:-:S03]  /*16c0*/  IMAD.WIDE.U32 R22, R11, 0x4, R4 ;  /* 0x000000040b167825 */ /* 0x001fc600078e0004 */
[----:B------:R-:W5:Y:S04]  /*16d0*/  LDG.E.CONSTANT R20, desc[UR6][R2.64+0x2000] ;  /* 0x0020000602147981 */ /* 0x000f68000c1e9900 */
[----:B------:R0:W2:Y:S01]  /*16e0*/  LDG.E.CONSTANT R12, desc[UR6][R22.64] ;  /* 0x00000006160c7981 */ /* 0x0000a2000c1e9900 */
[----:B------:R-:W-:-:S03]  /*16f0*/  IMAD.WIDE.U32 R24, R25, 0x4, R4 ;  /* 0x0000000419187825 */ /* 0x000fc600078e0004 */
[----:B------:R-:W5:Y:S04]  /*1700*/  LDG.E.CONSTANT R26, desc[UR6][R2.64+0x3000] ;  /* 0x00300006021a7981 */ /* 0x000f68000c1e9900 */
[----:B------:R-:W5:Y:S01]  /*1710*/  LDG.E.CONSTANT R17, desc[UR6][R24.64] ;  /* 0x0000000618117981 */ /* 0x000f62000c1e9900 */
[--C-:B------:R-:W-:Y:S01]  /*1720*/  IMAD.WIDE.U32 R6, R7, 0x4, R4.reuse ;  /* 0x0000000407067825 */ /* 0x100fe200078e0004 */
[----:B0-----:R-:W-:Y:S02]  /*1730*/  IADD3 R23, PT, PT, R11, 0xc00, RZ ;  /* 0x00000c000b177810 */ /* 0x001fe40007ffe0ff */
[----:B------:R-:W5:Y:S04]  /*1740*/  LDG.E.CONSTANT R22, desc[UR6][R2.64+0x1c00] ;  /* 0x001c000602167981 */ /* 0x000f68000c1e9900 */
[----:B------:R-:W5:Y:S01]  /*1750*/  LDG.E.CONSTANT R6, desc[UR6][R6.64] ;  /* 0x0000000606067981 */ /* 0x000f62000c1e9900 */
[----:B------:R-:W-:-:S03]  /*1760*/  IMAD.WIDE.U32 R4, R23, 0x4, R4 ;  /* 0x0000000417047825 */ /* 0x000fc600078e0004 */
[----:B------:R-:W5:Y:S04]  /*1770*/  LDG.E.CONSTANT R23, desc[UR6][R2.64+0x2400] ;  /* 0x0024000602177981 */ /* 0x000f68000c1e9900 */
[----:B------:R-:W5:Y:S04]  /*1780*/  LDG.E.CONSTANT R4, desc[UR6][R4.64] ;  /* 0x0000000604047981 */ /* 0x000f68000c1e9900 */
[----:B------:R-:W5:Y:S04]  /*1790*/  LDG.E.CONSTANT R24, desc[UR6][R2.64+0x2c00] ;  /* 0x002c000602187981 */ /* 0x000f68000c1e9900 */
[----:B------:R0:W5:Y:S01]  /*17a0*/  LDG.E.CONSTANT R25, desc[UR6][R2.64+0x3400] ;  /* 0x0034000602197981 */ /* 0x000162000c1e9900 */
[----:B------:R-:W-:-:S04]  /*17b0*/  IADD3 R8, PT, PT, R8, 0x1000, RZ ;  /* 0x0000100008087810 */ /* 0x000fc80007ffe0ff */
[----:B------:R-:W-:Y:S02]  /*17c0*/  ISETP.GE.AND P1, PT, R8, R13, PT ;  /* 0x0000000d0800720c */ /* 0x000fe40003f26270 */
[----:B0-----:R-:W-:Y:S02]  /*17d0*/  IADD3 R2, P2, PT, R2, 0x4000, RZ ;  /* 0x0000400002027810 */ /* 0x001fe40007f5e0ff */
[----:B------:R-:W-:Y:S02]  /*17e0*/  IADD3 R11, PT, PT, R11, 0x1000, RZ ;  /* 0x000010000b0b7810 */ /* 0x000fe40007ffe0ff */
[----:B------:R-:W-:Y:S01]  /*17f0*/  IADD3.X R3, PT, PT, RZ, R3, RZ, P2, !PT ;  /* 0x00000003ff037210 */ /* 0x000fe200017fe4ff */
[----:B--2---:R-:W-:-:S04]  /*1800*/  FADD R21, R12, R21 ;  /* 0x000000150c157221 */ /* 0x004fc80000000000 */
[----:B------:R-:W-:-:S04]  /*1810*/  FADD R10, R21, R10 ;  /* 0x0000000a150a7221 */ /* 0x000fc80000000000 */
[----:B---3--:R-:W-:-:S04]  /*1820*/  FADD R19, R10, R19 ;  /* 0x000000130a137221 */ /* 0x008fc80000000000 */
[----:B----4-:R-:W-:-:S04]  /*1830*/  FADD R18, R19, R18 ;  /* 0x0000001213127221 */ /* 0x010fc80000000000 */
[----:B-----5:R-:W-:-:S04]  /*1840*/  FADD R17, R18, R17 ;  /* 0x0000001112117221 */ /* 0x020fc80000000000 */
        /* <DEDUP_REMOVED lines=12> */
.L_x_26:
[----:B------:R-:W-:Y:S05]  /*1910*/  BSYNC.RECONVERGENT B2 ;  /* 0x0000000000027941 */ /* 0x000fea0003800200 */
.L_x_25:
[----:B------:R-:W-:Y:S01]  /*1920*/  IADD3 R4, PT, PT, R9, -R8, RZ ;  /* 0x8000000809047210 */ /* 0x000fe20007ffe0ff */
[----:B------:R-:W-:Y:S03]  /*1930*/  BSSY.RECONVERGENT B2, `(.L_x_28) ;  /* 0x000001e000027945 */ /* 0x000fe60003800200 */
[----:B------:R-:W-:-:S13]  /*1940*/  ISETP.GT.AND P1, PT, R4, 0x400, PT ;  /* 0x000004000400780c */ /* 0x000fda0003f24270 */
[----:B------:R-:W-:Y:S05]  /*1950*/  @!P1 BRA `(.L_x_29) ;  /* 0x00000000006c9947 */ /* 0x000fea0003800000 */
[----:B------:R-:W0:Y:S01]  /*1960*/  LDC.64 R6, c[0x0][0x380] ;  /* 0x0000e000ff067b82 */ /* 0x000e220000000a00 */
[----:B------:R-:W2:Y:S01]  /*1970*/  LDG.E.CONSTANT R10, desc[UR6][R2.64+-0x400] ;  /* 0xfffc0006020a7981 */ /* 0x000ea2000c1e9900 */
[----:B------:R-:W-:-:S03]  /*1980*/  VIADD R15, R11, 0x400 ;  /* 0x000004000b0f7836 */ /* 0x000fc60000000000 */
[----:B------:R-:W3:Y:S04]  /*1990*/  LDG.E.CONSTANT R13, desc[UR6][R2.64] ;  /* 0x00000006020d7981 */ /* 0x000ee8000c1e9900 */
[----:B------:R-:W4:Y:S04]  /*19a0*/  LDG.E.CONSTANT R17, desc[UR6][R2.64+0xc00] ;  /* 0x000c000602117981 */ /* 0x000f28000c1e9900 */
[----:B------:R-:W5:Y:S04]  /*19b0*/  LDG.E.CONSTANT R19, desc[UR6][R2.64+0x1000] ;  /* 0x0010000602137981 */ /* 0x000f68000c1e9900 */
[----:B------:R1:W5:Y:S01]  /*19c0*/  LDG.E.CONSTANT R23, desc[UR6][R2.64+0x1400] ;  /* 0x0014000602177981 */ /* 0x000362000c1e9900 */
[----:B0-----:R-:W-:-:S06]  /*19d0*/  IMAD.WIDE.U32 R4, R11, 0x4, R6 ;  /* 0x000000040b047825 */ /* 0x001fcc00078e0006 */
[----:B------:R-:W2:Y:S01]  /*19e0*/  LDG.E.CONSTANT R4, desc[UR6][R4.64] ;  /* 0x0000000604047981 */ /* 0x000ea2000c1e9900 */
[----:B------:R-:W-:-:S03]  /*19f0*/  IMAD.WIDE.U32 R6, R15, 0x4, R6 ;  /* 0x000000040f067825 */ /* 0x000fc600078e0006 */
[----:B------:R-:W4:Y:S04]  /*1a00*/  LDG.E.CONSTANT R15, desc[UR6][R2.64+0x400] ;  /* 0x00040006020f7981 */ /* 0x000f28000c1e9900 */
[----:B------:R-:W5:Y:S01]  /*1a10*/  LDG.E.CONSTANT R7, desc[UR6][R6.64] ;  /* 0x0000000606077981 */ /* 0x000f62000c1e9900 */
[----:B------:R-:W-:Y:S02]  /*1a20*/  PLOP3.LUT P0, PT, PT, PT, PT, 0x8, 0x80 ;  /* 0x000000000080781c */ /* 0x000fe40003f0e170 */
[----:B------:R-:W-:Y:S02]  /*1a30*/  IADD3 R8, PT, PT, R8, 0x800, RZ ;  /* 0x0000080008087810 */ /* 0x000fe40007ffe0ff */
[----:B------:R-:W-:Y:S01]  /*1a40*/  IADD3 R11, PT, PT, R11, 0x800, RZ ;  /* 0x000008000b0b7810 */ /* 0x000fe20007ffe0ff */
[----:B--2---:R-:W-:-:S04]  /*1a50*/  FADD R21, R21, R4 ;  /* 0x0000000415157221 */ /* 0x004fc80000000000 */
[----:B------:R-:W-:-:S04]  /*1a60*/  FADD R10, R21, R10 ;  /* 0x0000000a150a7221 */ /* 0x000fc80000000000 */
[----:B---3--:R-:W-:-:S04]  /*1a70*/  FADD R10, R10, R13 ;  /* 0x0000000d0a0a7221 */ /* 0x008fc80000000000 */
[----:B----4-:R-:W-:-:S04]  /*1a80*/  FADD R10, R10, R15 ;  /* 0x0000000f0a0a7221 */ /* 0x010fc80000000000 */
[----:B-----5:R-:W-:Y:S01]  /*1a90*/  FADD R10, R10, R7 ;  /* 0x000000070a0a7221 */ /* 0x020fe20000000000 */
[----:B------:R-:W-:-:S03]  /*1aa0*/  IADD3 R4, P1, PT, R2, 0x2000, RZ ;  /* 0x0000200002047810 */ /* 0x000fc60007f3e0ff */
[----:B------:R-:W-:Y:S01]  /*1ab0*/  FADD R10, R10, R17 ;  /* 0x000000110a0a7221 */ /* 0x000fe20000000000 */
[----:B------:R-:W-:-:S03]  /*1ac0*/  IADD3.X R5, PT, PT, RZ, R3, RZ, P1, !PT ;  /* 0x00000003ff057210 */ /* 0x000fc60000ffe4ff */
[----:B------:R-:W-:Y:S01]  /*1ad0*/  FADD R10, R10, R19 ;  /* 0x000000130a0a7221 */ /* 0x000fe20000000000 */
[----:B-1----:R-:W-:Y:S02]  /*1ae0*/  MOV R2, R4 ;  /* 0x0000000400027202 */ /* 0x002fe40000000f00 */
[----:B------:R-:W-:Y:S01]  /*1af0*/  MOV R3, R5 ;  /* 0x0000000500037202 */ /* 0x000fe20000000f00 */
[----:B------:R-:W-:-:S07]  /*1b00*/  FADD R21, R10, R23 ;  /* 0x000000170a157221 */ /* 0x000fce0000000000 */
.L_x_29:
[----:B------:R-:W-:Y:S05]  /*1b10*/  BSYNC.RECONVERGENT B2 ;  /* 0x0000000000027941 */ /* 0x000fea0003800200 */
.L_x_28:
[----:B------:R-:W-:-:S13]  /*1b20*/  ISETP.LT.OR P0, PT, R8, R9, P0 ;  /* 0x000000090800720c */ /* 0x000fda0000701670 */
[----:B------:R-:W-:Y:S05]  /*1b30*/  @!P0 BRA `(.L_x_21) ;  /* 0x0000000000288947 */ /* 0x000fea0003800000 */
[----:B------:R-:W0:Y:S01]  /*1b40*/  LDC.64 R4, c[0x0][0x380] ;  /* 0x0000e000ff047b82 */ /* 0x000e220000000a00 */
[----:B------:R-:W2:Y:S04]  /*1b50*/  LDG.E.CONSTANT R6, desc[UR6][R2.64+-0x400] ;  /* 0xfffc000602067981 */ /* 0x000ea8000c1e9900 */
[----:B------:R-:W3:Y:S04]  /*1b60*/  LDG.E.CONSTANT R7, desc[UR6][R2.64] ;  /* 0x0000000602077981 */ /* 0x000ee8000c1e9900 */
[----:B------:R-:W4:Y:S01]  /*1b70*/  LDG.E.CONSTANT R9, desc[UR6][R2.64+0x400] ;  /* 0x0004000602097981 */ /* 0x000f22000c1e9900 */
[----:B0-----:R-:W-:-:S06]  /*1b80*/  IMAD.WIDE.U32 R4, R11, 0x4, R4 ;  /* 0x000000040b047825 */ /* 0x001fcc00078e0004 */
[----:B------:R-:W5:Y:S02]  /*1b90*/  LDG.E.CONSTANT R4, desc[UR6][R4.64] ;  /* 0x0000000604047981 */ /* 0x000f64000c1e9900 */
[----:B-----5:R-:W-:-:S04]  /*1ba0*/  FADD R21, R21, R4 ;  /* 0x0000000415157221 */ /* 0x020fc80000000000 */
[----:B--2---:R-:W-:-:S04]  /*1bb0*/  FADD R6, R21, R6 ;  /* 0x0000000615067221 */ /* 0x004fc80000000000 */
[----:B---3--:R-:W-:-:S04]  /*1bc0*/  FADD R6, R6, R7 ;  /* 0x0000000706067221 */ /* 0x008fc80000000000 */
[----:B----4-:R-:W-:-:S07]  /*1bd0*/  FADD R21, R6, R9 ;  /* 0x0000000906157221 */ /* 0x010fce0000000000 */
.L_x_21:
[----:B------:R-:W-:Y:S05]  /*1be0*/  BSYNC.RECONVERGENT B1 ;  /* 0x0000000000017941 */ /* 0x000fea0003800200 */
.L_x_19:
[----:B------:R-:W0:Y:S01]  /*1bf0*/  S2R R6, SR_LANEID ;  /* 0x0000000000067919 */ /* 0x000e220000000000 */
[----:B------:R-:W1:Y:S01]  /*1c00*/  SHFL.DOWN PT, R2, R21, 0x1, 0x1f ;  /* 0x08201f0015027f89 */ /* 0x000e6200000e0000 */
[C---:B0-----:R-:W-:Y:S02]  /*1c10*/  ISETP.GT.AND P0, PT, R6.reuse, 0x1e, PT ;  /* 0x0000001e0600780c */ /* 0x041fe40003f04270 */
[----:B------:R-:W-:-:S11]  /*1c20*/  ISETP.NE.AND P1, PT, R6, RZ, PT ;  /* 0x000000ff0600720c */ /* 0x000fd60003f25270 */
[----:B-1----:R-:W-:Y:S01]  /*1c30*/  @!P0 FADD R21, R2, R21 ;  /* 0x0000001502158221 */ /* 0x002fe20000000000 */
[----:B------:R-:W-:Y:S01]  /*1c40*/  ISETP.GT.AND P0, PT, R6, 0x1d, PT ;  /* 0x0000001d0600780c */ /* 0x000fe20003f04270 */
[----:B------:R-:W0:Y:S01]  /*1c50*/  @!P1 S2R R5, SR_CgaCtaId ;  /* 0x0000000000059919 */ /* 0x000e220000008800 */
[----:B------:R-:W-:Y:S02]  /*1c60*/  @!P1 MOV R4, 0x400 ;  /* 0x0000040000049802 */ /* 0x000fe40000000f00 */
[----:B------:R-:W-:Y:S01]  /*1c70*/  @!P1 SHF.R.U32.HI R3, RZ, 0x3, R0 ;  /* 0x00000003ff039819 */ /* 0x000fe20000011600 */
[----:B------:R-:W1:Y:S03]  /*1c80*/  SHFL.DOWN PT, R2, R21, 0x2, 0x1f ;  /* 0x08401f0015027f89 */ /* 0x000e6600000e0000 */
[----:B------:R-:W-:-:S05]  /*1c90*/  @!P1 LOP3.LUT R3, R3, 0x7c, RZ, 0xc0, !PT ;  /* 0x0000007c03039812 */ /* 0x000fca00078ec0ff */
[----:B-1----:R-:W-:Y:S01]  /*1ca0*/  @!P0 FADD R21, R21, R2 ;  /* 0x0000000215158221 */ /* 0x002fe20000000000 */
[----:B------:R-:W-:Y:S02]  /*1cb0*/  ISETP.GT.AND P0, PT, R6, 0x1b, PT ;  /* 0x0000001b0600780c */ /* 0x000fe40003f04270 */
[----:B0-----:R-:W-:Y:S02]  /*1cc0*/  @!P1 LEA R4, R5, R4, 0x18 ;  /* 0x0000000405049211 */ /* 0x001fe400078ec0ff */
[----:B------:R-:W0:Y:S02]  /*1cd0*/  SHFL.DOWN PT, R2, R21, 0x4, 0x1f ;  /* 0x08801f0015027f89 */ /* 0x000e2400000e0000 */
[----:B------:R-:W-:-:S07]  /*1ce0*/  @!P1 IADD3 R3, PT, PT, R3, R4, RZ ;  /* 0x0000000403039210 */ /* 0x000fce0007ffe0ff */
        /* <DEDUP_REMOVED lines=12> */
[----:B------:R-:W0:Y:S01]  /*1db0*/  S2UR UR5, SR_CgaCtaId ;  /* 0x00000000000579c3 */ /* 0x000e220000008800 */
[----:B------:R-:W-:Y:S02]  /*1dc0*/  UMOV UR4, 0x400 ;  /* 0x0000040000047882 */ /* 0x000fe40000000000 */
[----:B0-----:R-:W-:-:S09]  /*1dd0*/  ULEA UR4, UR5, UR4, 0x18 ;  /* 0x0000000405047291 */ /* 0x001fd2000f8ec0ff */
[----:B---3--:R-:W0:Y:S04]  /*1de0*/  LDS R3, [UR4+0xc] ;  /* 0x00000c04ff037984 */ /* 0x008e280008000800 */
        /* <DEDUP_REMOVED lines=10> */
.L_x_2:
        /* <DEDUP_REMOVED lines=12> */
.L_x_32:
[----:B------:R-:W-:Y:S05]  /*1f50*/  BSYNC.RECONVERGENT B1 ;  /* 0x0000000000017941 */ /* 0x000fea0003800200 */
.L_x_31:
[----:B------:R-:W-:Y:S01]  /*1f60*/  ISETP.GE.AND P0, PT, R11, R20, PT ;  /* 0x000000140b00720c */ /* 0x000fe20003f06270 */
[----:B------:R-:W-:-:S12]  /*1f70*/  BSSY.RECONVERGENT B1, `(.L_x_33) ;  /* 0x0000074000017945 */ /* 0x000fd80003800200 */
[----:B------:R-:W-:Y:S05]  /*1f80*/  @P0 BRA `(.L_x_34) ;  /* 0x0000000400c80947 */ /* 0x000fea0003800000 */
[----:B0-----:R-:W-:Y:S01]  /*1f90*/  LOP3.LUT R3, RZ, R11, RZ, 0x33, !PT ;  /* 0x0000000bff037212 */ /* 0x001fe200078e33ff */
[----:B------:R-:W-:Y:S04]  /*1fa0*/  BSSY.RECONVERGENT B2, `(.L_x_35) ;  /* 0x0000015000027945 */ /* 0x000fe80003800200 */
[----:B------:R-:W-:-:S05]  /*1fb0*/  IMAD.IADD R4, R3, 0x1, R20 ;  /* 0x0000000103047824 */ /* 0x000fca00078e0214 */
        /* <DEDUP_REMOVED lines=10> */
.L_x_37:
[----:B------:R-:W-:-:S06]  /*2060*/  MOV R3, R5 ;  /* 0x0000000500037202 */ /* 0x000fcc0000000f00 */
[----:B------:R0:W2:Y:S01]  /*2070*/  LDG.E.CONSTANT R3, desc[UR6][R2.64] ;  /* 0x0000000602037981 */ /* 0x0000a2000c1e9900 */
[----:B------:R-:W-:Y:S02]  /*2080*/  IADD3 R4, PT, PT, R4, 0x1, RZ ;  /* 0x0000000104047810 */ /* 0x000fe40007ffe0ff */
[----:B------:R-:W-:Y:S02]  /*2090*/  IADD3 R11, PT, PT, R11, 0x100, RZ ;  /* 0x000001000b0b7810 */ /* 0x000fe40007ffe0ff */
[----:B------:R-:W-:Y:S02]  /*20a0*/  ISETP.NE.AND P0, PT, R4, RZ, PT ;  /* 0x000000ff0400720c */ /* 0x000fe40003f05270 */
[----:B0-----:R-:W-:-:S04]  /*20b0*/  IADD3 R2, P2, PT, R2, 0x400, RZ ;  /* 0x0000040002027810 */ /* 0x001fc80007f5e0ff */
[----:B------:R-:W-:Y:S01]  /*20c0*/  IADD3.X R5, PT, PT, RZ, R5, RZ, P2, !PT ;  /* 0x00000005ff057210 */ /* 0x000fe200017fe4ff */
[----:B--2--5:R-:W-:-:S06]  /*20d0*/  FADD R0, R3, R0 ;  /* 0x0000000003007221 */ /* 0x024fcc0000000000 */
[----:B------:R-:W-:Y:S05]  /*20e0*/  @P0 BRA `(.L_x_37) ;  /* 0xfffffffc00dc0947 */ /* 0x000fea000383ffff */
.L_x_36:
[----:B------:R-:W-:Y:S05]  /*20f0*/  BSYNC.RECONVERGENT B2 ;  /* 0x0000000000027941 */ /* 0x000fea0003800200 */
.L_x_35:
        /* <DEDUP_REMOVED lines=8> */
.L_x_40:
        /* <DEDUP_REMOVED lines=9> */
[----:B------:R-:W-:-:S03]  /*2210*/  VIADD R3, R11, 0x800 ;  /* 0x000008000b037836 */ /* 0x000fc60000000000 */
[----:B------:R-:W4:Y:S01]  /*2220*/  LDG.E.CONSTANT R15, desc[UR6][R4.64+0x400] ;  /* 0x00040006040f7981 */ /* 0x000f22000c1e9900 */
        /* <DEDUP_REMOVED lines=32> */
.L_x_39:
[----:B------:R-:W-:Y:S05]  /*2430*/  BSYNC.RECONVERGENT B2 ;  /* 0x0000000000027941 */ /* 0x000fea0003800200 */
.L_x_38:
[----:B------:R-:W-:Y:S01]  /*2440*/  IADD3 R2, PT, PT, -R11, R20, RZ ;  /* 0x000000140b027210 */ /* 0x000fe20007ffe1ff */
[----:B------:R-:W-:Y:S03]  /*2450*/  BSSY.RECONVERGENT B2, `(.L_x_41) ;  /* 0x0000019000027945 */ /* 0x000fe60003800200 */
[----:B------:R-:W-:-:S13]  /*2460*/  ISETP.GT.AND P1, PT, R2, 0x400, PT ;  /* 0x000004000200780c */ /* 0x000fda0003f24270 */
[----:B------:R-:W-:Y:S05]  /*2470*/  @!P1 BRA `(.L_x_42) ;  /* 0x0000000000589947 */ /* 0x000fea0003800000 */
        /* <DEDUP_REMOVED lines=22> */
.L_x_42:
[----:B------:R-:W-:Y:S05]  /*25e0*/  BSYNC.RECONVERGENT B2 ;  /* 0x0000000000027941 */ /* 0x000fea0003800200 */
.L_x_41:
        /* <DEDUP_REMOVED lines=12> */
.L_x_34:
[----:B------:R-:W-:Y:S05]  /*26b0*/  BSYNC.RECONVERGENT B1 ;  /* 0x0000000000017941 */ /* 0x000fea0003800200 */
.L_x_33:
        /* <DEDUP_REMOVED lines=35> */
[----:B--2---:R-:W0:Y:S04]  /*28f0*/  LDS R3, [UR4+0xc] ;  /* 0x00000c04ff037984 */ /* 0x004e280008000800 */
        /* <DEDUP_REMOVED lines=10> */
.L_x_43:
[----:B0-----:R-:W0:Y:S01]  /*29a0*/  S2R R2, SR_LANEID ;  /* 0x0000000000027919 */ /* 0x001e220000000000 */
[----:B------:R-:W-:-:S04]  /*29b0*/  LOP3.LUT R0, R9, 0x3e0, RZ, 0xc0, !PT ;  /* 0x000003e009007812 */ /* 0x000fc800078ec0ff */
[----:B------:R-:W-:Y:S02]  /*29c0*/  IADD3 R3, PT, PT, R0, 0x20, RZ ;  /* 0x0000002000037810 */ /* 0x000fe40007ffe0ff */
[----:B------:R-:W-:Y:S02]  /*29d0*/  LOP3.LUT R7, RZ, R0, RZ, 0x33, !PT ;  /* 0x00000000ff077212 */ /* 0x000fe400078e33ff */
[-C--:B------:R-:W-:Y:S02]  /*29e0*/  ISETP.GT.AND P0, PT, R3, R20.reuse, PT ;  /* 0x000000140300720c */ /* 0x080fe40003f04270 */
[----:B------:R-:W-:-:S04]  /*29f0*/  IADD3 R7, PT, PT, R7, R20, RZ ;  /* 0x0000001407077210 */ /* 0x000fc80007ffe0ff */
[----:B------:R-:W-:-:S05]  /*2a00*/  SEL R4, R7, 0x1f, P0 ;  /* 0x0000001f07047807 */ /* 0x000fca0000000000 */
[----:B------:R-:W1:Y:S01]  /*2a10*/  SHFL.DOWN PT, R0, R5, 0x1, R4 ;  /* 0x0820000005007989 */ /* 0x000e6200000e0004 */
[C---:B0-----:R-:W-:Y:S01]  /*2a20*/  ISETP.GE.AND P0, PT, R2.reuse, R4, PT ;  /* 0x000000040200720c */ /* 0x041fe20003f06270 */
[C---:B------:R-:W-:Y:S01]  /*2a30*/  VIADD R3, R2.reuse, 0x2 ;  /* 0x0000000202037836 */ /* 0x040fe20000000000 */
[----:B------:R-:W-:-:S11]  /*2a40*/  ISETP.NE.AND P1, PT, R2, RZ, PT ;  /* 0x000000ff0200720c */ /* 0x000fd60003f25270 */
[----:B-1----:R-:W-:Y:S01]  /*2a50*/  @!P0 FADD R5, R0, R5 ;  /* 0x0000000500058221 */ /* 0x002fe20000000000 */
[-C--:B------:R-:W-:Y:S01]  /*2a60*/  ISETP.GT.AND P0, PT, R3, R4.reuse, PT ;  /* 0x000000040300720c */ /* 0x080fe20003f04270 */
[----:B------:R-:W0:Y:S01]  /*2a70*/  @!P1 S2R R6, SR_CgaCtaId ;  /* 0x0000000000069919 */ /* 0x000e220000008800 */
[----:B------:R-:W-:Y:S02]  /*2a80*/  IADD3 R3, PT, PT, R2, 0x4, RZ ;  /* 0x0000000402037810 */ /* 0x000fe40007ffe0ff */
[----:B------:R-:W1:Y:S09]  /*2a90*/  SHFL.DOWN PT, R0, R5, 0x2, R4 ;  /* 0x0840000005007989 */ /* 0x000e7200000e0004 */
[----:B-1----:R-:W-:Y:S01]  /*2aa0*/  @!P0 FADD R5, R5, R0 ;  /* 0x0000000005058221 */ /* 0x002fe20000000000 */
[----:B------:R-:W-:-:S02]  /*2ab0*/  ISETP.GT.AND P0, PT, R3, R4, PT ;  /* 0x000000040300720c */ /* 0x000fc40003f04270 */
[----:B------:R-:W-:Y:S02]  /*2ac0*/  IADD3 R3, PT, PT, R2, 0x8, RZ ;  /* 0x0000000802037810 */ /* 0x000fe40007ffe0ff */
[----:B------:R-:W1:Y:S09]  /*2ad0*/  SHFL.DOWN PT, R0, R5, 0x4, R4 ;  /* 0x0880000005007989 */ /* 0x000e7200000e0004 */
[----:B-1----:R-:W-:Y:S01]  /*2ae0*/  @!P0 FADD R5, R5, R0 ;  /* 0x0000000005058221 */ /* 0x002fe20000000000 */
[----:B------:R-:W-:-:S02]  /*2af0*/  ISETP.GT.AND P0, PT, R3, R4, PT ;  /* 0x000000040300720c */ /* 0x000fc40003f04270 */
[----:B------:R-:W-:Y:S02]  /*2b00*/  IADD3 R3, PT, PT, R2, 0x10, RZ ;  /* 0x0000001002037810 */ /* 0x000fe40007ffe0ff */
[----:B------:R-:W1:Y:S01]  /*2b10*/  SHFL.DOWN PT, R0, R5, 0x8, R4 ;  /* 0x0900000005007989 */ /* 0x000e6200000e0004 */
[----:B------:R-:W-:-:S04]  /*2b20*/  @!P1 SHF.R.U32.HI R2, RZ, 0x3, R9 ;  /* 0x00000003ff029819 */ /* 0x000fc80000011609 */
[----:B------:R-:W-:-:S04]  /*2b30*/  @!P1 LOP3.LUT R2, R2, 0x7c, RZ, 0xc0, !PT ;  /* 0x0000007c02029812 */ /* 0x000fc800078ec0ff */
[----:B-1----:R-:W-:Y:S01]  /*2b40*/  @!P0 FADD R5, R5, R0 ;  /* 0x0000000005058221 */ /* 0x002fe20000000000 */
[----:B------:R-:W-:Y:S02]  /*2b50*/  ISETP.GT.AND P0, PT, R3, R4, PT ;  /* 0x000000040300720c */ /* 0x000fe40003f04270 */
[----:B------:R-:W-:Y:S02]  /*2b60*/  @!P1 MOV R3, 0x400 ;  /* 0x0000040000039802 */ /* 0x000fe40000000f00 */
[----:B------:R-:W1:Y:S02]  /*2b70*/  SHFL.DOWN PT, R0, R5, 0x10, R4 ;  /* 0x0a00000005007989 */ /* 0x000e6400000e0004 */
[----:B0-----:R-:W-:-:S04]  /*2b80*/  @!P1 LEA R3, R6, R3, 0x18 ;  /* 0x0000000306039211 */ /* 0x001fc800078ec0ff */
[----:B------:R-:W-:-:S03]  /*2b90*/  @!P1 IADD3 R3, PT, PT, R2, R3, RZ ;  /* 0x0000000302039210 */ /* 0x000fc60007ffe0ff */
[----:B-1----:R-:W-:Y:S01]  /*2ba0*/  @!P0 FADD R5, R5, R0 ;  /* 0x0000000005058221 */ /* 0x002fe20000000000 */
        /* <DEDUP_REMOVED lines=12> */
[----:B-1----:R-:W0:Y:S04]  /*2c70*/  LDS R3, [UR4+0xc] ;  /* 0x00000c04ff037984 */ /* 0x002e280008000800 */
        /* <DEDUP_REMOVED lines=13> */
.L_x_30:
[----:B------:R-:W0:Y:S01]  /*2d50*/  S2R R8, SR_TID.X ;  /* 0x0000000000087919 */ /* 0x000e220000002100 */
[----:B------:R-:W0:Y:S02]  /*2d60*/  LDC.64 R2, c[0x0][0x380] ;  /* 0x0000e000ff027b82 */ /* 0x000e240000000a00 */
[----:B0-----:R-:W-:-:S05]  /*2d70*/  IMAD.WIDE.U32 R2, R8, 0x4, R2 ;  /* 0x0000000408027825 */ /* 0x001fca00078e0002 */
[----:B------:R-:W2:Y:S04]  /*2d80*/  LDG.E.CONSTANT R19, desc[UR6][R2.64] ;  /* 0x0000000602137981 */ /* 0x000ea8000c1e9900 */
[----:B------:R-:W2:Y:S04]  /*2d90*/  LDG.E.CONSTANT R0, desc[UR6][R2.64+0x400] ;  /* 0x0004000602007981 */ /* 0x000ea8000c1e9900 */
[----:B------:R-:W3:Y:S04]  /*2da0*/  LDG.E.CONSTANT R4, desc[UR6][R2.64+0x800] ;  /* 0x0008000602047981 */ /* 0x000ee8000c1e9900 */
[----:B------:R-:W3:Y:S04]  /*2db0*/  LDG.E.CONSTANT R5, desc[UR6][R2.64+0xc00] ;  /* 0x000c000602057981 */ /* 0x000ee8000c1e9900 */
[----:B------:R-:W4:Y:S04]  /*2dc0*/  LDG.E.CONSTANT R6, desc[UR6][R2.64+0x1000] ;  /* 0x0010000602067981 */ /* 0x000f28000c1e9900 */
[----:B------:R-:W4:Y:S04]  /*2dd0*/  LDG.E.CONSTANT R7, desc[UR6][R2.64+0x1400] ;  /* 0x0014000602077981 */ /* 0x000f28000c1e9900 */
[----:B------:R-:W5:Y:S04]  /*2de0*/  LDG.E.CONSTANT R9, desc[UR6][R2.64+0x1800] ;  /* 0x0018000602097981 */ /* 0x000f68000c1e9900 */
        /* <DEDUP_REMOVED lines=8> */
[----:B------:R-:W5:Y:S01]  /*2e70*/  LDG.E.CONSTANT R18, desc[UR6][R2.64+0x3c00] ;  /* 0x003c000602127981 */ /* 0x000f62000c1e9900 */
[----:B------:R-:W-:Y:S01]  /*2e80*/  ISETP.GE.U32.AND P0, PT, R20, 0x2000, PT ;  /* 0x000020001400780c */ /* 0x000fe20003f06070 */
[----:B--2---:R-:W-:Y:S01]  /*2e90*/  FADD R0, R19, R0 ;  /* 0x0000000013007221 */ /* 0x004fe20000000000 */
[----:B---3--:R-:W-:-:S04]  /*2ea0*/  FADD R5, R4, R5 ;  /* 0x0000000504057221 */ /* 0x008fc80000000000 */
[----:B------:R-:W-:Y:S01]  /*2eb0*/  FADD R0, R0, R5 ;  /* 0x0000000500007221 */ /* 0x000fe20000000000 */
[----:B----4-:R-:W-:Y:S01]  /*2ec0*/  FADD R6, R6, R7 ;  /* 0x0000000706067221 */ /* 0x010fe20000000000 */
[----:B-----5:R-:W-:-:S04]  /*2ed0*/  FADD R9, R9, R10 ;  /* 0x0000000a09097221 */ /* 0x020fc80000000000 */
[----:B------:R-:W-:Y:S01]  /*2ee0*/  FADD R9, R6, R9 ;  /* 0x0000000906097221 */ /* 0x000fe20000000000 */
[----:B------:R-:W-:-:S03]  /*2ef0*/  FADD R11, R11, R12 ;  /* 0x0000000c0b0b7221 */ /* 0x000fc60000000000 */
[----:B------:R-:W-:Y:S01]  /*2f00*/  FADD R0, R0, R9 ;  /* 0x0000000900007221 */ /* 0x000fe20000000000 */
[----:B------:R-:W-:-:S04]  /*2f10*/  FADD R14, R13, R14 ;  /* 0x0000000e0d0e7221 */ /* 0x000fc80000000000 */
[----:B------:R-:W-:Y:S01]  /*2f20*/  FADD R11, R11, R14 ;  /* 0x0000000e0b0b7221 */ /* 0x000fe20000000000 */
[----:B------:R-:W-:Y:S01]  /*2f30*/  FADD R15, R15, R16 ;  /* 0x000000100f0f7221 */ /* 0x000fe20000000000 */
[----:B------:R-:W-:-:S04]  /*2f40*/  FADD R18, R17, R18 ;  /* 0x0000001211127221 */ /* 0x000fc80000000000 */
[----:B------:R-:W-:-:S04]  /*2f50*/  FADD R18, R15, R18 ;  /* 0x000000120f127221 */ /* 0x000fc80000000000 */
[----:B------:R-:W-:Y:S01]  /*2f60*/  FADD R5, R11, R18 ;  /* 0x000000120b057221 */ /* 0x000fe20000000000 */
[----:B------:R-:W-:-:S03]  /*2f70*/  HFMA2 R11, -RZ, RZ, 0, 0.00048828125 ;  /* 0x00001000ff0b7431 */ /* 0x000fc600000001ff */
[----:B------:R-:W-:Y:S01]  /*2f80*/  FADD R0, R0, R5 ;  /* 0x0000000500007221 */ /* 0x000fe20000000000 */
[----:B------:R-:W-:Y:S06]  /*2f90*/  @!P0 BRA `(.L_x_44) ;  /* 0x0000000000ac8947 */ /* 0x000fec0003800000 */
[----:B------:R-:W0:Y:S01]  /*2fa0*/  LDC R7, c[0x0][0x390] ;  /* 0x0000e400ff077b82 */ /* 0x000e220000000800 */
[----:B------:R-:W-:Y:S02]  /*2fb0*/  IADD3 R6, PT, PT, R20, -0x1000, RZ ;  /* 0xfffff00014067810 */ /* 0x000fe40007ffe0ff */
[----:B------:R-:W-:-:S07]  /*2fc0*/  MOV R11, 0x1000 ;  /* 0x00001000000b7802 */ /* 0x000fce0000000f00 */
.L_x_46:
[----:B------:R-:W-:-:S05]  /*2fd0*/  IMAD.WIDE R4, R11, 0x4, R2 ;  /* 0x000000040b047825 */ /* 0x000fca00078e0202 */
[----:B------:R-:W2:Y:S04]  /*2fe0*/  LDG.E.CONSTANT R20, desc[UR6][R4.64+0x400] ;  /* 0x0004000604147981 */ /* 0x000ea8000c1e9900 */
[----:B------:R-:W2:Y:S04]  /*2ff0*/  LDG.E.CONSTANT R21, desc[UR6][R4.64+0x800] ;  /* 0x0008000604157981 */ /* 0x000ea8000c1e9900 */
        /* <DEDUP_REMOVED lines=13> */
[----:B------:R1:W5:Y:S01]  /*30d0*/  LDG.E.CONSTANT R18, desc[UR6][R4.64+0x3c00] ;  /* 0x003c000604127981 */ /* 0x000362000c1e9900 */
[----:B--2---:R-:W-:Y:S01]  /*30e0*/  FADD R21, R20, R21 ;  /* 0x0000001514157221 */ /* 0x004fe20000000000 */
[----:B0-----:R-:W-:-:S05]  /*30f0*/  MOV R20, R7 ;  /* 0x0000000700147202 */ /* 0x001fca0000000f00 */
[----:B-1----:R-:W-:Y:S02]  /*3100*/  IMAD.IADD R4, R20, 0x1, -R11 ;  /* 0x0000000114047824 */ /* 0x002fe400078e0a0b */
[----:B---3--:R-:W-:-:S03]  /*3110*/  FADD R0, R19, R0 ;  /* 0x0000000013007221 */ /* 0x008fc60000000000 */
[----:B------:R-:W-:Y:S01]  /*3120*/  ISETP.GE.AND P0, PT, R4, 0x1000, PT ;  /* 0x000010000400780c */ /* 0x000fe20003f06270 */
[----:B----4-:R-:W-:Y:S01]  /*3130*/  FADD R22, R22, R23 ;  /* 0x0000001716167221 */ /* 0x010fe20000000000 */
[----:B------:R-:W-:Y:S01]  /*3140*/  FADD R0, R0, R21 ;  /* 0x0000001500007221 */ /* 0x000fe20000000000 */
[----:B-----5:R-:W-:-:S04]  /*3150*/  FADD R25, R24, R25 ;  /* 0x0000001918197221 */ /* 0x020fc80000000000 */
[----:B------:R-:W-:Y:S01]  /*3160*/  FADD R25, R22, R25 ;  /* 0x0000001916197221 */ /* 0x000fe20000000000 */
[----:B------:R-:W-:Y:S01]  /*3170*/  FADD R16, R16, R17 ;  /* 0x0000001110107221 */ /* 0x000fe20000000000 */
[----:B------:R-:W-:-:S04]  /*3180*/  FADD R15, R15, R10 ;  /* 0x0000000a0f0f7221 */ /* 0x000fc80000000000 */
[----:B------:R-:W-:Y:S01]  /*3190*/  FADD R15, R16, R15 ;  /* 0x0000000f100f7221 */ /* 0x000fe20000000000 */
[----:B------:R-:W-:Y:S01]  /*31a0*/  FADD R9, R14, R9 ;  /* 0x000000090e097221 */ /* 0x000fe20000000000 */
[----:B------:R-:W-:-:S04]  /*31b0*/  FADD R12, R13, R12 ;  /* 0x0000000c0d0c7221 */ /* 0x000fc80000000000 */
[----:B------:R-:W-:Y:S01]  /*31c0*/  FADD R12, R9, R12 ;  /* 0x0000000c090c7221 */ /* 0x000fe20000000000 */
[----:B------:R-:W-:-:S03]  /*31d0*/  FADD R0, R0, R25 ;  /* 0x0000001900007221 */ /* 0x000fc60000000000 */
[----:B------:R-:W-:-:S04]  /*31e0*/  FADD R15, R15, R12 ;  /* 0x0000000c0f0f7221 */ /* 0x000fc80000000000 */
[----:B------:R-:W-:-:S04]  /*31f0*/  FADD R15, R0, R15 ;  /* 0x0000000f000f7221 */ /* 0x000fc80000000000 */
[----:B------:R-:W-:Y:S01]  /*3200*/  FADD R0, R18, R15 ;  /* 0x0000000f12007221 */ /* 0x000fe20000000000 */
[----:B------:R-:W-:Y:S06]  /*3210*/  @!P0 BRA `(.L_x_45) ;  /* 0x0000000800308947 */ /* 0x000fec0003800000 */
[----:B------:R-:W-:-:S04]  /*3220*/  IADD3 R11, PT, PT, R11, 0x1000, RZ ;  /* 0x000010000b0b7810 */ /* 0x000fc80007ffe0ff */
[----:B------:R-:W-:-:S13]  /*3230*/  ISETP.GT.AND P0, PT, R11, R6, PT ;  /* 0x000000060b00720c */ /* 0x000fda0003f04270 */
[----:B------:R-:W-:Y:S05]  /*3240*/  @!P0 BRA `(.L_x_46) ;  /* 0xfffffffc00608947 */ /* 0x000fea000383ffff */
.L_x_44:
[----:B------:R-:W-:-:S13]  /*3250*/  ISETP.GE.AND P0, PT, R11, R20, PT ;  /* 0x000000140b00720c */ /* 0x000fda0003f06270 */
[----:B------:R-:W-:Y:S05]  /*3260*/  @P0 BRA `(.L_x_45) ;  /* 0x00000008001c0947 */ /* 0x000fea0003800000 */
[----:B------:R-:W-:Y:S01]  /*3270*/  IADD3 R9, PT, PT, -R11, R20, RZ ;  /* 0x000000140b097210 */ /* 0x000fe20007ffe1ff */
[----:B------:R-:W-:Y:S03]  /*3280*/  BSSY.RECONVERGENT B1, `(.L_x_45) ;  /* 0x0000085000017945 */ /* 0x000fe60003800200 */
        /* <DEDUP_REMOVED lines=16> */
.L_x_50:
        /* <DEDUP_REMOVED lines=8> */
.L_x_49:
[----:B------:R-:W-:Y:S05]  /*3410*/  BSYNC.RECONVERGENT B2 ;  /* 0x0000000000027941 */ /* 0x000fea0003800200 */
.L_x_48:
[----:B------:R-:W-:Y:S05]  /*3420*/  @!P1 BRA `(.L_x_47) ;  /* 0x0000000400a89947 */ /* 0x000fea0003800000 */
[----:B------:R-:W0:Y:S01]  /*3430*/  LDCU.64 UR4, c[0x0][0x380] ;  /* 0x00007000ff0477ac */ /* 0x000e220008000a00 */
[----:B------:R-:W-:Y:S01]  /*3440*/  IADD3 R5, PT, PT, R9, -R10, RZ ;  /* 0x8000000a09057210 */ /* 0x000fe20007ffe0ff */
[----:B------:R-:W-:Y:S01]  /*3450*/  BSSY.RECONVERGENT B2, `(.L_x_51) ;  /* 0x000003b000027945 */ /* 0x000fe20003800200 */
[CC--:B------:R-:W-:Y:S02]  /*3460*/  IADD3 R3, P0, PT, R10.reuse, R11.reuse, RZ ;  /* 0x0000000b0a037210 */ /* 0x0c0fe40007f1e0ff */
[----:B------:R-:W-:Y:S02]  /*3470*/  ISETP.GT.AND P1, PT, R5, 0xc00, PT ;  /* 0x00000c000500780c */ /* 0x000fe40003f24270 */
[----:B------:R-:W-:Y:S01]  /*3480*/  IADD3 R11, PT, PT, R10, R11, RZ ;  /* 0x0000000b0a0b7210 */ /* 0x000fe20007ffe0ff */
[----:B------:R-:W-:Y:S01]  /*3490*/  IMAD.X R4, RZ, RZ, RZ, P0 ;  /* 0x000000ffff047224 */ /* 0x000fe200000e06ff */
[----:B0-----:R-:W-:-:S04]  /*34a0*/  LEA R2, P0, R3, UR4, 0x2 ;  /* 0x0000000403027c11 */ /* 0x001fc8000f8010ff */
[----:B------:R-:W-:Y:S02]  /*34b0*/  LEA.HI.X R3, R3, UR5, R4, 0x2, P0 ;  /* 0x0000000503037c11 */ /* 0x000fe400080f1404 */
[----:B------:R-:W-:-:S04]  /*34c0*/  IADD3 R2, P0, PT, R2, 0x800, RZ ;  /* 0x0000080002027810 */ /* 0x000fc80007f1e0ff */
[----:B------:R-:W-:Y:S02]  /*34d0*/  IADD3.X R3, PT, PT, RZ, R3, RZ, P0, !PT ;  /* 0x00000003ff037210 */ /* 0x000fe400007fe4ff */
[----:B------:R-:W-:Y:S01]  /*34e0*/  PLOP3.LUT P0, PT, PT, PT, PT, 0x80, 0x8 ;  /* 0x000000000008781c */ /* 0x000fe20003f0f070 */
[----:B------:R-:W-:-:S12]  /*34f0*/  @!P1 BRA `(.L_x_52) ;  /* 0x0000000000c09947 */ /* 0x000fd80003800000 */
[----:B------:R-:W-:Y:S02]  /*3500*/  PLOP3.LUT P0, PT, PT, PT, PT, 0x8, 0x80 ;  /* 0x000000000080781c */ /* 0x000fe40003f0e170 */
[----:B------:R-:W-:-:S11]  /*3510*/  IADD3 R13, PT, PT, R9, -0xc00, RZ ;  /* 0xfffff400090d7810 */ /* 0x000fd60007ffe0ff */
.L_x_53:
[----:B------:R-:W0:Y:S01]  /*3520*/  LDC.64 R4, c[0x0][0x380] ;  /* 0x0000e000ff047b82 */ /* 0x000e220000000a00 */
[----:B------:R-:W2:Y:S01]  /*3530*/  LDG.E.CONSTANT R12, desc[UR6][R2.64+-0x400] ;  /* 0xfffc0006020c7981 */ /* 0x000ea2000c1e9900 */
[----:B------:R-:W-:-:S03]  /*3540*/  IADD3 R25, PT, PT, R11, 0x400, RZ ;  /* 0x000004000b197810 */ /* 0x000fc60007ffe0ff */
[----:B------:R-:W3:Y:S04]  /*3550*/  LDG.E.CONSTANT R20, desc[UR6][R2.64] ;  /* 0x0000000602147981 */ /* 0x000ee8000c1e9900 */
[----:B------:R-:W4:Y:S01]  /*3560*/  LDG.E.CONSTANT R19, desc[UR6][R2.64+0x400] ;  /* 0x0004000602137981 */ /* 0x000f22000c1e9900 */
[----:B------:R-:W-:-:S03]  /*3570*/  IADD3 R7, PT, PT, R11, 0x800, RZ ;  /* 0x000008000b077810 */ /* 0x000fc60007ffe0ff */
[----:B------:R-:W5:Y:S04]  /*3580*/  LDG.E.CONSTANT R17, desc[UR6][R2.64+0xc00] ;  /* 0x000c000602117981 */ /* 0x000f68000c1e9900 */
[----:B------:R-:W5:Y:S01]  /*3590*/  LDG.E.CONSTANT R16, desc[UR6][R2.64+0x1000] ;  /* 0x0010000602107981 */ /* 0x000f62000c1e9900 */
[----:B------:R-:W-:-:S03]  /*35a0*/  IADD3 R23, PT, PT, R11, 0xc00, RZ ;  /* 0x00000c000b177810 */ /* 0x000fc60007ffe0ff */
[----:B------:R-:W5:Y:S01]  /*35b0*/  LDG.E.CONSTANT R22, desc[UR6][R2.64+0x1c00] ;  /* 0x001c000602167981 */ /* 0x000f62000c1e9900 */
[----:B0-----:R-:W-:-:S03]  /*35c0*/  IMAD.WIDE.U32 R14, R11, 0x4, R4 ;  /* 0x000000040b0e7825 */ /* 0x001fc600078e0004 */
[----:B------:R-:W5:Y:S04]  /*35d0*/  LDG.E.CONSTANT R21, desc[UR6][R2.64+0x2000] ;  /* 0x0020000602157981 */ /* 0x000f68000c1e9900 */
[----:B------:R-:W5:Y:S04]  /*35e0*/  LDG.E.CONSTANT R26, desc[UR6][R2.64+0x3000] ;  /* 0x00300006021a7981 */ /* 0x000f68000c1e9900 */
[----:B------:R-:W2:Y:S01]  /*35f0*/  LDG.E.CONSTANT R15, desc[UR6][R14.64] ;  /* 0x000000060e0f7981 */ /* 0x000ea2000c1e9900 */
[----:B------:R-:W-:-:S05]  /*3600*/  IMAD.WIDE.U32 R24, R25, 0x4, R4 ;  /* 0x0000000419187825 */ /* 0x000fca00078e0004 */
[----:B------:R-:W5:Y:S01]  /*3610*/  LDG.E.CONSTANT R18, desc[UR6][R24.64] ;  /* 0x0000000618127981 */ /* 0x000f62000c1e9900 */
[----:B------:R-:W-:-:S03]  /*3620*/  IMAD.WIDE.U32 R6, R7, 0x4, R4 ;  /* 0x0000000407067825 */ /* 0x000fc600078e0004 */
        /* <DEDUP_REMOVED lines=8> */
[----:B------:R-:W-:Y:S01]  /*36b0*/  ISETP.GE.AND P1, PT, R10, R13, PT ;  /* 0x0000000d0a00720c */ /* 0x000fe20003f26270 */
[----:B------:R-:W-:Y:S01]  /*36c0*/  VIADD R11, R11, 0x1000 ;  /* 0x000010000b0b7836 */ /* 0x000fe20000000000 */
[----:B0-----:R-:W-:-:S04]  /*36d0*/  IADD3 R2, P2, PT, R2, 0x4000, RZ ;  /* 0x0000400002027810 */ /* 0x001fc80007f5e0ff */
        /* <DEDUP_REMOVED lines=18> */
.L_x_52:
[----:B------:R-:W-:Y:S05]  /*3800*/  BSYNC.RECONVERGENT B2 ;  /* 0x0000000000027941 */ /* 0x000fea0003800200 */
.L_x_51:
[----:B------:R-:W-:Y:S01]  /*3810*/  IADD3 R4, PT, PT, R9, -R10, RZ ;  /* 0x8000000a09047210 */ /* 0x000fe20007ffe0ff */
[----:B------:R-:W-:Y:S03]  /*3820*/  BSSY.RECONVERGENT B2, `(.L_x_54) ;  /* 0x000001e000027945 */ /* 0x000fe60003800200 */
[----:B------:R-:W-:-:S13]  /*3830*/  ISETP.GT.AND P1, PT, R4, 0x400, PT ;  /* 0x000004000400780c */ /* 0x000fda0003f24270 */
[----:B------:R-:W-:Y:S05]  /*3840*/  @!P1 BRA `(.L_x_55) ;  /* 0x00000000006c9947 */ /* 0x000fea0003800000 */
[----:B------:R-:W0:Y:S01]  /*3850*/  LDC.64 R6, c[0x0][0x380] ;  /* 0x0000e000ff067b82 */ /* 0x000e220000000a00 */
[----:B------:R-:W2:Y:S01]  /*3860*/  LDG.E.CONSTANT R13, desc[UR6][R2.64+-0x400] ;  /* 0xfffc0006020d7981 */ /* 0x000ea2000c1e9900 */
[----:B------:R-:W-:-:S03]  /*3870*/  IADD3 R17, PT, PT, R11, 0x400, RZ ;  /* 0x000004000b117810 */ /* 0x000fc60007ffe0ff */
[----:B------:R-:W3:Y:S04]  /*3880*/  LDG.E.CONSTANT R15, desc[UR6][R2.64] ;  /* 0x00000006020f7981 */ /* 0x000ee8000c1e9900 */
[----:B------:R-:W4:Y:S04]  /*3890*/  LDG.E.CONSTANT R19, desc[UR6][R2.64+0xc00] ;  /* 0x000c000602137981 */ /* 0x000f28000c1e9900 */
[----:B------:R-:W5:Y:S04]  /*38a0*/  LDG.E.CONSTANT R21, desc[UR6][R2.64+0x1000] ;  /* 0x0010000602157981 */ /* 0x000f68000c1e9900 */
[----:B------:R-:W5:Y:S01]  /*38b0*/  LDG.E.CONSTANT R23, desc[UR6][R2.64+0x1400] ;  /* 0x0014000602177981 */ /* 0x000f62000c1e9900 */
[----:B0-----:R-:W-:-:S06]  /*38c0*/  IMAD.WIDE.U32 R4, R11, 0x4, R6 ;  /* 0x000000040b047825 */ /* 0x001fcc00078e0006 */
[----:B------:R0:W2:Y:S01]  /*38d0*/  LDG.E.CONSTANT R5, desc[UR6][R4.64] ;  /* 0x0000000604057981 */ /* 0x0000a2000c1e9900 */
[----:B------:R-:W-:-:S03]  /*38e0*/  IMAD.WIDE.U32 R6, R17, 0x4, R6 ;  /* 0x0000000411067825 */ /* 0x000fc600078e0006 */
[----:B------:R1:W4:Y:S04]  /*38f0*/  LDG.E.CONSTANT R17, desc[UR6][R2.64+0x400] ;  /* 0x0004000602117981 */ /* 0x000328000c1e9900 */
[----:B------:R-:W5:Y:S01]  /*3900*/  LDG.E.CONSTANT R7, desc[UR6][R6.64] ;  /* 0x0000000606077981 */ /* 0x000f62000c1e9900 */
[----:B0-----:R-:W-:Y:S02]  /*3910*/  IADD3 R4, P1, PT, R2, 0x2000, RZ ;  /* 0x0000200002047810 */ /* 0x001fe40007f3e0ff */
[----:B------:R-:W-:Y:S02]  /*3920*/  PLOP3.LUT P0, PT, PT, PT, PT, 0x8, 0x80 ;  /* 0x000000000080781c */ /* 0x000fe40003f0e170 */
[----:B------:R-:W-:Y:S02]  /*3930*/  IADD3 R10, PT, PT, R10, 0x800, RZ ;  /* 0x000008000a0a7810 */ /* 0x000fe40007ffe0ff */
[----:B------:R-:W-:-:S02]  /*3940*/  IADD3 R11, PT, PT, R11, 0x800, RZ ;  /* 0x000008000b0b7810 */ /* 0x000fc40007ffe0ff */
[----:B-1----:R-:W-:Y:S01]  /*3950*/  MOV R2, R4 ;  /* 0x0000000400027202 */ /* 0x002fe20000000f00 */
[----:B--2---:R-:W-:-:S04]  /*3960*/  FADD R0, R0, R5 ;  /* 0x0000000500007221 */ /* 0x004fc80000000000 */
[----:B------:R-:W-:-:S04]  /*3970*/  FADD R0, R0, R13 ;  /* 0x0000000d00007221 */ /* 0x000fc80000000000 */
[----:B---3--:R-:W-:-:S04]  /*3980*/  FADD R0, R0, R15 ;  /* 0x0000000f00007221 */ /* 0x008fc80000000000 */
[----:B----4-:R-:W-:-:S04]  /*3990*/  FADD R0, R0, R17 ;  /* 0x0000001100007221 */ /* 0x010fc80000000000 */
[----:B-----5:R-:W-:-:S04]  /*39a0*/  FADD R0, R0, R7 ;  /* 0x0000000700007221 */ /* 0x020fc80000000000 */
[----:B------:R-:W-:Y:S01]  /*39b0*/  FADD R0, R0, R19 ;  /* 0x0000001300007221 */ /* 0x000fe20000000000 */
[----:B------:R-:W-:-:S03]  /*39c0*/  IADD3.X R5, PT, PT, RZ, R3, RZ, P1, !PT ;  /* 0x00000003ff057210 */ /* 0x000fc60000ffe4ff */
[----:B------:R-:W-:Y:S01]  /*39d0*/  FADD R0, R0, R21 ;  /* 0x0000001500007221 */ /* 0x000fe20000000000 */
[----:B------:R-:W-:-:S03]  /*39e0*/  MOV R3, R5 ;  /* 0x0000000500037202 */ /* 0x000fc60000000f00 */
[----:B------:R-:W-:-:S07]  /*39f0*/  FADD R0, R0, R23 ;  /* 0x0000001700007221 */ /* 0x000fce0000000000 */
.L_x_55:
[----:B------:R-:W-:Y:S05]  /*3a00*/  BSYNC.RECONVERGENT B2 ;  /* 0x0000000000027941 */ /* 0x000fea0003800200 */
.L_x_54:
[----:B------:R-:W-:-:S13]  /*3a10*/  ISETP.LT.OR P0, PT, R10, R9, P0 ;  /* 0x000000090a00720c */ /* 0x000fda0000701670 */
[----:B------:R-:W-:Y:S05]  /*3a20*/  @!P0 BRA `(.L_x_47) ;  /* 0x0000000000288947 */ /* 0x000fea0003800000 */
[----:B------:R-:W0:Y:S01]  /*3a30*/  LDC.64 R4, c[0x0][0x380] ;  /* 0x0000e000ff047b82 */ /* 0x000e220000000a00 */
[----:B------:R-:W2:Y:S04]  /*3a40*/  LDG.E.CONSTANT R7, desc[UR6][R2.64+-0x400] ;  /* 0xfffc000602077981 */ /* 0x000ea8000c1e9900 */
[----:B------:R-:W3:Y:S01]  /*3a50*/  LDG.E.CONSTANT R9, desc[UR6][R2.64] ;  /* 0x0000000602097981 */ /* 0x000ee2000c1e9900 */
[----:B0-----:R-:W-:-:S03]  /*3a60*/  IMAD.WIDE.U32 R4, R11, 0x4, R4 ;  /* 0x000000040b047825 */ /* 0x001fc600078e0004 */
[----:B------:R-:W4:Y:S04]  /*3a70*/  LDG.E.CONSTANT R11, desc[UR6][R2.64+0x400] ;  /* 0x00040006020b7981 */ /* 0x000f28000c1e9900 */
[----:B------:R-:W5:Y:S02]  /*3a80*/  LDG.E.CONSTANT R5, desc[UR6][R4.64] ;  /* 0x0000000604057981 */ /* 0x000f64000c1e9900 */
[----:B-----5:R-:W-:-:S04]  /*3a90*/  FADD R0, R0, R5 ;  /* 0x0000000500007221 */ /* 0x020fc80000000000 */
[----:B--2---:R-:W-:-:S04]  /*3aa0*/  FADD R0, R0, R7 ;  /* 0x0000000700007221 */ /* 0x004fc80000000000 */
[----:B---3--:R-:W-:-:S04]  /*3ab0*/  FADD R0, R0, R9 ;  /* 0x0000000900007221 */ /* 0x008fc80000000000 */
[----:B----4-:R-:W-:-:S07]  /*3ac0*/  FADD R0, R0, R11 ;  /* 0x0000000b00007221 */ /* 0x010fce0000000000 */
.L_x_47:
[----:B------:R-:W-:Y:S05]  /*3ad0*/  BSYNC.RECONVERGENT B1 ;  /* 0x0000000000017941 */ /* 0x000fea0003800200 */
.L_x_45:
[----:B------:R-:W0:Y:S01]  /*3ae0*/  S2R R6, SR_LANEID ;  /* 0x0000000000067919 */ /* 0x000e220000000000 */
[----:B------:R-:W-:-:S05]  /*3af0*/  MOV R3, R0 ;  /* 0x0000000000037202 */ /* 0x000fca0000000f00 */
        /* <DEDUP_REMOVED lines=30> */
[----:B------:R-:W1:Y:S04]  /*3ce0*/  LDS R3, [UR4+0xc] ;  /* 0x00000c04ff037984 */ /* 0x000e680008000800 */
[----:B0-----:R-:W0:Y:S04]  /*3cf0*/  LDS.128 R4, [UR4+0x10] ;  /* 0x00001004ff047984 */ /* 0x001e280008000c00 */
[----:B------:R-:W2:Y:S01]  /*3d00*/  LDS.64 R8, [UR4+0x20] ;  /* 0x00002004ff087984 */ /* 0x000ea20008000a00 */
[----:B-1----:R-:W-:-:S04]  /*3d10*/  FADD R3, R0, R3 ;  /* 0x0000000300037221 */ /* 0x002fc80000000000 */
[----:B0-----:R-:W-:-:S04]  /*3d20*/  FADD R4, R3, R4 ;  /* 0x0000000403047221 */ /* 0x001fc80000000000 */
[----:B------:R-:W-:-:S04]  /*3d30*/  FADD R5, R4, R5 ;  /* 0x0000000504057221 */ /* 0x000fc80000000000 */
[----:B------:R-:W-:-:S04]  /*3d40*/  FADD R6, R5, R6 ;  /* 0x0000000605067221 */ /* 0x000fc80000000000 */
[----:B------:R-:W-:-:S04]  /*3d50*/  FADD R7, R6, R7 ;  /* 0x0000000706077221 */ /* 0x000fc80000000000 */
[----:B--2---:R-:W-:-:S04]  /*3d60*/  FADD R8, R7, R8 ;  /* 0x0000000807087221 */ /* 0x004fc80000000000 */
[----:B------:R-:W-:-:S07]  /*3d70*/  FADD R0, R8, R9 ;  /* 0x0000000908007221 */ /* 0x000fce0000000000 */
.L_x_17:
[----:B------:R-:W-:Y:S05]  /*3d80*/  BSYNC.RECONVERGENT B0 ;  /* 0x0000000000007941 */ /* 0x000fea0003800200 */
.L_x_1:
[----:B------:R-:W-:Y:S05]  /*3d90*/  @P0 EXIT ;  /* 0x000000000000094d */ /* 0x000fea0003800000 */
[----:B01234-:R-:W0:Y:S01]  /*3da0*/  LDC.64 R2, c[0x0][0x388] ;  /* 0x0000e200ff027b82 */ /* 0x01fe220000000a00 */
[----:B------:R-:W1:Y:S02]  /*3db0*/  LDCU UR4, c[0x0][0x398] ;  /* 0x00007300ff0477ac */ /* 0x000e640008000800 */
[----:B-1----:R-:W-:-:S05]  /*3dc0*/  FADD R5, R0, UR4 ;  /* 0x0000000400057e21 */ /* 0x002fca0008000000 */
[----:B0-----:R-:W-:Y:S01]  /*3dd0*/  STG.E desc[UR6][R2.64], R5 ;  /* 0x0000000502007986 */ /* 0x001fe2000c101906 */
[----:B------:R-:W-:Y:S05]  /*3de0*/  EXIT ;  /* 0x000000000000794d */ /* 0x000fea0003800000 */
.L_x_56:
[----:B------:R-:W-:-:S00]  /*3df0*/  BRA `(.L_x_56) ;  /* 0xfffffffc00fc7947 */ /* 0x000fc0000383ffff */
[----:B------:R-:W-:-:S00]  /*3e00*/  NOP ;  /* 0x0000000000007918 */ /* 0x000fc00000000000 */
[----:B------:R-:W-:-:S00]  /*3e10*/  NOP ;  /* 0x0000000000007918 */ /* 0x000fc00000000000 */
[----:B------:R-:W-:-:S00]  /*3e20*/  NOP ;  /* 0x0000000000007918 */ /* 0x000fc00000000000 */
[----:B------:R-:W-:-:S00]  /*3e30*/  NOP ;  /* 0x0000000000007918 */ /* 0x000fc00000000000 */
[----:B------:R-:W-:-:S00]  /*3e40*/  NOP ;  /* 0x0000000000007918 */ /* 0x000fc00000000000 */
[----:B------:R-:W-:-:S00]  /*3e50*/  NOP ;  /* 0x0000000000007918 */ /* 0x000fc00000000000 */
[----:B------:R-:W-:-:S00]  /*3e60*/  NOP ;  /* 0x0000000000007918 */ /* 0x000fc00000000000 */
[----:B------:R-:W-:-:S00]  /*3e70*/  NOP ;  /* 0x0000000000007918 */ /* 0x000fc00000000000 */
.L_x_265:


//--------------------- .text._ZN3cub18CUB_300001_SM_10006detail6reduce18DeviceReduceKernelINS2_10policy_hubIfyN4cuda3std3__44plusIfEEE10Policy1000EN6thrust24THRUST_300001_SM_1000_NS6detail15normal_iteratorINSD_10device_ptrIfEEEEyS9_fNS7_10__identityEEEvT0_PT3_T1_NS0_13GridEvenShareISN_EET2_T4_ --------------------------
	.section	.text._ZN3cub18CUB_300001_SM_10006detail6reduce18DeviceReduceKernelINS2_10policy_hubIfyN4cuda3std3__44plusIfEEE10Policy1000EN6thrust24THRUST_300001_SM_1000_NS6detail15normal_iteratorINSD_10device_ptrIfEEEEyS9_fNS7_10__identityEEEvT0_PT3_T1_NS0_13GridEvenShareISN_EET2_T4_,"ax",@progbits
	.align	128
        .global         _ZN3cub18CUB_300001_SM_10006detail6reduce18DeviceReduceKernelINS2_10policy_hubIfyN4cuda3std3__44plusIfEEE10Policy1000EN6thrust24THRUST_300001_SM_1000_NS6detail15normal_iteratorINSD_10device_ptrIfEEEEyS9_fNS7_10__identityEEEvT0_PT3_T1_NS0_13GridEvenShareISN_EET2_T4_
        .type           _ZN3cub18CUB_300001_SM_10006detail6reduce18DeviceReduceKernelINS2_10policy_hubIfyN4cuda3std3__44plusIfEEE10Policy1000EN6thrust24THRUST_300001_SM_1000_NS6detail15normal_iteratorINSD_10device_ptrIfEEEEyS9_fNS7_10__identityEEEvT0_PT3_T1_NS0_13GridEvenShareISN_EET2_T4_,@function
        .size           _ZN3cub18CUB_300001_SM_10006detail6reduce18DeviceReduceKernelINS2_10policy_hubIfyN4cuda3std3__44plusIfEEE10Policy1000EN6thrust24THRUST_300001_SM_1000_NS6detail15normal_iteratorINSD_10device_ptrIfEEEEyS9_fNS7_10__identityEEEvT0_PT3_T1_NS0_13GridEvenShareISN_EET2_T4_,(.L_x_266 - _ZN3cub18CUB_300001_SM_10006detail6reduce18DeviceReduceKernelINS2_10policy_hubIfyN4cuda3std3__44plusIfEEE10Policy1000EN6thrust24THRUST_300001_SM_1000_NS6detail15normal_iteratorINSD_10device_ptrIfEEEEyS9_fNS7_10__identityEEEvT0_PT3_T1_NS0_13GridEvenShareISN_EET2_T4_)
        .other          _ZN3cub18CUB_300001_SM_10006detail6reduce18DeviceReduceKernelINS2_10policy_hubIfyN4cuda3std3__44plusIfEEE10Policy1000EN6thrust24THRUST_300001_SM_1000_NS6detail15normal_iteratorINSD_10device_ptrIfEEEEyS9_fNS7_10__identityEEEvT0_PT3_T1_NS0_13GridEvenShareISN_EET2_T4_,@"STO_CUDA_ENTRY STV_DEFAULT"
_ZN3cub18CUB_300001_SM_10006detail6reduce18DeviceReduceKernelINS2_10policy_hubIfyN4cuda3std3__44plusIfEEE10Policy1000EN6thrust24THRUST_300001_SM_1000_NS6detail15normal_iteratorINSD_10device_ptrIfEEEEyS9_fNS7_10__identityEEEvT0_PT3_T1_NS0_13GridEvenShareISN_EET2_T4_:
.text._ZN3cub18CUB_300001_SM_10006detail6reduce18DeviceReduceKernelINS2_10policy_hubIfyN4cuda3std3__44plusIfEEE10Policy1000EN6thrust24THRUST_300001_SM_1000_NS6detail15normal_iteratorINSD_10device_ptrIfEEEEyS9_fNS7_10__identityEEEvT0_PT3_T1_NS0_13GridEvenShareISN_EET2_T4_:
[----:B------:R-:W-:Y:S08]  /*0000*/  LDC R1, c[0x0][0x37c] ;  /* 0x0000df00ff017b82 */ /* 0x000ff00000000800 */
[----:B------:R-:W0:Y:S01]  /*0010*/  S2UR UR16, SR_CTAID.X ;  /* 0x00000000001079c3 */ /* 0x000e220000002500 */
[----:B------:R-:W1:Y:S01]  /*0020*/  LDCU.64 UR8, c[0x0][0x3b8] ;  /* 0x00007700ff0877ac */ /* 0x000e620008000a00 */
[----:B------:R-:W-:Y:S01]  /*0030*/  BSSY.RECONVERGENT B0, `(.L_x_57) ;  /* 0x0000229000007945 */ /* 0x000fe20003800200 */
[----:B------:R-:W2:Y:S01]  /*0040*/  LDCU UR5, c[0x0][0x3c0] ;  /* 0x00007800ff0577ac */ /* 0x000ea20008000800 */
[----:B------:R-:W3:Y:S01]  /*0050*/  LDCU.64 UR14, c[0x0][0x358] ;  /* 0x00006b00ff0e77ac */ /* 0x000ee20008000a00 */
[----:B-1----:R-:W-:-:S02]  /*0060*/  IMAD.U32 R2, RZ, RZ, UR8 ;  /* 0x00000008ff027e24 */ /* 0x002fc4000f8e00ff */
[----:B------:R-:W-:Y:S01]  /*0070*/  IMAD.U32 R3, RZ, RZ, UR9 ;  /* 0x00000009ff037e24 */ /* 0x000fe2000f8e00ff */
[----:B--2---:R-:W-:Y:S02]  /*0080*/  USHF.L.U32 UR5, UR5, 0xc, URZ ;  /* 0x0000000c05057899 */ /* 0x004fe400080006ff */
[----:B0-----:R-:W-:Y:S02]  /*0090*/  USHF.L.U32 UR7, UR16, 0xc, URZ ;  /* 0x0000000c10077899 */ /* 0x001fe400080006ff */
[----:B------:R-:W-:-:S04]  /*00a0*/  USHF.R.S32.HI UR4, URZ, 0x1f, UR5 ;  /* 0x0000001fff047899 */ /* 0x000fc80008011405 */
[----:B------:R-:W-:-:S04]  /*00b0*/  IADD3 R23, P1, PT, R2, -UR7, RZ ;  /* 0x8000000702177c10 */ /* 0x000fc8000ff3e0ff */
[----:B------:R-:W-:Y:S02]  /*00c0*/  ISETP.GT.U32.AND P0, PT, R23, 0xfff, PT ;  /* 0x00000fff1700780c */ /* 0x000fe40003f04070 */
[----:B------:R-:W-:-:S04]  /*00d0*/  IADD3.X R22, PT, PT, R3, -0x1, RZ, P1, !PT ;  /* 0xffffffff03167810 */ /* 0x000fc80000ffe4ff */
[----:B------:R-:W-:-:S13]  /*00e0*/  ISETP.GT.U32.AND.EX P0, PT, R22, RZ, PT, P0 ;  /* 0x000000ff1600720c */ /* 0x000fda0003f04100 */
[----:B---3--:R-:W-:Y:S05]  /*00f0*/  @P0 BRA `(.L_x_58) ;  /* 0x0000000c00c40947 */ /* 0x008fea0003800000 */
[----:B------:R-:W0:Y:S01]  /*0100*/  S2R R0, SR_TID.X ;  /* 0x0000000000007919 */ /* 0x000e220000002100 */
[----:B------:R-:W-:Y:S01]  /*0110*/  IADD3 R5, PT, PT, R2, -UR7, RZ ;  /* 0x8000000702057c10 */ /* 0x000fe2000fffe0ff */
[----:B------:R-:W-:Y:S01]  /*0120*/  BSSY.RECONVERGENT B1, `(.L_x_59) ;  /* 0x000000a000017945 */ /* 0x000fe20003800200 */
[----:B------:R-:W-:Y:S02]  /*0130*/  IMAD.MOV.U32 R4, RZ, RZ, RZ ;  /* 0x000000ffff047224 */ /* 0x000fe400078e00ff */
[----:B0-----:R-:W-:Y:S02]  /*0140*/  ISETP.GE.AND P0, PT, R0, R5, PT ;  /* 0x000000050000720c */ /* 0x001fe40003f06270 */
[----:B------:R-:W-:-:S11]  /*0150*/  MOV R6, R0 ;  /* 0x0000000000067202 */ /* 0x000fd60000000f00 */
[----:B------:R-:W-:Y:S05]  /*0160*/  @P0 BRA `(.L_x_60) ;  /* 0x0000000000140947 */ /* 0x000fea0003800000 */
[----:B------:R-:W0:Y:S01]  /*0170*/  LDC.64 R8, c[0x0][0x380] ;  /* 0x0000e000ff087b82 */ /* 0x000e220000000a00 */
[----:B------:R-:W-:-:S04]  /*0180*/  VIADD R3, R0, UR7 ;  /* 0x0000000700037c36 */ /* 0x000fc80008000000 */
[----:B0-----:R-:W-:-:S05]  /*0190*/  IMAD.WIDE.U32 R8, R3, 0x4, R8 ;  /* 0x0000000403087825 */ /* 0x001fca00078e0008 */
[----:B------:R0:W5:Y:S01]  /*01a0*/  LDG.E R4, desc[UR14][R8.64] ;  /* 0x0000000e08047981 */ /* 0x000162000c1e1900 */
[----:B------:R-:W-:-:S07]  /*01b0*/  IADD3 R6, PT, PT, R0, 0x100, RZ ;  /* 0x0000010000067810 */ /* 0x000fce0007ffe0ff */
.L_x_60:
[----:B------:R-:W-:Y:S05]  /*01c0*/  BSYNC.RECONVERGENT B1 ;  /* 0x0000000000017941 */ /* 0x000fea0003800200 */
.L_x_59:
[----:B------:R-:W-:Y:S01]  /*01d0*/  ISETP.GE.AND P0, PT, R6, R5, PT ;  /* 0x000000050600720c */ /* 0x000fe20003f06270 */
[----:B------:R-:W-:-:S12]  /*01e0*/  BSSY.RECONVERGENT B1, `(.L_x_61) ;  /* 0x0000079000017945 */ /* 0x000fd80003800200 */
[----:B------:R-:W-:Y:S05]  /*01f0*/  @P0 BRA `(.L_x_62) ;  /* 0x0000000400dc0947 */ /* 0x000fea0003800000 */
[----:B------:R-:W-:Y:S01]  /*0200*/  LOP3.LUT R3, RZ, R6, RZ, 0x33, !PT ;  /* 0x00000006ff037212 */ /* 0x000fe200078e33ff */
[----:B------:R-:W-:Y:S03]  /*0210*/  BSSY.RECONVERGENT B2, `(.L_x_63) ;  /* 0x0000037000027945 */ /* 0x000fe60003800200 */
[----:B------:R-:W-:-:S04]  /*0220*/  IADD3 R3, PT, PT, R2, -UR7, R3 ;  /* 0x8000000702037c10 */ /* 0x000fc8000fffe003 */
[C---:B------:R-:W-:Y:S02]  /*0230*/  ISETP.GE.U32.AND P1, PT, R3.reuse, 0xf00, PT ;  /* 0x00000f000300780c */ /* 0x040fe40003f26070 */
[----:B------:R-:W-:-:S04]  /*0240*/  LEA.HI R7, R3, 0x1, RZ, 0x18 ;  /* 0x0000000103077811 */ /* 0x000fc800078fc0ff */
[----:B------:R-:W-:-:S04]  /*0250*/  LOP3.LUT R22, R7, 0xf, RZ, 0xc0, !PT ;  /* 0x0000000f07167812 */ /* 0x000fc800078ec0ff */
[----:B------:R-:W-:-:S03]  /*0260*/  ISETP.NE.AND P0, PT, R22, RZ, PT ;  /* 0x000000ff1600720c */ /* 0x000fc60003f05270 */
[----:B------:R-:W-:Y:S10]  /*0270*/  @!P1 BRA `(.L_x_64) ;  /* 0x0000000000c09947 */ /* 0x000ff40003800000 */
[----:B------:R-:W1:Y:S01]  /*0280*/  LDCU.64 UR8, c[0x0][0x380] ;  /* 0x00007000ff0877ac */ /* 0x000e620008000a00 */
[----:B------:R-:W-:Y:S01]  /*0290*/  IMAD.WIDE.U32 R2, R6, 0x4, RZ ;  /* 0x0000000406027825 */ /* 0x000fe200078e00ff */
[----:B------:R-:W-:Y:S01]  /*02a0*/  LOP3.LUT R11, R7, 0x1fffff0, RZ, 0xc0, !PT ;  /* 0x01fffff0070b7812 */ /* 0x000fe200078ec0ff */
[----:B------:R-:W-:-:S04]  /*02b0*/  UIMAD.WIDE.U32 UR4, UR16, 0x4000, URZ ;  /* 0x00004000100478a5 */ /* 0x000fc8000f8e00ff */
[----:B------:R-:W-:Y:S02]  /*02c0*/  IMAD.MOV R11, RZ, RZ, -R11 ;  /* 0x000000ffff0b7224 */ /* 0x000fe400078e0a0b */
[----:B------:R-:W-:Y:S02]  /*02d0*/  LOP3.LUT R2, R2, UR4, RZ, 0xfc, !PT ;  /* 0x0000000402027c12 */ /* 0x000fe4000f8efcff */
[----:B------:R-:W-:Y:S02]  /*02e0*/  LOP3.LUT R3, R3, UR5, RZ, 0xfc, !PT ;  /* 0x0000000503037c12 */ /* 0x000fe4000f8efcff */
[----:B-1----:R-:W-:-:S04]  /*02f0*/  IADD3 R2, P1, PT, R2, UR8, RZ ;  /* 0x0000000802027c10 */ /* 0x002fc8000ff3e0ff */
[----:B------:R-:W-:-:S04]  /*0300*/  IADD3 R2, P2, PT, R2, 0x2000, RZ ;  /* 0x0000200002027810 */ /* 0x000fc80007f5e0ff */
[----:B------:R-:W-:-:S09]  /*0310*/  IADD3.X R3, PT, PT, RZ, UR9, R3, P2, P1 ;  /* 0x00000009ff037c10 */ /* 0x000fd200097e2403 */
.L_x_65:
[----:B------:R-:W2:Y:S04]  /*0320*/  LDG.E R21, desc[UR14][R2.64+-0x2000] ;  /* 0xffe0000e02157981 */ /* 0x000ea8000c1e1900 */
[----:B------:R-:W3:Y:S04]  /*0330*/  LDG.E R20, desc[UR14][R2.64+-0x1c00] ;  /* 0xffe4000e02147981 */ /* 0x000ee8000c1e1900 */
[----:B------:R-:W4:Y:S04]  /*0340*/  LDG.E R23, desc[UR14][R2.64+-0x1800] ;  /* 0xffe8000e02177981 */ /* 0x000f28000c1e1900 */
        /* <DEDUP_REMOVED lines=11> */
[----:B0-----:R-:W4:Y:S04]  /*0400*/  LDG.E R9, desc[UR14][R2.64+0x1800] ;  /* 0x0018000e02097981 */ /* 0x001f28000c1e1900 */
[----:B------:R0:W4:Y:S01]  /*0410*/  LDG.E R8, desc[UR14][R2.64+0x1c00] ;  /* 0x001c000e02087981 */ /* 0x000122000c1e1900 */
[----:B------:R-:W-:-:S02]  /*0420*/  IADD3 R11, PT, PT, R11, 0x10, RZ ;  /* 0x000000100b0b7810 */ /* 0x000fc40007ffe0ff */
[----:B------:R-:W-:Y:S02]  /*0430*/  IADD3 R6, PT, PT, R6, 0x1000, RZ ;  /* 0x0000100006067810 */ /* 0x000fe40007ffe0ff */
[----:B------:R-:W-:Y:S02]  /*0440*/  ISETP.NE.AND P1, PT, R11, RZ, PT ;  /* 0x000000ff0b00720c */ /* 0x000fe40003f25270 */
[----:B0-----:R-:W-:-:S05]  /*0450*/  IADD3 R2, P2, PT, R2, 0x4000, RZ ;  /* 0x0000400002027810 */ /* 0x001fca0007f5e0ff */
[----:B------:R-:W-:Y:S02]  /*0460*/  IMAD.X R3, RZ, RZ, R3, P2 ;  /* 0x000000ffff037224 */ /* 0x000fe400010e0603 */
        /* <DEDUP_REMOVED lines=16> */
[----:B------:R-:W-:Y:S06]  /*0570*/  @P1 BRA `(.L_x_65) ;  /* 0xfffffffc00681947 */ /* 0x000fec000383ffff */
.L_x_64:
[----:B------:R-:W-:Y:S05]  /*0580*/  BSYNC.RECONVERGENT B2 ;  /* 0x0000000000027941 */ /* 0x000fea0003800200 */
.L_x_63:
[----:B------:R-:W-:Y:S05]  /*0590*/  @!P0 BRA `(.L_x_62) ;  /* 0x0000000000f48947 */ /* 0x000fea0003800000 */
[----:B------:R-:W-:Y:S01]  /*05a0*/  ISETP.GE.U32.AND P0, PT, R22, 0x8, PT ;  /* 0x000000081600780c */ /* 0x000fe20003f06070 */
[----:B------:R-:W-:Y:S01]  /*05b0*/  BSSY.RECONVERGENT B2, `(.L_x_66) ;  /* 0x000001a000027945 */ /* 0x000fe20003800200 */
[----:B------:R-:W-:-:S04]  /*05c0*/  LOP3.LUT R10, R7, 0x7, RZ, 0xc0, !PT ;  /* 0x00000007070a7812 */ /* 0x000fc800078ec0ff */
[----:B------:R-:W-:-:S07]  /*05d0*/  ISETP.NE.AND P1, PT, R10, RZ, PT ;  /* 0x000000ff0a00720c */ /* 0x000fce0003f25270 */
[----:B------:R-:W-:Y:S06]  /*05e0*/  @!P0 BRA `(.L_x_67) ;  /* 0x0000000000588947 */ /* 0x000fec0003800000 */
[----:B------:R-:W1:Y:S01]  /*05f0*/  LDCU.64 UR4, c[0x0][0x380] ;  /* 0x00007000ff0477ac */ /* 0x000e620008000a00 */
[----:B------:R-:W-:-:S04]  /*0600*/  IADD3 R3, P0, PT, R6, UR7, RZ ;  /* 0x0000000706037c10 */ /* 0x000fc8000ff1e0ff */
[----:B0-----:R-:W-:Y:S02]  /*0610*/  LEA.HI.X.SX32 R8, R6, RZ, 0x1, P0 ;  /* 0x000000ff06087211 */ /* 0x001fe400000f0eff */
[----:B-1----:R-:W-:-:S04]  /*0620*/  LEA R2, P0, R3, UR4, 0x2 ;  /* 0x0000000403027c11 */ /* 0x002fc8000f8010ff */
[----:B------:R-:W-:-:S05]  /*0630*/  LEA.HI.X R3, R3, UR5, R8, 0x2, P0 ;  /* 0x0000000503037c11 */ /* 0x000fca00080f1408 */
[----:B------:R-:W2:Y:S04]  /*0640*/  LDG.E R9, desc[UR14][R2.64] ;  /* 0x0000000e02097981 */ /* 0x000ea8000c1e1900 */
[----:B------:R-:W3:Y:S04]  /*0650*/  LDG.E R8, desc[UR14][R2.64+0x400] ;  /* 0x0004000e02087981 */ /* 0x000ee8000c1e1900 */
[----:B------:R-:W4:Y:S04]  /*0660*/  LDG.E R11, desc[UR14][R2.64+0x800] ;  /* 0x0008000e020b7981 */ /* 0x000f28000c1e1900 */
[----:B------:R-:W4:Y:S04]  /*0670*/  LDG.E R13, desc[UR14][R2.64+0xc00] ;  /* 0x000c000e020d7981 */ /* 0x000f28000c1e1900 */
[----:B------:R-:W4:Y:S04]  /*0680*/  LDG.E R15, desc[UR14][R2.64+0x1000] ;  /* 0x0010000e020f7981 */ /* 0x000f28000c1e1900 */
[----:B------:R-:W4:Y:S04]  /*0690*/  LDG.E R17, desc[UR14][R2.64+0x1400] ;  /* 0x0014000e02117981 */ /* 0x000f28000c1e1900 */
[----:B------:R-:W4:Y:S04]  /*06a0*/  LDG.E R19, desc[UR14][R2.64+0x1800] ;  /* 0x0018000e02137981 */ /* 0x000f28000c1e1900 */
[----:B------:R-:W4:Y:S01]  /*06b0*/  LDG.E R21, desc[UR14][R2.64+0x1c00] ;  /* 0x001c000e02157981 */ /* 0x000f22000c1e1900 */
[----:B------:R-:W-:-:S02]  /*06c0*/  VIADD R6, R6, 0x800 ;  /* 0x0000080006067836 */ /* 0x000fc40000000000 */
        /* <DEDUP_REMOVED lines=8> */
.L_x_67:
[----:B------:R-:W-:Y:S05]  /*0750*/  BSYNC.RECONVERGENT B2 ;  /* 0x0000000000027941 */ /* 0x000fea0003800200 */
.L_x_66:
        /* <DEDUP_REMOVED lines=14> */
[----:B------:R-:W4:Y:S01]  /*0840*/  LDG.E R13, desc[UR14][R2.64+0xc00] ;  /* 0x000c000e020d7981 */ /* 0x000f22000c1e1900 */
[----:B------:R-:W-:Y:S01]  /*0850*/  IADD3 R6, PT, PT, R6, 0x400, RZ ;  /* 0x0000040006067810 */ /* 0x000fe20007ffe0ff */
[----:B--2--5:R-:W-:-:S04]  /*0860*/  FADD R9, R4, R9 ;  /* 0x0000000904097221 */ /* 0x024fc80000000000 */
[----:B---3--:R-:W-:-:S04]  /*0870*/  FADD R8, R9, R8 ;  /* 0x0000000809087221 */ /* 0x008fc80000000000 */
[----:B----4-:R-:W-:-:S04]  /*0880*/  FADD R8, R8, R11 ;  /* 0x0000000b08087221 */ /* 0x010fc80000000000 */
[----:B------:R-:W-:-:S07]  /*0890*/  FADD R4, R8, R13 ;  /* 0x0000000d08047221 */ /* 0x000fce0000000000 */
.L_x_69:
[----:B------:R-:W-:Y:S05]  /*08a0*/  BSYNC.RECONVERGENT B2 ;  /* 0x0000000000027941 */ /* 0x000fea0003800200 */
.L_x_68:
[----:B------:R-:W-:Y:S05]  /*08b0*/  @!P1 BRA `(.L_x_62) ;  /* 0x00000000002c9947 */ /* 0x000fea0003800000 */
[----:B------:R-:W1:Y:S01]  /*08c0*/  LDC.64 R2, c[0x0][0x380] ;  /* 0x0000e000ff027b82 */ /* 0x000e620000000a00 */
[----:B0-----:R-:W-:Y:S01]  /*08d0*/  IMAD.U32 R9, RZ, RZ, UR16 ;  /* 0x00000010ff097e24 */ /* 0x001fe2000f8e00ff */
[----:B------:R-:W-:-:S03]  /*08e0*/  IADD3 R7, PT, PT, -R7, RZ, RZ ;  /* 0x000000ff07077210 */ /* 0x000fc60007ffe1ff */
[----:B-1----:R-:W-:-:S07]  /*08f0*/  IMAD.WIDE.U32 R2, R9, 0x4000, R2 ;  /* 0x0000400009027825 */ /* 0x002fce00078e0002 */
.L_x_70:
[----:B------:R-:W-:-:S06]  /*0900*/  IMAD.WIDE R8, R6, 0x4, R2 ;  /* 0x0000000406087825 */ /* 0x000fcc00078e0202 */
[----:B------:R-:W2:Y:S01]  /*0910*/  LDG.E R9, desc[UR14][R8.64] ;  /* 0x0000000e08097981 */ /* 0x000ea2000c1e1900 */
[----:B------:R-:W-:Y:S01]  /*0920*/  VIADD R7, R7, 0x1 ;  /* 0x0000000107077836 */ /* 0x000fe20000000000 */
[----:B------:R-:W-:-:S04]  /*0930*/  IADD3 R6, PT, PT, R6, 0x100, RZ ;  /* 0x0000010006067810 */ /* 0x000fc80007ffe0ff */
[----:B------:R-:W-:Y:S01]  /*0940*/  ISETP.NE.AND P0, PT, R7, RZ, PT ;  /* 0x000000ff0700720c */ /* 0x000fe20003f05270 */
[----:B--2--5:R-:W-:-:S12]  /*0950*/  FADD R4, R9, R4 ;  /* 0x0000000409047221 */ /* 0x024fd80000000000 */
[----:B------:R-:W-:Y:S05]  /*0960*/  @P0 BRA `(.L_x_70) ;  /* 0xfffffffc00e40947 */ /* 0x000fea000383ffff */
.L_x_62:
[----:B------:R-:W-:Y:S05]  /*0970*/  BSYNC.RECONVERGENT B1 ;  /* 0x0000000000017941 */ /* 0x000fea0003800200 */
.L_x_61:
[----:B------:R-:W-:Y:S01]  /*0980*/  ISETP.GE.AND P0, PT, R5, 0x100, PT ;  /* 0x000001000500780c */ /* 0x000fe20003f06270 */
[----:B-----5:R-:W-:-:S12]  /*0990*/  IMAD.MOV.U32 R11, RZ, RZ, R4 ;  /* 0x000000ffff0b7224 */ /* 0x020fd800078e0004 */
[----:B------:R-:W-:Y:S05]  /*09a0*/  @!P0 BRA `(.L_x_71) ;  /* 0x0000000000ac8947 */ /* 0x000fea0003800000 */
[----:B------:R-:W1:Y:S01]  /*09b0*/  S2R R7, SR_LANEID ;  /* 0x0000000000077919 */ /* 0x000e620000000000 */
[----:B------:R-:W2:Y:S02]  /*09c0*/  SHFL.DOWN PT, R2, R11, 0x1, 0x1f ;  /* 0x08201f000b027f89 */ /* 0x000ea400000e0000 */
[----:B--2---:R-:W-:Y:S01]  /*09d0*/  FADD R2, R2, R11 ;  /* 0x0000000b02027221 */ /* 0x004fe20000000000 */
[C---:B-1----:R-:W-:Y:S02]  /*09e0*/  ISETP.GT.AND P0, PT, R7.reuse, 0x1e, PT ;  /* 0x0000001e0700780c */ /* 0x042fe40003f04270 */
[----:B------:R-:W-:Y:S02]  /*09f0*/  ISETP.NE.AND P1, PT, R7, RZ, PT ;  /* 0x000000ff0700720c */ /* 0x000fe40003f25270 */
[----:B------:R-:W-:Y:S02]  /*0a00*/  FSEL R2, R11, R2, P0 ;  /* 0x000000020b027208 */ /* 0x000fe40000000000 */
[----:B------:R-:W-:-:S03]  /*0a10*/  ISETP.GT.AND P0, PT, R7, 0x1d, PT ;  /* 0x0000001d0700780c */ /* 0x000fc60003f04270 */
[----:B------:R-:W1:Y:S06]  /*0a20*/  SHFL.DOWN PT, R3, R2, 0x2, 0x1f ;  /* 0x08401f0002037f89 */ /* 0x000e6c00000e0000 */
[----:B------:R-:W2:Y:S01]  /*0a30*/  @!P1 S2R R6, SR_CgaCtaId ;  /* 0x0000000000069919 */ /* 0x000ea20000008800 */
[----:B------:R-:W-:Y:S02]  /*0a40*/  @!P1 MOV R5, 0x400 ;  /* 0x0000040000059802 */ /* 0x000fe40000000f00 */
[----:B------:R-:W-:-:S04]  /*0a50*/  @!P1 SHF.R.U32.HI R4, RZ, 0x3, R0 ;  /* 0x00000003ff049819 */ /* 0x000fc80000011600 */
[----:B------:R-:W-:Y:S01]  /*0a60*/  @!P1 LOP3.LUT R4, R4, 0x7c, RZ, 0xc0, !PT ;  /* 0x0000007c04049812 */ /* 0x000fe200078ec0ff */
[----:B-1----:R-:W-:Y:S01]  /*0a70*/  @!P0 FADD R2, R2, R3 ;  /* 0x0000000302028221 */ /* 0x002fe20000000000 */
[----:B------:R-:W-:-:S04]  /*0a80*/  ISETP.GT.AND P0, PT, R7, 0x1b, PT ;  /* 0x0000001b0700780c */ /* 0x000fc80003f04270 */
[----:B------:R-:W1:Y:S01]  /*0a90*/  SHFL.DOWN PT, R3, R2, 0x4, 0x1f ;  /* 0x08801f0002037f89 */ /* 0x000e6200000e0000 */
[----:B--2---:R-:W-:-:S04]  /*0aa0*/  @!P1 LEA R5, R6, R5, 0x18 ;  /* 0x0000000506059211 */ /* 0x004fc800078ec0ff */
[----:B------:R-:W-:-:S04]  /*0ab0*/  @!P1 IADD3 R4, PT, PT, R4, R5, RZ ;  /* 0x0000000504049210 */ /* 0x000fc80007ffe0ff */
[----:B-1----:R-:W-:Y:S01]  /*0ac0*/  @!P0 FADD R2, R2, R3 ;  /* 0x0000000302028221 */ /* 0x002fe20000000000 */
[----:B------:R-:W-:-:S04]  /*0ad0*/  ISETP.GT.AND P0, PT, R7, 0x17, PT ;  /* 0x000000170700780c */ /* 0x000fc80003f04270 */
[----:B------:R-:W1:Y:S09]  /*0ae0*/  SHFL.DOWN PT, R3, R2, 0x8, 0x1f ;  /* 0x09001f0002037f89 */ /* 0x000e7200000e0000 */
[----:B-1----:R-:W-:Y:S01]  /*0af0*/  @!P0 FADD R2, R2, R3 ;  /* 0x0000000302028221 */ /* 0x002fe20000000000 */
[----:B------:R-:W-:-:S04]  /*0b00*/  ISETP.NE.AND P0, PT, R0, RZ, PT ;  /* 0x000000ff0000720c */ /* 0x000fc80003f05270 */
[----:B------:R-:W1:Y:S02]  /*0b10*/  SHFL.DOWN PT, R3, R2, 0x10, 0x1f ;  /* 0x0a001f0002037f89 */ /* 0x000e6400000e0000 */
[----:B-1----:R-:W-:-:S05]  /*0b20*/  FADD R3, R2, R3 ;  /* 0x0000000302037221 */ /* 0x002fca0000000000 */
[----:B------:R2:W-:Y:S01]  /*0b30*/  @!P1 STS [R4+0x8], R3 ;  /* 0x0000080304009388 */ /* 0x0005e20000000800 */
[----:B------:R-:W-:Y:S01]  /*0b40*/  BAR.SYNC.DEFER_BLOCKING 0x0 ;  /* 0x0000000000007b1d */ /* 0x000fe20000010000 */
[----:B------:R-:W-:-:S04]  /*0b50*/  ISETP.GT.AND P1, PT, R7, 0xf, PT ;  /* 0x0000000f0700780c */ /* 0x000fc80003f24270 */
[----:B0-----:R-:W-:Y:S01]  /*0b60*/  FSEL R9, R2, R3, P1 ;  /* 0x0000000302097208 */ /* 0x001fe20000800000 */
[----:B------:R-:W-:Y:S08]  /*0b70*/  @P0 BRA `(.L_x_72) ;  /* 0x0000001400d00947 */ /* 0x000ff00003800000 */
[----:B------:R-:W0:Y:S01]  /*0b80*/  S2UR UR5, SR_CgaCtaId ;  /* 0x00000000000579c3 */ /* 0x000e220000008800 */
[----:B------:R-:W-:Y:S02]  /*0b90*/  UMOV UR4, 0x400 ;  /* 0x0000040000047882 */ /* 0x000fe40000000000 */
[----:B0-----:R-:W-:-:S09]  /*0ba0*/  ULEA UR4, UR5, UR4, 0x18 ;  /* 0x0000000405047291 */ /* 0x001fd2000f8ec0ff */
[----:B------:R-:W0:Y:S04]  /*0bb0*/  LDS R0, [UR4+0xc] ;  /* 0x00000c04ff007984 */ /* 0x000e280008000800 */
[----:B--2---:R-:W1:Y:S04]  /*0bc0*/  LDS.128 R4, [UR4+0x10] ;  /* 0x00001004ff047984 */ /* 0x004e680008000c00 */
        /* <DEDUP_REMOVED lines=9> */
.L_x_71:
[----:B0-----:R-:W0:Y:S01]  /*0c60*/  S2R R9, SR_LANEID ;  /* 0x0000000000097919 */ /* 0x001e220000000000 */
[----:B------:R-:W-:-:S05]  /*0c70*/  LOP3.LUT R2, R0, 0x3e0, RZ, 0xc0, !PT ;  /* 0x000003e000027812 */ /* 0x000fca00078ec0ff */
[----:B------:R-:W-:Y:S01]  /*0c80*/  VIADD R4, R2, 0x20 ;  /* 0x0000002002047836 */ /* 0x000fe20000000000 */
[----:B------:R-:W-:-:S04]  /*0c90*/  LOP3.LUT R2, RZ, R2, RZ, 0x33, !PT ;  /* 0x00000002ff027212 */ /* 0x000fc800078e33ff */
[----:B------:R-:W-:Y:S02]  /*0ca0*/  ISETP.GT.AND P0, PT, R4, R5, PT ;  /* 0x000000050400720c */ /* 0x000fe40003f04270 */
[----:B------:R-:W-:-:S04]  /*0cb0*/  IADD3 R2, PT, PT, R5, R2, RZ ;  /* 0x0000000205027210 */ /* 0x000fc80007ffe0ff */
[----:B------:R-:W-:-:S05]  /*0cc0*/  SEL R2, R2, 0x1f, P0 ;  /* 0x0000001f02027807 */ /* 0x000fca0000000000 */
[----:B------:R-:W1:Y:S01]  /*0cd0*/  SHFL.DOWN PT, R3, R11, 0x1, R2 ;  /* 0x082000000b037989 */ /* 0x000e6200000e0002 */
[C---:B0-----:R-:W-:Y:S01]  /*0ce0*/  ISETP.GE.AND P0, PT, R9.reuse, R2, PT ;  /* 0x000000020900720c */ /* 0x041fe20003f06270 */
[C---:B------:R-:W-:Y:S01]  /*0cf0*/  VIADD R7, R9.reuse, 0x2 ;  /* 0x0000000209077836 */ /* 0x040fe20000000000 */
[----:B------:R-:W-:-:S11]  /*0d00*/  ISETP.NE.AND P1, PT, R9, RZ, PT ;  /* 0x000000ff0900720c */ /* 0x000fd60003f25270 */
[----:B-1----:R-:W-:Y:S01]  /*0d10*/  @!P0 FADD R11, R3, R11 ;  /* 0x0000000b030b8221 */ /* 0x002fe20000000000 */
[----:B------:R-:W-:Y:S01]  /*0d20*/  ISETP.GT.AND P0, PT, R7, R2, PT ;  /* 0x000000020700720c */ /* 0x000fe20003f04270 */
[----:B------:R-:W0:Y:S01]  /*0d30*/  @!P1 S2R R13, SR_CgaCtaId ;  /* 0x00000000000d9919 */ /* 0x000e220000008800 */
[----:B------:R-:W-:Y:S02]  /*0d40*/  IADD3 R7, PT, PT, R9, 0x4, RZ ;  /* 0x0000000409077810 */ /* 0x000fe40007ffe0ff */
[----:B------:R-:W-:Y:S01]  /*0d50*/  @!P1 MOV R6, 0x400 ;  /* 0x0000040000069802 */ /* 0x000fe20000000f00 */
[----:B------:R-:W1:Y:S01]  /*0d60*/  SHFL.DOWN PT, R3, R11, 0x2, R2 ;  /* 0x084000000b037989 */ /* 0x000e6200000e0002 */
[----:B------:R-:W-:-:S04]  /*0d70*/  @!P1 SHF.R.U32.HI R4, RZ, 0x3, R0 ;  /* 0x00000003ff049819 */ /* 0x000fc80000011600 */
[----:B------:R-:W-:-:S03]  /*0d80*/  @!P1 LOP3.LUT R4, R4, 0x7c, RZ, 0xc0, !PT ;  /* 0x0000007c04049812 */ /* 0x000fc600078ec0ff */
[----:B-1----:R-:W-:Y:S01]  /*0d90*/  @!P0 FADD R11, R11, R3 ;  /* 0x000000030b0b8221 */ /* 0x002fe20000000000 */
[----:B------:R-:W-:Y:S01]  /*0da0*/  ISETP.GT.AND P0, PT, R7, R2, PT ;  /* 0x000000020700720c */ /* 0x000fe20003f04270 */
[----:B------:R-:W-:Y:S01]  /*0db0*/  VIADD R7, R9, 0x8 ;  /* 0x0000000809077836 */ /* 0x000fe20000000000 */
[----:B0-----:R-:W-:Y:S02]  /*0dc0*/  @!P1 LEA R13, R13, R6, 0x18 ;  /* 0x000000060d0d9211 */ /* 0x001fe400078ec0ff */
[----:B------:R-:W0:Y:S03]  /*0dd0*/  SHFL.DOWN PT, R3, R11, 0x4, R2 ;  /* 0x088000000b037989 */ /* 0x000e2600000e0002 */
[----:B------:R-:W-:-:S06]  /*0de0*/  @!P1 IMAD.IADD R4, R4, 0x1, R13 ;  /* 0x0000000104049824 */ /* 0x000fcc00078e020d */
[----:B0-----:R-:W-:Y:S01]  /*0df0*/  @!P0 FADD R11, R11, R3 ;  /* 0x000000030b0b8221 */ /* 0x001fe20000000000 */
[-C--:B------:R-:W-:Y:S02]  /*0e00*/  ISETP.GT.AND P0, PT, R7, R2.reuse, PT ;  /* 0x000000020700720c */ /* 0x080fe40003f04270 */
[----:B------:R-:W-:Y:S02]  /*0e10*/  IADD3 R7, PT, PT, R9, 0x10, RZ ;  /* 0x0000001009077810 */ /* 0x000fe40007ffe0ff */
[----:B------:R-:W0:Y:S09]  /*0e20*/  SHFL.DOWN PT, R3, R11, 0x8, R2 ;  /* 0x090000000b037989 */ /* 0x000e3200000e0002 */
[----:B0-----:R-:W-:Y:S01]  /*0e30*/  @!P0 FADD R11, R11, R3 ;  /* 0x000000030b0b8221 */ /* 0x001fe20000000000 */
[----:B------:R-:W-:-:S04]  /*0e40*/  ISETP.GT.AND P0, PT, R7, R2, PT ;  /* 0x000000020700720c */ /* 0x000fc80003f04270 */
[----:B------:R-:W0:Y:S09]  /*0e50*/  SHFL.DOWN PT, R3, R11, 0x10, R2 ;  /* 0x0a0000000b037989 */ /* 0x000e3200000e0002 */
        /* <DEDUP_REMOVED lines=13> */
[----:B------:R-:W1:Y:S04]  /*0f30*/  LDS R0, [UR4+0xc] ;  /* 0x00000c04ff007984 */ /* 0x000e680008000800 */
[----:B------:R-:W0:Y:S04]  /*0f40*/  LDS.128 R12, [UR4+0x10] ;  /* 0x00001004ff0c7984 */ /* 0x000e280008000c00 */
[----:B------:R-:W2:Y:S01]  /*0f50*/  LDS.64 R2, [UR4+0x20] ;  /* 0x00002004ff027984 */ /* 0x000ea20008000a00 */
[----:B-1----:R-:W-:Y:S01]  /*0f60*/  @P2 FADD R9, R9, R0 ;  /* 0x0000000009092221 */ /* 0x002fe20000000000 */
[----:B------:R-:W-:-:S03]  /*0f70*/  ISETP.GT.AND P2, PT, R5, 0xa0, PT ;  /* 0x000000a00500780c */ /* 0x000fc60003f44270 */
[----:B0-----:R-:W-:Y:S01]  /*0f80*/  @P4 FADD R9, R9, R12 ;  /* 0x0000000c09094221 */ /* 0x001fe20000000000 */
        /* <DEDUP_REMOVED lines=8> */
.L_x_58:
[----:B------:R-:W0:Y:S01]  /*1010*/  S2R R0, SR_TID.X ;  /* 0x0000000000007919 */ /* 0x000e220000002100 */
[----:B------:R-:W1:Y:S01]  /*1020*/  LDC.64 R4, c[0x0][0x380] ;  /* 0x0000e000ff047b82 */ /* 0x000e620000000a00 */
[----:B0-----:R-:W-:-:S04]  /*1030*/  VIADD R7, R0, UR7 ;  /* 0x0000000700077c36 */ /* 0x001fc80008000000 */
[----:B-1----:R-:W-:-:S05]  /*1040*/  IMAD.WIDE.U32 R4, R7, 0x4, R4 ;  /* 0x0000000407047825 */ /* 0x002fca00078e0004 */
[----:B------:R-:W2:Y:S04]  /*1050*/  LDG.E R7, desc[UR14][R4.64] ;  /* 0x0000000e04077981 */ /* 0x000ea8000c1e1900 */
[----:B------:R-:W2:Y:S04]  /*1060*/  LDG.E R8, desc[UR14][R4.64+0x400] ;  /* 0x0004000e04087981 */ /* 0x000ea8000c1e1900 */
[----:B------:R-:W3:Y:S04]  /*1070*/  LDG.E R9, desc[UR14][R4.64+0x800] ;  /* 0x0008000e04097981 */ /* 0x000ee8000c1e1900 */
[----:B------:R-:W3:Y:S04]  /*1080*/  LDG.E R10, desc[UR14][R4.64+0xc00] ;  /* 0x000c000e040a7981 */ /* 0x000ee8000c1e1900 */
[----:B------:R-:W4:Y:S04]  /*1090*/  LDG.E R11, desc[UR14][R4.64+0x1000] ;  /* 0x0010000e040b7981 */ /* 0x000f28000c1e1900 */
[----:B------:R-:W4:Y:S04]  /*10a0*/  LDG.E R12, desc[UR14][R4.64+0x1400] ;  /* 0x0014000e040c7981 */ /* 0x000f28000c1e1900 */
[----:B------:R-:W5:Y:S04]  /*10b0*/  LDG.E R13, desc[UR14][R4.64+0x1800] ;  /* 0x0018000e040d7981 */ /* 0x000f68000c1e1900 */
        /* <DEDUP_REMOVED lines=8> */
[----:B------:R-:W5:Y:S01]  /*1140*/  LDG.E R21, desc[UR14][R4.64+0x3c00] ;  /* 0x003c000e04157981 */ /* 0x000f62000c1e1900 */
[----:B------:R-:W-:-:S04]  /*1150*/  ISETP.GE.U32.AND P0, PT, R23, UR5, PT ;  /* 0x0000000517007c0c */ /* 0x000fc8000bf06070 */
[----:B------:R-:W-:Y:S01]  /*1160*/  ISETP.GE.U32.AND.EX P0, PT, R22, UR4, PT, P0 ;  /* 0x0000000416007c0c */ /* 0x000fe2000bf06100 */
        /* <DEDUP_REMOVED lines=13> */
[----:B------:R-:W-:-:S04]  /*1240*/  FADD R6, R15, R6 ;  /* 0x000000060f067221 */ /* 0x000fc80000000000 */
[----:B------:R-:W-:Y:S01]  /*1250*/  FADD R7, R7, R6 ;  /* 0x0000000607077221 */ /* 0x000fe20000000000 */
[----:B------:R-:W-:Y:S06]  /*1260*/  @!P0 BRA `(.L_x_73) ;  /* 0x0000000c006c8947 */ /* 0x000fec0003800000 */
[----:B------:R-:W-:Y:S01]  /*1270*/  UIADD3 UR8, UP0, UPT, UR5, UR7, URZ ;  /* 0x0000000705087290 */ /* 0x000fe2000ff1e0ff */
[----:B------:R-:W-:Y:S01]  /*1280*/  IADD3 R23, P2, PT, R2, -0x1000, RZ ;  /* 0xfffff00002177810 */ /* 0x000fe20007f5e0ff */
[----:B------:R-:W0:Y:S01]  /*1290*/  LDCU.64 UR12, c[0x0][0x380] ;  /* 0x00007000ff0c77ac */ /* 0x000e220008000a00 */
[----:B------:R-:W-:Y:S02]  /*12a0*/  LOP3.LUT R5, RZ, R0, RZ, 0x33, !PT ;  /* 0x00000000ff057212 */ /* 0x000fe400078e33ff */
[----:B------:R-:W-:Y:S01]  /*12b0*/  IADD3.X R8, PT, PT, R3, -0x1, RZ, P2, !PT ;  /* 0xffffffff03087810 */ /* 0x000fe200017fe4ff */
[----:B------:R-:W-:Y:S01]  /*12c0*/  UIADD3.X UR9, UPT, UPT, URZ, UR4, URZ, UP0, !UPT ;  /* 0x00000004ff097290 */ /* 0x000fe200087fe4ff */
[----:B------:R-:W-:Y:S01]  /*12d0*/  ISETP.LT.U32.AND P0, PT, R23, UR8, PT ;  /* 0x0000000817007c0c */ /* 0x000fe2000bf01070 */
[----:B------:R-:W-:Y:S01]  /*12e0*/  UMOV UR6, UR5 ;  /* 0x0000000500067c82 */ /* 0x000fe20008000000 */
[----:B------:R-:W-:Y:S01]  /*12f0*/  IADD3 R9, P1, PT, R0, UR8, RZ ;  /* 0x0000000800097c10 */ /* 0x000fe2000ff3e0ff */
[----:B------:R-:W-:Y:S01]  /*1300*/  UMOV UR4, URZ ;  /* 0x000000ff00047c82 */ /* 0x000fe20008000000 */
[----:B------:R-:W-:Y:S01]  /*1310*/  IADD3 R5, PT, PT, R2, -UR5, R5 ;  /* 0x8000000502057c10 */ /* 0x000fe2000fffe005 */
[----:B------:R-:W-:Y:S01]  /*1320*/  UMOV UR10, UR8 ;  /* 0x00000008000a7c82 */ /* 0x000fe20008000000 */
[----:B------:R-:W-:Y:S01]  /*1330*/  MOV R11, UR9 ;  /* 0x00000009000b7c02 */ /* 0x000fe20008000f00 */
[----:B------:R-:W-:-:S03]  /*1340*/  IMAD.X R0, RZ, RZ, UR9, P1 ;  /* 0x00000009ff007e24 */ /* 0x000fc600088e06ff */
[----:B------:R-:W-:Y:S02]  /*1350*/  ISETP.GT.U32.AND.EX P0, PT, R11, R8, PT, P0 ;  /* 0x000000080b00720c */ /* 0x000fe40003f04100 */
[----:B0-----:R-:W-:-:S04]  /*1360*/  LEA R6, P2, R9, UR12, 0x2 ;  /* 0x0000000c09067c11 */ /* 0x001fc8000f8410ff */
[----:B------:R-:W-:Y:S02]  /*1370*/  IADD3 R6, P1, PT, R6, 0x2000, RZ ;  /* 0x0000200006067810 */ /* 0x000fe40007f3e0ff */
[----:B------:R-:W-:Y:S02]  /*1380*/  LEA.HI.X R9, R9, UR13, R0, 0x2, P2 ;  /* 0x0000000d09097c11 */ /* 0x000fe400090f1400 */
[----:B------:R-:W-:Y:S01]  /*1390*/  IADD3 R0, PT, PT, R5, -UR7, RZ ;  /* 0x8000000705007c10 */ /* 0x000fe2000fffe0ff */
[----:B------:R-:W-:Y:S02]  /*13a0*/  UMOV UR7, UR9 ;  /* 0x0000000900077c82 */ /* 0x000fe40008000000 */
[----:B------:R-:W-:Y:S01]  /*13b0*/  IMAD.X R9, RZ, RZ, R9, P1 ;  /* 0x000000ffff097224 */ /* 0x000fe200008e0609 */
[----:B------:R-:W-:Y:S06]  /*13c0*/  @P0 BRA `(.L_x_74) ;  /* 0x0000000400000947 */ /* 0x000fec0003800000 */
[----:B------:R-:W0:Y:S01]  /*13d0*/  LDC.64 R2, c[0x0][0x3b8] ;  /* 0x0000ee00ff027b82 */ /* 0x000e220000000a00 */
[----:B------:R-:W1:Y:S01]  /*13e0*/  LDCU.64 UR12, c[0x0][0x380] ;  /* 0x00007000ff0c77ac */ /* 0x000e620008000a00 */
[----:B------:R-:W-:Y:S01]  /*13f0*/  NOP ;  /* 0x0000000000007918 */ /* 0x000fe20000000000 */
.L_x_75:
[----:B------:R-:W2:Y:S02]  /*1400*/  S2R R5, SR_TID.X ;  /* 0x0000000000057919 */ /* 0x000ea40000002100 */
[----:B--2---:R-:W-:-:S04]  /*1410*/  IADD3 R5, P0, PT, R5, UR8, RZ ;  /* 0x0000000805057c10 */ /* 0x004fc8000ff1e0ff */
[----:B------:R-:W-:Y:S02]  /*1420*/  IADD3.X R10, PT, PT, RZ, UR9, RZ, P0, !PT ;  /* 0x00000009ff0a7c10 */ /* 0x000fe400087fe4ff */
[----:B-1----:R-:W-:-:S04]  /*1430*/  LEA R4, P0, R5, UR12, 0x2 ;  /* 0x0000000c05047c11 */ /* 0x002fc8000f8010ff */
[----:B------:R-:W-:-:S05]  /*1440*/  LEA.HI.X R5, R5, UR13, R10, 0x2, P0 ;  /* 0x0000000d05057c11 */ /* 0x000fca00080f140a */
        /* <DEDUP_REMOVED lines=15> */
[----:B------:R1:W5:Y:S01]  /*1540*/  LDG.E R22, desc[UR14][R4.64+0x3c00] ;  /* 0x003c000e04167981 */ /* 0x000362000c1e1900 */
[----:B------:R-:W-:-:S02]  /*1550*/  USHF.R.S32.HI UR11, URZ, 0x1f, UR5 ;  /* 0x0000001fff0b7899 */ /* 0x000fc40008011405 */
[----:B------:R-:W-:-:S04]  /*1560*/  UIADD3 UR6, UP0, UPT, UR5, UR10, URZ ;  /* 0x0000000a05067290 */ /* 0x000fc8000ff1e0ff */
[----:B------:R-:W-:Y:S01]  /*1570*/  UIADD3.X UR7, UPT, UPT, UR11, UR7, URZ, UP0, !UPT ;  /* 0x000000070b077290 */ /* 0x000fe200087fe4ff */
[----:B--2---:R-:W-:Y:S01]  /*1580*/  FADD R7, R24, R7 ;  /* 0x0000000718077221 */ /* 0x004fe20000000000 */
[----:B0-----:R-:W-:-:S04]  /*1590*/  IADD3 R24, P1, PT, R2, -UR8, RZ ;  /* 0x8000000802187c10 */ /* 0x001fc8000ff3e0ff */
[----:B------:R-:W-:Y:S02]  /*15a0*/  ISETP.GE.U32.AND P0, PT, R24, UR5, PT ;  /* 0x0000000518007c0c */ /* 0x000fe4000bf06070 */
[----:B-1----:R-:W-:Y:S01]  /*15b0*/  IADD3.X R4, PT, PT, R3, ~UR9, RZ, P1, !PT ;  /* 0x8000000903047c10 */ /* 0x002fe20008ffe4ff */
[----:B---3--:R-:W-:-:S03]  /*15c0*/  FADD R26, R25, R26 ;  /* 0x0000001a191a7221 */ /* 0x008fc60000000000 */
[----:B------:R-:W-:Y:S01]  /*15d0*/  ISETP.GE.U32.AND.EX P0, PT, R4, UR11, PT, P0 ;  /* 0x0000000b04007c0c */ /* 0x000fe2000bf06100 */
        /* <DEDUP_REMOVED lines=12> */
[----:B------:R-:W-:-:S04]  /*16a0*/  FADD R7, R7, R10 ;  /* 0x0000000a07077221 */ /* 0x000fc80000000000 */
[----:B------:R-:W-:Y:S01]  /*16b0*/  FADD R7, R22, R7 ;  /* 0x0000000716077221 */ /* 0x000fe20000000000 */
[----:B------:R-:W-:Y:S06]  /*16c0*/  @!P0 BRA `(.L_x_73) ;  /* 0x0000000800548947 */ /* 0x000fec0003800000 */
[----:B------:R-:W-:Y:S01]  /*16d0*/  UIADD3 UR8, UP0, UPT, UR5, UR8, URZ ;  /* 0x0000000805087290 */ /* 0x000fe2000ff1e0ff */
[----:B------:R-:W-:Y:S01]  /*16e0*/  MOV R5, R9 ;  /* 0x0000000900057202 */ /* 0x000fe20000000f00 */
[----:B------:R-:W-:Y:S01]  /*16f0*/  IMAD.U32 R11, RZ, RZ, UR5 ;  /* 0x00000005ff0b7e24 */ /* 0x000fe2000f8e00ff */
[----:B------:R-:W-:Y:S01]  /*1700*/  UIADD3 UR4, UPT, UPT, UR4, 0x1, URZ ;  /* 0x0000000104047890 */ /* 0x000fe2000fffe0ff */
[----:B------:R-:W-:Y:S01]  /*1710*/  IMAD.MOV.U32 R4, RZ, RZ, R6 ;  /* 0x000000ffff047224 */ /* 0x000fe200078e0006 */
[----:B------:R-:W-:Y:S01]  /*1720*/  UIADD3.X UR9, UPT, UPT, UR11, UR9, URZ, UP0, !UPT ;  /* 0x000000090b097290 */ /* 0x000fe200087fe4ff */
[----:B------:R-:W-:Y:S01]  /*1730*/  ISETP.LT.U32.AND P0, PT, R23, UR8, PT ;  /* 0x0000000817007c0c */ /* 0x000fe2000bf01070 */
[----:B------:R-:W-:Y:S01]  /*1740*/  VIADD R0, R0, -UR5 ;  /* 0x8000000500007c36 */ /* 0x000fe20008000000 */
[----:B------:R-:W-:Y:S01]  /*1750*/  UMOV UR10, UR6 ;  /* 0x00000006000a7c82 */ /* 0x000fe20008000000 */
[----:B------:R-:W-:Y:S02]  /*1760*/  IMAD.WIDE R4, R11, 0x4, R4 ;  /* 0x000000040b047825 */ /* 0x000fe400078e0204 */
[----:B------:R-:W-:-:S02]  /*1770*/  MOV R13, UR9 ;  /* 0x00000009000d7c02 */ /* 0x000fc40008000f00 */
[----:B------:R-:W-:Y:S01]  /*1780*/  IMAD.MOV.U32 R6, RZ, RZ, R4 ;  /* 0x000000ffff067224 */ /* 0x000fe200078e0004 */
[----:B------:R-:W-:Y:S02]  /*1790*/  MOV R9, R5 ;  /* 0x0000000500097202 */ /* 0x000fe40000000f00 */
[----:B------:R-:W-:-:S13]  /*17a0*/  ISETP.GT.U32.AND.EX P0, PT, R13, R8, PT, P0 ;  /* 0x000000080d00720c */ /* 0x000fda0003f04100 */
[----:B------:R-:W-:Y:S05]  /*17b0*/  @!P0 BRA `(.L_x_75) ;  /* 0xfffffffc00108947 */ /* 0x000fea000383ffff */
[----:B------:R-:W-:-:S05]  /*17c0*/  UMOV UR6, UR5 ;  /* 0x0000000500067c82 */ /* 0x000fca0008000000 */
.L_x_74:
[----:B------:R-:W0:Y:S01]  /*17d0*/  S2R R5, SR_TID.X ;  /* 0x0000000000057919 */ /* 0x000e220000002100 */
[C---:B------:R-:W-:Y:S01]  /*17e0*/  IADD3 R4, PT, PT, R2.reuse, -UR8, RZ ;  /* 0x8000000802047c10 */ /* 0x040fe2000fffe0ff */
[----:B------:R-:W-:Y:S01]  /*17f0*/  IMAD.U32 R8, RZ, RZ, UR9 ;  /* 0x00000009ff087e24 */ /* 0x000fe2000f8e00ff */
[----:B------:R-:W-:Y:S01]  /*1800*/  ISETP.LE.U32.AND P1, PT, R2, UR8, PT ;  /* 0x0000000802007c0c */ /* 0x000fe2000bf23070 */
[----:B------:R-:W-:Y:S01]  /*1810*/  BSSY.RECONVERGENT B1, `(.L_x_73) ;  /* 0x0000080000017945 */ /* 0x000fe20003800200 */
[----:B0-----:R-:W-:-:S04]  /*1820*/  ISETP.GE.AND P0, PT, R5, R4, PT ;  /* 0x000000040500720c */ /* 0x001fc80003f06270 */
[----:B------:R-:W-:-:S13]  /*1830*/  ISETP.GE.U32.OR.EX P0, PT, R8, R3, P0, P1 ;  /* 0x000000030800720c */ /* 0x000fda0000706510 */
[----:B------:R-:W-:Y:S05]  /*1840*/  @P0 BRA `(.L_x_76) ;  /* 0x0000000400f00947 */ /* 0x000fea0003800000 */
[----:B------:R-:W0:Y:S01]  /*1850*/  LDC R4, c[0x0][0x3c0] ;  /* 0x0000f000ff047b82 */ /* 0x000e220000000800 */
[----:B------:R-:W-:Y:S01]  /*1860*/  USHF.L.U32 UR5, UR16, 0xc, URZ ;  /* 0x0000000c10057899 */ /* 0x000fe200080006ff */
[----:B------:R-:W-:Y:S01]  /*1870*/  LOP3.LUT R3, RZ, R5, RZ, 0x33, !PT ;  /* 0x00000005ff037212 */ /* 0x000fe200078e33ff */
[----:B------:R-:W-:Y:S02]  /*1880*/  BSSY.RECONVERGENT B2, `(.L_x_77) ;  /* 0x0000037000027945 */ /* 0x000fe40003800200 */
[----:B------:R-:W-:-:S06]  /*1890*/  UIADD3 UR5, UPT, UPT, UR5, UR6, URZ ;  /* 0x0000000605057290 */ /* 0x000fcc000fffe0ff */
[----:B------:R-:W-:Y:S01]  /*18a0*/  IADD3 R2, PT, PT, R2, -UR5, R3 ;  /* 0x8000000502027c10 */ /* 0x000fe2000fffe003 */
[----:B0-----:R-:W-:Y:S01]  /*18b0*/  IMAD R3, R4, UR4, RZ ;  /* 0x0000000404037c24 */ /* 0x001fe2000f8e02ff */
[----:B------:R-:W-:-:S03]  /*18c0*/  MOV R4, R5 ;  /* 0x0000000500047202 */ /* 0x000fc60000000f00 */
[----:B------:R-:W-:-:S05]  /*18d0*/  IMAD R2, R3, -0x1000, R2 ;  /* 0xfffff00003027824 */ /* 0x000fca00078e0202 */
[C---:B------:R-:W-:Y:S02]  /*18e0*/  ISETP.GE.U32.AND P0, PT, R2.reuse, 0xf00, PT ;  /* 0x00000f000200780c */ /* 0x040fe40003f06070 */
[----:B------:R-:W-:-:S04]  /*18f0*/  LEA.HI R19, R2, 0x1, RZ, 0x18 ;  /* 0x0000000102137811 */ /* 0x000fc800078fc0ff */
[----:B------:R-:W-:-:S04]  /*1900*/  LOP3.LUT R21, R19, 0xf, RZ, 0xc0, !PT ;  /* 0x0000000f13157812 */ /* 0x000fc800078ec0ff */
[----:B------:R-:W-:-:S03]  /*1910*/  ISETP.NE.AND P1, PT, R21, RZ, PT ;  /* 0x000000ff1500720c */ /* 0x000fc60003f25270 */
[----:B------:R-:W-:Y:S10]  /*1920*/  @!P0 BRA `(.L_x_78) ;  /* 0x0000000000b08947 */ /* 0x000ff40003800000 */
[----:B------:R-:W-:Y:S01]  /*1930*/  LEA.HI R2, R0, 0x1, RZ, 0x18 ;  /* 0x0000000100027811 */ /* 0x000fe200078fc0ff */
[----:B------:R-:W-:-:S03]  /*1940*/  IMAD.MOV.U32 R4, RZ, RZ, R5 ;  /* 0x000000ffff047224 */ /* 0x000fc600078e0005 */
[----:B------:R-:W-:-:S04]  /*1950*/  LOP3.LUT R2, R2, 0x1fffff0, RZ, 0xc0, !PT ;  /* 0x01fffff002027812 */ /* 0x000fc800078ec0ff */
[----:B------:R-:W-:-:S07]  /*1960*/  IADD3 R8, PT, PT, -R2, RZ, RZ ;  /* 0x000000ff02087210 */ /* 0x000fce0007ffe1ff */
.L_x_79:
[----:B------:R-:W-:Y:S01]  /*1970*/  IMAD.MOV.U32 R2, RZ, RZ, R6 ;  /* 0x000000ffff027224 */ /* 0x000fe200078e0006 */
[----:B------:R-:W-:-:S05]  /*1980*/  MOV R3, R9 ;  /* 0x0000000900037202 */ /* 0x000fca0000000f00 */
[----:B------:R-:W2:Y:S04]  /*1990*/  LDG.E R18, desc[UR14][R2.64+-0x2000] ;  /* 0xffe0000e02127981 */ /* 0x000ea8000c1e1900 */
[----:B------:R-:W3:Y:S04]  /*19a0*/  LDG.E R17, desc[UR14][R2.64+-0x1c00] ;  /* 0xffe4000e02117981 */ /* 0x000ee8000c1e1900 */
        /* <DEDUP_REMOVED lines=14> */
[----:B------:R-:W-:-:S02]  /*1a90*/  VIADD R8, R8, 0x10 ;  /* 0x0000001008087836 */ /* 0x000fc40000000000 */
[----:B------:R-:W-:-:S03]  /*1aa0*/  VIADD R4, R4, 0x1000 ;  /* 0x0000100004047836 */ /* 0x000fc60000000000 */
[----:B------:R-:W-:Y:S01]  /*1ab0*/  ISETP.NE.AND P0, PT, R8, RZ, PT ;  /* 0x000000ff0800720c */ /* 0x000fe20003f05270 */
[----:B--2---:R-:W-:-:S04]  /*1ac0*/  FADD R18, R18, R7 ;  /* 0x0000000712127221 */ /* 0x004fc80000000000 */
        /* <DEDUP_REMOVED lines=13> */
[----:B------:R-:W-:-:S03]  /*1ba0*/  IADD3 R6, P2, PT, R2, 0x4000, RZ ;  /* 0x0000400002067810 */ /* 0x000fc60007f5e0ff */
[----:B------:R-:W-:Y:S01]  /*1bb0*/  FADD R10, R10, R9 ;  /* 0x000000090a0a7221 */ /* 0x000fe20000000000 */
[----:B------:R-:W-:-:S03]  /*1bc0*/  IADD3.X R9, PT, PT, RZ, R3, RZ, P2, !PT ;  /* 0x00000003ff097210 */ /* 0x000fc600017fe4ff */
[----:B------:R-:W-:Y:S01]  /*1bd0*/  FADD R7, R10, R5 ;  /* 0x000000050a077221 */ /* 0x000fe20000000000 */
[----:B------:R-:W-:Y:S06]  /*1be0*/  @P0 BRA `(.L_x_79) ;  /* 0xfffffffc00600947 */ /* 0x000fec000383ffff */
.L_x_78:
[----:B------:R-:W-:Y:S05]  /*1bf0*/  BSYNC.RECONVERGENT B2 ;  /* 0x0000000000027941 */ /* 0x000fea0003800200 */
.L_x_77:
[----:B------:R-:W-:Y:S05]  /*1c00*/  @!P1 BRA `(.L_x_76) ;  /* 0x0000000400009947 */ /* 0x000fea0003800000 */
[----:B------:R-:W-:Y:S01]  /*1c10*/  ISETP.GE.U32.AND P0, PT, R21, 0x8, PT ;  /* 0x000000081500780c */ /* 0x000fe20003f06070 */
[----:B------:R-:W-:Y:S01]  /*1c20*/  BSSY.RECONVERGENT B2, `(.L_x_80) ;  /* 0x0000019000027945 */ /* 0x000fe20003800200 */
[----:B------:R-:W-:-:S04]  /*1c30*/  LOP3.LUT R9, R19, 0x7, RZ, 0xc0, !PT ;  /* 0x0000000713097812 */ /* 0x000fc800078ec0ff */
[----:B------:R-:W-:-:S07]  /*1c40*/  ISETP.NE.AND P1, PT, R9, RZ, PT ;  /* 0x000000ff0900720c */ /* 0x000fce0003f25270 */
[----:B------:R-:W-:Y:S06]  /*1c50*/  @!P0 BRA `(.L_x_81) ;  /* 0x0000000000548947 */ /* 0x000fec0003800000 */
[----:B------:R-:W-:-:S04]  /*1c60*/  IADD3 R3, P0, PT, R4, UR8, RZ ;  /* 0x0000000804037c10 */ /* 0x000fc8000ff1e0ff */
[----:B------:R-:W-:Y:S02]  /*1c70*/  IADD3.X R6, PT, PT, RZ, UR9, RZ, P0, !PT ;  /* 0x00000009ff067c10 */ /* 0x000fe400087fe4ff */
[----:B------:R-:W-:-:S04]  /*1c80*/  LEA R2, P0, R3, UR12, 0x2 ;  /* 0x0000000c03027c11 */ /* 0x000fc8000f8010ff */
[----:B------:R-:W-:-:S05]  /*1c90*/  LEA.HI.X R3, R3, UR13, R6, 0x2, P0 ;  /* 0x0000000d03037c11 */ /* 0x000fca00080f1406 */
[----:B------:R-:W2:Y:S04]  /*1ca0*/  LDG.E R6, desc[UR14][R2.64] ;  /* 0x0000000e02067981 */ /* 0x000ea8000c1e1900 */
[----:B------:R-:W3:Y:S04]  /*1cb0*/  LDG.E R5, desc[UR14][R2.64+0x400] ;  /* 0x0004000e02057981 */ /* 0x000ee8000c1e1900 */
[----:B------:R-:W4:Y:S04]  /*1cc0*/  LDG.E R8, desc[UR14][R2.64+0x800] ;  /* 0x0008000e02087981 */ /* 0x000f28000c1e1900 */
[----:B------:R-:W5:Y:S04]  /*1cd0*/  LDG.E R10, desc[UR14][R2.64+0xc00] ;  /* 0x000c000e020a7981 */ /* 0x000f68000c1e1900 */
[----:B------:R-:W5:Y:S04]  /*1ce0*/  LDG.E R12, desc[UR14][R2.64+0x1000] ;  /* 0x0010000e020c7981 */ /* 0x000f68000c1e1900 */
[----:B------:R-:W5:Y:S04]  /*1cf0*/  LDG.E R14, desc[UR14][R2.64+0x1400] ;  /* 0x0014000e020e7981 */ /* 0x000f68000c1e1900 */
[----:B------:R-:W5:Y:S04]  /*1d00*/  LDG.E R16, desc[UR14][R2.64+0x1800] ;  /* 0x0018000e02107981 */ /* 0x000f68000c1e1900 */
[----:B------:R-:W5:Y:S01]  /*1d10*/  LDG.E R18, desc[UR14][R2.64+0x1c00] ;  /* 0x001c000e02127981 */ /* 0x000f62000c1e1900 */
[----:B------:R-:W-:-:S02]  /*1d20*/  VIADD R4, R4, 0x800 ;  /* 0x0000080004047836 */ /* 0x000fc40000000000 */
[----:B--2---:R-:W-:-:S04]  /*1d30*/  FADD R6, R7, R6 ;  /* 0x0000000607067221 */ /* 0x004fc80000000000 */
[----:B---3--:R-:W-:-:S04]  /*1d40*/  FADD R5, R6, R5 ;  /* 0x0000000506057221 */ /* 0x008fc80000000000 */
[----:B----4-:R-:W-:-:S04]  /*1d50*/  FADD R5, R5, R8 ;  /* 0x0000000805057221 */ /* 0x010fc80000000000 */
[----:B-----5:R-:W-:-:S04]  /*1d60*/  FADD R5, R5, R10 ;  /* 0x0000000a05057221 */ /* 0x020fc80000000000 */
[----:B------:R-:W-:-:S04]  /*1d70*/  FADD R5, R5, R12 ;  /* 0x0000000c05057221 */ /* 0x000fc80000000000 */
[----:B------:R-:W-:-:S04]  /*1d80*/  FADD R5, R5, R14 ;  /* 0x0000000e05057221 */ /* 0x000fc80000000000 */
[----:B------:R-:W-:-:S04]  /*1d90*/  FADD R5, R5, R16 ;  /* 0x0000001005057221 */ /* 0x000fc80000000000 */
[----:B------:R-:W-:-:S07]  /*1da0*/  FADD R7, R5, R18 ;  /* 0x0000001205077221 */ /* 0x000fce0000000000 */
.L_x_81:
[----:B------:R-:W-:Y:S05]  /*1db0*/  BSYNC.RECONVERGENT B2 ;  /* 0x0000000000027941 */ /* 0x000fea0003800200 */
.L_x_80:
[----:B------:R-:W-:Y:S05]  /*1dc0*/  @!P1 BRA `(.L_x_76) ;  /* 0x0000000000909947 */ /* 0x000fea0003800000 */
[----:B------:R-:W-:Y:S01]  /*1dd0*/  ISETP.GE.U32.AND P0, PT, R9, 0x4, PT ;  /* 0x000000040900780c */ /* 0x000fe20003f06070 */
[----:B------:R-:W-:Y:S01]  /*1de0*/  BSSY.RECONVERGENT B2, `(.L_x_82) ;  /* 0x0000010000027945 */ /* 0x000fe20003800200 */
[----:B------:R-:W-:-:S11]  /*1df0*/  LOP3.LUT P1, RZ, R19, 0x3, RZ, 0xc0, !PT ;  /* 0x0000000313ff7812 */ /* 0x000fd6000782c0ff */
[----:B------:R-:W-:Y:S05]  /*1e00*/  @!P0 BRA `(.L_x_83) ;  /* 0x0000000000348947 */ /* 0x000fea0003800000 */
[----:B------:R-:W-:-:S04]  /*1e10*/  IADD3 R3, P0, PT, R4, UR8, RZ ;  /* 0x0000000804037c10 */ /* 0x000fc8000ff1e0ff */
[----:B------:R-:W-:Y:S02]  /*1e20*/  IADD3.X R6, PT, PT, RZ, UR9, RZ, P0, !PT ;  /* 0x00000009ff067c10 */ /* 0x000fe400087fe4ff */
[----:B------:R-:W-:-:S04]  /*1e30*/  LEA R2, P0, R3, UR12, 0x2 ;  /* 0x0000000c03027c11 */ /* 0x000fc8000f8010ff */
[----:B------:R-:W-:-:S05]  /*1e40*/  LEA.HI.X R3, R3, UR13, R6, 0x2, P0 ;  /* 0x0000000d03037c11 */ /* 0x000fca00080f1406 */
[----:B------:R-:W2:Y:S04]  /*1e50*/  LDG.E R6, desc[UR14][R2.64] ;  /* 0x0000000e02067981 */ /* 0x000ea8000c1e1900 */
[----:B------:R-:W3:Y:S04]  /*1e60*/  LDG.E R5, desc[UR14][R2.64+0x400] ;  /* 0x0004000e02057981 */ /* 0x000ee8000c1e1900 */
[----:B------:R-:W4:Y:S04]  /*1e70*/  LDG.E R8, desc[UR14][R2.64+0x800] ;  /* 0x0008000e02087981 */ /* 0x000f28000c1e1900 */
[----:B------:R-:W5:Y:S01]  /*1e80*/  LDG.E R10, desc[UR14][R2.64+0xc00] ;  /* 0x000c000e020a7981 */ /* 0x000f62000c1e1900 */
[----:B------:R-:W-:-:S02]  /*1e90*/  VIADD R4, R4, 0x400 ;  /* 0x0000040004047836 */ /* 0x000fc40000000000 */
[----:B--2---:R-:W-:-:S04]  /*1ea0*/  FADD R6, R7, R6 ;  /* 0x0000000607067221 */ /* 0x004fc80000000000 */
[----:B---3--:R-:W-:-:S04]  /*1eb0*/  FADD R5, R6, R5 ;  /* 0x0000000506057221 */ /* 0x008fc80000000000 */
[----:B----4-:R-:W-:-:S04]  /*1ec0*/  FADD R5, R5, R8 ;  /* 0x0000000805057221 */ /* 0x010fc80000000000 */
[----:B-----5:R-:W-:-:S07]  /*1ed0*/  FADD R7, R5, R10 ;  /* 0x0000000a05077221 */ /* 0x020fce0000000000 */
.L_x_83:
[----:B------:R-:W-:Y:S05]  /*1ee0*/  BSYNC.RECONVERGENT B2 ;  /* 0x0000000000027941 */ /* 0x000fea0003800200 */
.L_x_82:
[----:B------:R-:W-:Y:S05]  /*1ef0*/  @!P1 BRA `(.L_x_76) ;  /* 0x0000000000449947 */ /* 0x000fea0003800000 */
[----:B------:R-:W-:Y:S02]  /*1f00*/  LOP3.LUT R0, R0, 0xffff, RZ, 0xc0, !PT ;  /* 0x0000ffff00007812 */ /* 0x000fe400078ec0ff */
[----:B------:R-:W-:Y:S02]  /*1f10*/  IADD3 R5, P0, PT, R4, UR10, RZ ;  /* 0x0000000a04057c10 */ /* 0x000fe4000ff1e0ff */
[----:B------:R-:W-:Y:S02]  /*1f20*/  LEA.HI R0, R0, 0x1, RZ, 0x18 ;  /* 0x0000000100007811 */ /* 0x000fe400078fc0ff */
[----:B------:R-:W-:Y:S02]  /*1f30*/  LEA R4, P1, R5, UR12, 0x2 ;  /* 0x0000000c05047c11 */ /* 0x000fe4000f8210ff */
[----:B------:R-:W-:Y:S02]  /*1f40*/  LOP3.LUT R0, R0, 0x3, RZ, 0xc0, !PT ;  /* 0x0000000300007812 */ /* 0x000fe400078ec0ff */
[----:B------:R-:W-:-:S03]  /*1f50*/  IADD3.X R2, PT, PT, RZ, UR7, RZ, P0, !PT ;  /* 0x00000007ff027c10 */ /* 0x000fc600087fe4ff */
[----:B------:R-:W-:Y:S01]  /*1f60*/  IMAD.MOV R0, RZ, RZ, -R0 ;  /* 0x000000ffff007224 */ /* 0x000fe200078e0a00 */
[----:B------:R-:W-:-:S07]  /*1f70*/  LEA.HI.X R5, R5, UR13, R2, 0x2, P1 ;  /* 0x0000000d05057c11 */ /* 0x000fce00088f1402 */
.L_x_84:
[----:B------:R-:W-:Y:S01]  /*1f80*/  MOV R2, R4 ;  /* 0x0000000400027202 */ /* 0x000fe20000000f00 */
[----:B------:R-:W-:-:S05]  /*1f90*/  IMAD.MOV.U32 R3, RZ, RZ, R5 ;  /* 0x000000ffff037224 */ /* 0x000fca00078e0005 */
[----:B------:R-:W2:Y:S01]  /*1fa0*/  LDG.E R2, desc[UR14][R2.64] ;  /* 0x0000000e02027981 */ /* 0x000ea2000c1e1900 */
[----:B------:R-:W-:Y:S02]  /*1fb0*/  IADD3 R0, PT, PT, R0, 0x1, RZ ;  /* 0x0000000100007810 */ /* 0x000fe40007ffe0ff */
[----:B------:R-:W-:Y:S02]  /*1fc0*/  IADD3 R4, P1, PT, R4, 0x400, RZ ;  /* 0x0000040004047810 */ /* 0x000fe40007f3e0ff */
[----:B------:R-:W-:-:S03]  /*1fd0*/  ISETP.NE.AND P0, PT, R0, RZ, PT ;  /* 0x000000ff0000720c */ /* 0x000fc60003f05270 */
[----:B------:R-:W-:Y:S02]  /*1fe0*/  IMAD.X R5, RZ, RZ, R5, P1 ;  /* 0x000000ffff057224 */ /* 0x000fe400008e0605 */
[----:B--2---:R-:W-:-:S08]  /*1ff0*/  FADD R7, R2, R7 ;  /* 0x0000000702077221 */ /* 0x004fd00000000000 */
[----:B------:R-:W-:Y:S05]  /*2000*/  @P0 BRA `(.L_x_84) ;  /* 0xfffffffc00dc0947 */ /* 0x000fea000383ffff */
.L_x_76:
[----:B------:R-:W-:Y:S05]  /*2010*/  BSYNC.RECONVERGENT B1 ;  /* 0x0000000000017941 */ /* 0x000fea0003800200 */
.L_x_73:
[----:B------:R-:W0:Y:S01]  /*2020*/  S2R R6, SR_LANEID ;  /* 0x0000000000067919 */ /* 0x000e220000000000 */
[----:B------:R-:W1:Y:S01]  /*2030*/  SHFL.DOWN PT, R0, R7, 0x1, 0x1f ;  /* 0x08201f0007007f89 */ /* 0x000e6200000e0000 */
[----:B------:R-:W2:Y:S01]  /*2040*/  S2R R5, SR_TID.X ;  /* 0x0000000000057919 */ /* 0x000ea20000002100 */
[C---:B0-----:R-:W-:Y:S02]  /*2050*/  ISETP.GT.AND P0, PT, R6.reuse, 0x1e, PT ;  /* 0x0000001e0600780c */ /* 0x041fe40003f04270 */
[----:B------:R-:W-:-:S11]  /*2060*/  ISETP.NE.AND P1, PT, R6, RZ, PT ;  /* 0x000000ff0600720c */ /* 0x000fd60003f25270 */
[----:B-1----:R-:W-:Y:S01]  /*2070*/  @!P0 FADD R7, R0, R7 ;  /* 0x0000000700078221 */ /* 0x002fe20000000000 */
[----:B------:R-:W-:Y:S01]  /*2080*/  ISETP.GT.AND P0, PT, R6, 0x1d, PT ;  /* 0x0000001d0600780c */ /* 0x000fe20003f04270 */
[----:B------:R-:W0:Y:S01]  /*2090*/  @!P1 S2R R4, SR_CgaCtaId ;  /* 0x0000000000049919 */ /* 0x000e220000008800 */
[----:B------:R-:W-:Y:S02]  /*20a0*/  @!P1 MOV R3, 0x400 ;  /* 0x0000040000039802 */ /* 0x000fe40000000f00 */
[----:B--2---:R-:W-:Y:S01]  /*20b0*/  @!P1 SHF.R.U32.HI R2, RZ, 0x3, R5 ;  /* 0x00000003ff029819 */ /* 0x004fe20000011605 */
        /* <DEDUP_REMOVED lines=31> */
[----:B------:R-:W-:-:S07]  /*22b0*/  FADD R9, R2, R3 ;  /* 0x0000000302097221 */ /* 0x000fce0000000000 */
.L_x_72:
[----:B------:R-:W-:Y:S05]  /*22c0*/  BSYNC.RECONVERGENT B0 ;  /* 0x0000000000007941 */ /* 0x000fea0003800200 */
.L_x_57:
[----:B------:R-:W-:Y:S05]  /*22d0*/  @P0 EXIT ;  /* 0x000000000000094d */ /* 0x000fea0003800000 */
[----:B------:R-:W3:Y:S02]  /*22e0*/  LDCU.64 UR4, c[0x0][0x388] ;  /* 0x00007100ff0477ac */ /* 0x000ee40008000a00 */
[----:B---3--:R-:W-:-:S06]  /*22f0*/  UIMAD.WIDE.U32 UR4, UR16, 0x4, UR4 ;  /* 0x00000004100478a5 */ /* 0x008fcc000f8e0004 */
[----:B------:R-:W-:Y:S01]  /*2300*/  IMAD.U32 R2, RZ, RZ, UR4 ;  /* 0x00000004ff027e24 */ /* 0x000fe2000f8e00ff */
[----:B0-2---:R-:W-:-:S05]  /*2310*/  MOV R3, UR5 ;  /* 0x0000000500037c02 */ /* 0x005fca0008000f00 */
[----:B------:R-:W-:Y:S01]  /*2320*/  STG.E desc[UR14][R2.64], R9 ;  /* 0x0000000902007986 */ /* 0x000fe2000c10190e */
[----:B------:R-:W-:Y:S05]  /*2330*/  EXIT ;  /* 0x000000000000794d */ /* 0x000fea0003800000 */
.L_x_85:
        /* <DEDUP_REMOVED lines=12> */
.L_x_266:


//--------------------- .text._ZN3cub18CUB_300001_SM_10006detail6reduce28DeviceReduceSingleTileKernelINS2_10policy_hubIfyN4cuda3std3__44plusIfEEE10Policy1000EN6thrust24THRUST_300001_SM_1000_NS6detail15normal_iteratorINSD_10device_ptrIfEEEEPfyS9_ffNS7_10__identityEEEvT0_T1_T2_T3_T4_T6_ --------------------------
	.section	.text._ZN3cub18CUB_300001_SM_10006detail6reduce28DeviceReduceSingleTileKernelINS2_10policy_hubIfyN4cuda3std3__44plusIfEEE10Policy1000EN6thrust24THRUST_300001_SM_1000_NS6detail15normal_iteratorINSD_10device_ptrIfEEEEPfyS9_ffNS7_10__identityEEEvT0_T1_T2_T3_T4_T6_,"ax",@progbits
	.align	128
        .global         _ZN3cub18CUB_300001_SM_10006detail6reduce28DeviceReduceSingleTileKernelINS2_10policy_hubIfyN4cuda3std3__44plusIfEEE10Policy1000EN6thrust24THRUST_300001_SM_1000_NS6detail15normal_iteratorINSD_10device_ptrIfEEEEPfyS9_ffNS7_10__identityEEEvT0_T1_T2_T3_T4_T6_
        .type           _ZN3cub18CUB_300001_SM_10006detail6reduce28DeviceReduceSingleTileKernelINS2_10policy_hubIfyN4cuda3std3__44plusIfEEE10Policy1000EN6thrust24THRUST_300001_SM_1000_NS6detail15normal_iteratorINSD_10device_ptrIfEEEEPfyS9_ffNS7_10__identityEEEvT0_T1_T2_T3_T4_T6_,@function
        .size           _ZN3cub18CUB_300001_SM_10006detail6reduce28DeviceReduceSingleTileKernelINS2_10policy_hubIfyN4cuda3std3__44plusIfEEE10Policy1000EN6thrust24THRUST_300001_SM_1000_NS6detail15normal_iteratorINSD_10device_ptrIfEEEEPfyS9_ffNS7_10__identityEEEvT0_T1_T2_T3_T4_T6_,(.L_x_267 - _ZN3cub18CUB_300001_SM_10006detail6reduce28DeviceReduceSingleTileKernelINS2_10policy_hubIfyN4cuda3std3__44plusIfEEE10Policy1000EN6thrust24THRUST_300001_SM_1000_NS6detail15normal_iteratorINSD_10device_ptrIfEEEEPfyS9_ffNS7_10__identityEEEvT0_T1_T2_T3_T4_T6_)
        .other          _ZN3cub18CUB_300001_SM_10006detail6reduce28DeviceReduceSingleTileKernelINS2_10policy_hubIfyN4cuda3std3__44plusIfEEE10Policy1000EN6thrust24THRUST_300001_SM_1000_NS6detail15normal_iteratorINSD_10device_ptrIfEEEEPfyS9_ffNS7_10__identityEEEvT0_T1_T2_T3_T4_T6_,@"STO_CUDA_ENTRY STV_DEFAULT"
_ZN3cub18CUB_300001_SM_10006detail6reduce28DeviceReduceSingleTileKernelINS2_10policy_hubIfyN4cuda3std3__44plusIfEEE10Policy1000EN6thrust24THRUST_300001_SM_1000_NS6detail15normal_iteratorINSD_10device_ptrIfEEEEPfyS9_ffNS7_10__identityEEEvT0_T1_T2_T3_T4_T6_:
.text._ZN3cub18CUB_300001_SM_10006detail6reduce28DeviceReduceSingleTileKernelINS2_10policy_hubIfyN4cuda3std3__44plusIfEEE10Policy1000EN6thrust24THRUST_300001_SM_1000_NS6detail15normal_iteratorINSD_10device_ptrIfEEEEPfyS9_ffNS7_10__identityEEEvT0_T1_T2_T3_T4_T6_:
[----:B------:R-:W-:Y:S01]  /*0000*/  LDC R1, c[0x0][0x37c] ;  /* 0x0000df00ff017b82 */ /* 0x000fe20000000800 */
[----:B------:R-:W0:Y:S01]  /*0010*/  LDCU.64 UR4, c[0x0][0x390] ;  /* 0x00007200ff0477ac */ /* 0x000e220008000a00 */
[----:B------:R-:W1:Y:S01]  /*0020*/  LDCU.64 UR6, c[0x0][0x358] ;  /* 0x00006b00ff0677ac */ /* 0x000e620008000a00 */
[----:B0-----:R-:W-:Y:S01]  /*0030*/  MOV R4, UR4 ;  /* 0x0000000400047c02 */ /* 0x001fe20008000f00 */
[----:B------:R-:W-:-:S03]  /*0040*/  IMAD.U32 R0, RZ, RZ, UR5 ;  /* 0x00000005ff007e24 */ /* 0x000fc6000f8e00ff */
[----:B------:R-:W-:-:S04]  /*0050*/  ISETP.NE.U32.AND P0, PT, R4, RZ, PT ;  /* 0x000000ff0400720c */ /* 0x000fc80003f05070 */
[----:B------:R-:W-:-:S13]  /*0060*/  ISETP.NE.AND.EX P0, PT, R0, RZ, PT, P0 ;  /* 0x000000ff0000720c */ /* 0x000fda0003f05300 */
        /* <DEDUP_REMOVED lines=8> */
.L_x_86:
[----:B------:R-:W-:Y:S01]  /*00f0*/  ISETP.GT.U32.AND P0, PT, R4, 0xfff, PT ;  /* 0x00000fff0400780c */ /* 0x000fe20003f04070 */
[----:B------:R-:W-:Y:S03]  /*0100*/  BSSY.RECONVERGENT B0, `(.L_x_87) ;  /* 0x00001f3000007945 */ /* 0x000fe60003800200 */
[----:B------:R-:W-:-:S13]  /*0110*/  ISETP.GT.U32.AND.EX P0, PT, R0, RZ, PT, P0 ;  /* 0x000000ff0000720c */ /* 0x000fda0003f04100 */
[----:B------:R-:W-:Y:S05]  /*0120*/  @P0 BRA `(.L_x_88) ;  /* 0x0000000c00ac0947 */ /* 0x000fea0003800000 */
[----:B------:R-:W0:Y:S01]  /*0130*/  S2R R5, SR_TID.X ;  /* 0x0000000000057919 */ /* 0x000e220000002100 */
[----:B------:R-:W-:Y:S01]  /*0140*/  BSSY.RECONVERGENT B1, `(.L_x_89) ;  /* 0x0000009000017945 */ /* 0x000fe20003800200 */
[----:B------:R-:W-:Y:S01]  /*0150*/  HFMA2 R6, -RZ, RZ, 0, 0 ;  /* 0x00000000ff067431 */ /* 0x000fe200000001ff */
[----:B0-----:R-:W-:Y:S01]  /*0160*/  ISETP.GE.U32.AND P0, PT, R5, R4, PT ;  /* 0x000000040500720c */ /* 0x001fe20003f06070 */
[----:B------:R-:W-:-:S12]  /*0170*/  IMAD.MOV.U32 R7, RZ, RZ, R5 ;  /* 0x000000ffff077224 */ /* 0x000fd800078e0005 */
[----:B------:R-:W-:Y:S05]  /*0180*/  @P0 BRA `(.L_x_90) ;  /* 0x0000000000100947 */ /* 0x000fea0003800000 */
[----:B------:R-:W0:Y:S02]  /*0190*/  LDC.64 R2, c[0x0][0x380] ;  /* 0x0000e000ff027b82 */ /* 0x000e240000000a00 */
[----:B0-----:R-:W-:-:S05]  /*01a0*/  IMAD.WIDE.U32 R2, R5, 0x4, R2 ;  /* 0x0000000405027825 */ /* 0x001fca00078e0002 */
[----:B------:R0:W5:Y:S01]  /*01b0*/  LDG.E R6, desc[UR6][R2.64] ;  /* 0x0000000602067981 */ /* 0x000162000c1e1900 */
[----:B------:R-:W-:-:S07]  /*01c0*/  IADD3 R7, PT, PT, R5, 0x100, RZ ;  /* 0x0000010005077810 */ /* 0x000fce0007ffe0ff */
.L_x_90:
[----:B------:R-:W-:Y:S05]  /*01d0*/  BSYNC.RECONVERGENT B1 ;  /* 0x0000000000017941 */ /* 0x000fea0003800200 */
.L_x_89:
[----:B------:R-:W-:Y:S01]  /*01e0*/  ISETP.GE.U32.AND P0, PT, R7, R4, PT ;  /* 0x000000040700720c */ /* 0x000fe20003f06070 */
[----:B------:R-:W-:-:S12]  /*01f0*/  BSSY.RECONVERGENT B1, `(.L_x_91) ;  /* 0x000006d000017945 */ /* 0x000fd80003800200 */
[----:B------:R-:W-:Y:S05]  /*0200*/  @P0 BRA `(.L_x_92) ;  /* 0x0000000400ac0947 */ /* 0x000fea0003800000 */
[----:B0-----:R-:W-:Y:S01]  /*0210*/  LOP3.LUT R3, RZ, R7, RZ, 0x33, !PT ;  /* 0x00000007ff037212 */ /* 0x001fe200078e33ff */
[----:B------:R-:W-:Y:S04]  /*0220*/  BSSY.RECONVERGENT B2, `(.L_x_93) ;  /* 0x0000033000027945 */ /* 0x000fe80003800200 */
[----:B------:R-:W-:-:S05]  /*0230*/  IMAD.IADD R3, R3, 0x1, R4 ;  /* 0x0000000103037824 */ /* 0x000fca00078e0204 */
[C---:B------:R-:W-:Y:S02]  /*0240*/  ISETP.GE.U32.AND P0, PT, R3.reuse, 0xf00, PT ;  /* 0x00000f000300780c */ /* 0x040fe40003f06070 */
[----:B------:R-:W-:-:S04]  /*0250*/  LEA.HI R8, R3, 0x1, RZ, 0x18 ;  /* 0x0000000103087811 */ /* 0x000fc800078fc0ff */
[----:B------:R-:W-:-:S04]  /*0260*/  LOP3.LUT R22, R8, 0xf, RZ, 0xc0, !PT ;  /* 0x0000000f08167812 */ /* 0x000fc800078ec0ff */
[----:B------:R-:W-:-:S03]  /*0270*/  ISETP.NE.AND P1, PT, R22, RZ, PT ;  /* 0x000000ff1600720c */ /* 0x000fc60003f25270 */
[----:B------:R-:W-:Y:S10]  /*0280*/  @!P0 BRA `(.L_x_94) ;  /* 0x0000000000b08947 */ /* 0x000ff40003800000 */
[----:B------:R-:W0:Y:S01]  /*0290*/  LDC.64 R2, c[0x0][0x380] ;  /* 0x0000e000ff027b82 */ /* 0x000e220000000a00 */
[----:B------:R-:W-:-:S04]  /*02a0*/  LOP3.LUT R9, R8, 0x1fffff0, RZ, 0xc0, !PT ;  /* 0x01fffff008097812 */ /* 0x000fc800078ec0ff */
[----:B------:R-:W-:Y:S01]  /*02b0*/  IADD3 R9, PT, PT, -R9, RZ, RZ ;  /* 0x000000ff09097210 */ /* 0x000fe20007ffe1ff */
[----:B0-----:R-:W-:-:S03]  /*02c0*/  IMAD.WIDE.U32 R2, R7, 0x4, R2 ;  /* 0x0000000407027825 */ /* 0x001fc600078e0002 */
[----:B------:R-:W-:-:S05]  /*02d0*/  IADD3 R2, P0, PT, R2, 0x2000, RZ ;  /* 0x0000200002027810 */ /* 0x000fca0007f1e0ff */
[----:B------:R-:W-:-:S08]  /*02e0*/  IMAD.X R3, RZ, RZ, R3, P0 ;  /* 0x000000ffff037224 */ /* 0x000fd000000e0603 */
.L_x_95:
        /* <DEDUP_REMOVED lines=38> */
.L_x_94:
[----:B------:R-:W-:Y:S05]  /*0550*/  BSYNC.RECONVERGENT B2 ;  /* 0x0000000000027941 */ /* 0x000fea0003800200 */
.L_x_93:
[----:B------:R-:W-:Y:S05]  /*0560*/  @!P1 BRA `(.L_x_92) ;  /* 0x0000000000d49947 */ /* 0x000fea0003800000 */
[----:B------:R-:W-:Y:S01]  /*0570*/  ISETP.GE.U32.AND P0, PT, R22, 0x8, PT ;  /* 0x000000081600780c */ /* 0x000fe20003f06070 */
[----:B------:R-:W-:Y:S01]  /*0580*/  BSSY.RECONVERGENT B2, `(.L_x_96) ;  /* 0x0000017000027945 */ /* 0x000fe20003800200 */
[----:B------:R-:W-:-:S04]  /*0590*/  LOP3.LUT R11, R8, 0x7, RZ, 0xc0, !PT ;  /* 0x00000007080b7812 */ /* 0x000fc800078ec0ff */
[----:B------:R-:W-:-:S07]  /*05a0*/  ISETP.NE.AND P1, PT, R11, RZ, PT ;  /* 0x000000ff0b00720c */ /* 0x000fce0003f25270 */
[----:B------:R-:W-:Y:S06]  /*05b0*/  @!P0 BRA `(.L_x_97) ;  /* 0x00000000004c8947 */ /* 0x000fec0003800000 */
[----:B------:R-:W0:Y:S02]  /*05c0*/  LDC.64 R2, c[0x0][0x380] ;  /* 0x0000e000ff027b82 */ /* 0x000e240000000a00 */
[----:B0-----:R-:W-:-:S05]  /*05d0*/  IMAD.WIDE R2, R7, 0x4, R2 ;  /* 0x0000000407027825 */ /* 0x001fca00078e0202 */
        /* <DEDUP_REMOVED lines=17> */
.L_x_97:
[----:B------:R-:W-:Y:S05]  /*06f0*/  BSYNC.RECONVERGENT B2 ;  /* 0x0000000000027941 */ /* 0x000fea0003800200 */
.L_x_96:
        /* <DEDUP_REMOVED lines=17> */
.L_x_99:
[----:B------:R-:W-:Y:S05]  /*0810*/  BSYNC.RECONVERGENT B2 ;  /* 0x0000000000027941 */ /* 0x000fea0003800200 */
.L_x_98:
[----:B------:R-:W-:Y:S05]  /*0820*/  @!P1 BRA `(.L_x_92) ;  /* 0x0000000000249947 */ /* 0x000fea0003800000 */
[----:B------:R-:W0:Y:S01]  /*0830*/  LDC.64 R8, c[0x0][0x380] ;  /* 0x0000e000ff087b82 */ /* 0x000e220000000a00 */
[----:B------:R-:W-:-:S07]  /*0840*/  IMAD.MOV R10, RZ, RZ, -R10 ;  /* 0x000000ffff0a7224 */ /* 0x000fce00078e0a0a */
.L_x_100:
[----:B0-----:R-:W-:-:S06]  /*0850*/  IMAD.WIDE R2, R7, 0x4, R8 ;  /* 0x0000000407027825 */ /* 0x001fcc00078e0208 */
[----:B------:R-:W2:Y:S01]  /*0860*/  LDG.E R3, desc[UR6][R2.64] ;  /* 0x0000000602037981 */ /* 0x000ea2000c1e1900 */
[----:B------:R-:W-:Y:S01]  /*0870*/  IADD3 R10, PT, PT, R10, 0x1, RZ ;  /* 0x000000010a0a7810 */ /* 0x000fe20007ffe0ff */
[----:B------:R-:W-:-:S03]  /*0880*/  VIADD R7, R7, 0x100 ;  /* 0x0000010007077836 */ /* 0x000fc60000000000 */
[----:B------:R-:W-:Y:S01]  /*0890*/  ISETP.NE.AND P0, PT, R10, RZ, PT ;  /* 0x000000ff0a00720c */ /* 0x000fe20003f05270 */
[----:B--2--5:R-:W-:-:S12]  /*08a0*/  FADD R6, R3, R6 ;  /* 0x0000000603067221 */ /* 0x024fd80000000000 */
[----:B------:R-:W-:Y:S05]  /*08b0*/  @P0 BRA `(.L_x_100) ;  /* 0xfffffffc00e40947 */ /* 0x000fea000383ffff */
.L_x_92:
[----:B------:R-:W-:Y:S05]  /*08c0*/  BSYNC.RECONVERGENT B1 ;  /* 0x0000000000017941 */ /* 0x000fea0003800200 */
.L_x_91:
[----:B------:R-:W-:Y:S02]  /*08d0*/  ISETP.GE.U32.AND P0, PT, R4, 0x100, PT ;  /* 0x000001000400780c */ /* 0x000fe40003f06070 */
[----:B-----5:R-:W-:Y:S02]  /*08e0*/  MOV R9, R6 ;  /* 0x0000000600097202 */ /* 0x020fe40000000f00 */
[----:B------:R-:W-:-:S13]  /*08f0*/  ISETP.GE.U32.AND.EX P0, PT, R0, RZ, PT, P0 ;  /* 0x000000ff0000720c */ /* 0x000fda0003f06100 */
[----:B------:R-:W-:Y:S05]  /*0900*/  @!P0 BRA `(.L_x_101) ;  /* 0x0000000000ac8947 */ /* 0x000fea0003800000 */
[----:B------:R-:W1:Y:S01]  /*0910*/  S2R R6, SR_LANEID ;  /* 0x0000000000067919 */ /* 0x000e620000000000 */
[----:B------:R-:W-:Y:S01]  /*0920*/  ISETP.NE.AND P5, PT, R5, RZ, PT ;  /* 0x000000ff0500720c */ /* 0x000fe20003fa5270 */
        /* <DEDUP_REMOVED lines=14> */
[----:B-1----:R-:W-:-:S05]  /*0a10*/  @!P1 LEA R7, R7, R4, 0x18 ;  /* 0x0000000407079211 */ /* 0x002fca00078ec0ff */
[----:B------:R-:W-:-:S03]  /*0a20*/  @!P1 IMAD.IADD R2, R2, 0x1, R7 ;  /* 0x0000000102029824 */ /* 0x000fc600078e0207 */
[----:B0-----:R-:W-:Y:S01]  /*0a30*/  @!P0 FADD R0, R0, R3 ;  /* 0x0000000300008221 */ /* 0x001fe20000000000 */
[----:B------:R-:W-:-:S04]  /*0a40*/  ISETP.GT.AND P0, PT, R6, 0x17, PT ;  /* 0x000000170600780c */ /* 0x000fc80003f04270 */
[----:B------:R-:W0:Y:S09]  /*0a50*/  SHFL.DOWN PT, R3, R0, 0x8, 0x1f ;  /* 0x09001f0000037f89 */ /* 0x000e3200000e0000 */
[----:B0-----:R-:W-:Y:S01]  /*0a60*/  @!P0 FADD R0, R0, R3 ;  /* 0x0000000300008221 */ /* 0x001fe20000000000 */
[----:B------:R-:W-:-:S04]  /*0a70*/  ISETP.GT.AND P0, PT, R6, 0xf, PT ;  /* 0x0000000f0600780c */ /* 0x000fc80003f04270 */
[----:B------:R-:W0:Y:S02]  /*0a80*/  SHFL.DOWN PT, R3, R0, 0x10, 0x1f ;  /* 0x0a001f0000037f89 */ /* 0x000e2400000e0000 */
[----:B0-----:R-:W-:-:S05]  /*0a90*/  FADD R3, R0, R3 ;  /* 0x0000000300037221 */ /* 0x001fca0000000000 */
[----:B------:R1:W-:Y:S01]  /*0aa0*/  @!P1 STS [R2+0x8], R3 ;  /* 0x0000080302009388 */ /* 0x0003e20000000800 */
[----:B------:R-:W-:Y:S01]  /*0ab0*/  FSEL R8, R0, R3, P0 ;  /* 0x0000000300087208 */ /* 0x000fe20000000000 */
[----:B------:R-:W-:Y:S06]  /*0ac0*/  BAR.SYNC.DEFER_BLOCKING 0x0 ;  /* 0x0000000000007b1d */ /* 0x000fec0000010000 */
[----:B------:R-:W-:Y:S05]  /*0ad0*/  @P5 BRA `(.L_x_102) ;  /* 0x0000001400545947 */ /* 0x000fea0003800000 */
[----:B------:R-:W0:Y:S01]  /*0ae0*/  S2UR UR5, SR_CgaCtaId ;  /* 0x00000000000579c3 */ /* 0x000e220000008800 */
[----:B------:R-:W-:Y:S02]  /*0af0*/  UMOV UR4, 0x400 ;  /* 0x0000040000047882 */ /* 0x000fe40000000000 */
[----:B0-----:R-:W-:-:S09]  /*0b00*/  ULEA UR4, UR5, UR4, 0x18 ;  /* 0x0000000405047291 */ /* 0x001fd2000f8ec0ff */
[----:B-1----:R-:W0:Y:S04]  /*0b10*/  LDS R3, [UR4+0xc] ;  /* 0x00000c04ff037984 */ /* 0x002e280008000800 */
        /* <DEDUP_REMOVED lines=10> */
.L_x_101:
[----:B------:R-:W1:Y:S01]  /*0bc0*/  S2R R8, SR_LANEID ;  /* 0x0000000000087919 */ /* 0x000e620000000000 */
[C---:B0-----:R-:W-:Y:S02]  /*0bd0*/  LOP3.LUT R2, R5.reuse, 0x3e0, RZ, 0xc0, !PT ;  /* 0x000003e005027812 */ /* 0x041fe400078ec0ff */
[----:B------:R-:W-:Y:S02]  /*0be0*/  ISETP.NE.AND P5, PT, R5, RZ, PT ;  /* 0x000000ff0500720c */ /* 0x000fe40003fa5270 */
[----:B------:R-:W-:Y:S02]  /*0bf0*/  LOP3.LUT R7, RZ, R2, RZ, 0x33, !PT ;  /* 0x00000002ff077212 */ /* 0x000fe400078e33ff */
[----:B------:R-:W-:-:S03]  /*0c00*/  IADD3 R3, PT, PT, R2, 0x20, RZ ;  /* 0x0000002002037810 */ /* 0x000fc60007ffe0ff */
[----:B------:R-:W-:Y:S01]  /*0c10*/  IMAD.IADD R7, R7, 0x1, R4 ;  /* 0x0000000107077824 */ /* 0x000fe200078e0204 */
[----:B------:R-:W-:-:S04]  /*0c20*/  ISETP.GT.U32.AND P0, PT, R3, R4, PT ;  /* 0x000000040300720c */ /* 0x000fc80003f04070 */
[----:B------:R-:W-:-:S05]  /*0c30*/  SEL R7, R7, 0x1f, P0 ;  /* 0x0000001f07077807 */ /* 0x000fca0000000000 */
[----:B------:R-:W0:Y:S01]  /*0c40*/  SHFL.DOWN PT, R2, R9, 0x1, R7 ;  /* 0x0820000009027989 */ /* 0x000e2200000e0007 */
[C---:B-1----:R-:W-:Y:S02]  /*0c50*/  ISETP.GE.AND P0, PT, R8.reuse, R7, PT ;  /* 0x000000070800720c */ /* 0x042fe40003f06270 */
[C---:B------:R-:W-:Y:S02]  /*0c60*/  IADD3 R6, PT, PT, R8.reuse, 0x2, RZ ;  /* 0x0000000208067810 */ /* 0x040fe40007ffe0ff */
[----:B------:R-:W-:-:S09]  /*0c70*/  ISETP.NE.AND P1, PT, R8, RZ, PT ;  /* 0x000000ff0800720c */ /* 0x000fd20003f25270 */
[----:B0-----:R-:W-:Y:S01]  /*0c80*/  @!P0 FADD R9, R2, R9 ;  /* 0x0000000902098221 */ /* 0x001fe20000000000 */
[----:B------:R-:W-:Y:S01]  /*0c90*/  ISETP.GT.AND P0, PT, R6, R7, PT ;  /* 0x000000070600720c */ /* 0x000fe20003f04270 */
[----:B------:R-:W-:Y:S02]  /*0ca0*/  VIADD R6, R8, 0x4 ;  /* 0x0000000408067836 */ /* 0x000fe40000000000 */
[----:B------:R-:W0:Y:S01]  /*0cb0*/  @!P1 S2R R11, SR_CgaCtaId ;  /* 0x00000000000b9919 */ /* 0x000e220000008800 */
[----:B------:R-:W-:Y:S01]  /*0cc0*/  @!P1 SHF.R.U32.HI R3, RZ, 0x3, R5 ;  /* 0x00000003ff039819 */ /* 0x000fe20000011605 */
[----:B------:R-:W1:Y:S03]  /*0cd0*/  SHFL.DOWN PT, R2, R9, 0x2, R7 ;  /* 0x0840000009027989 */ /* 0x000e6600000e0007 */
[----:B------:R-:W-:-:S05]  /*0ce0*/  @!P1 LOP3.LUT R3, R3, 0x7c, RZ, 0xc0, !PT ;  /* 0x0000007c03039812 */ /* 0x000fca00078ec0ff */
[----:B-1----:R-:W-:Y:S01]  /*0cf0*/  @!P0 FADD R9, R9, R2 ;  /* 0x0000000209098221 */ /* 0x002fe20000000000 */
[-C--:B------:R-:W-:Y:S02]  /*0d00*/  ISETP.GT.AND P0, PT, R6, R7.reuse, PT ;  /* 0x000000070600720c */ /* 0x080fe40003f04270 */
[----:B------:R-:W-:Y:S02]  /*0d10*/  IADD3 R6, PT, PT, R8, 0x8, RZ ;  /* 0x0000000808067810 */ /* 0x000fe40007ffe0ff */
[----:B------:R-:W1:Y:S09]  /*0d20*/  SHFL.DOWN PT, R2, R9, 0x4, R7 ;  /* 0x0880000009027989 */ /* 0x000e7200000e0007 */
[----:B-1----:R-:W-:Y:S01]  /*0d30*/  @!P0 FADD R9, R9, R2 ;  /* 0x0000000209098221 */ /* 0x002fe20000000000 */
[----:B------:R-:W-:Y:S01]  /*0d40*/  ISETP.GT.AND P0, PT, R6, R7, PT ;  /* 0x000000070600720c */ /* 0x000fe20003f04270 */
[----:B------:R-:W-:-:S03]  /*0d50*/  VIADD R6, R8, 0x10 ;  /* 0x0000001008067836 */ /* 0x000fc60000000000 */
[----:B------:R-:W1:Y:S09]  /*0d60*/  SHFL.DOWN PT, R2, R9, 0x8, R7 ;  /* 0x0900000009027989 */ /* 0x000e7200000e0007 */
[----:B-1----:R-:W-:Y:S01]  /*0d70*/  @!P0 FADD R9, R9, R2 ;  /* 0x0000000209098221 */ /* 0x002fe20000000000 */
[----:B------:R-:W-:-:S02]  /*0d80*/  ISETP.GT.AND P0, PT, R6, R7, PT ;  /* 0x000000070600720c */ /* 0x000fc40003f04270 */
[----:B------:R-:W-:Y:S02]  /*0d90*/  @!P1 MOV R6, 0x400 ;  /* 0x0000040000069802 */ /* 0x000fe40000000f00 */
[----:B------:R-:W1:Y:S02]  /*0da0*/  SHFL.DOWN PT, R2, R9, 0x10, R7 ;  /* 0x0a00000009027989 */ /* 0x000e6400000e0007 */
[----:B0-----:R-:W-:-:S04]  /*0db0*/  @!P1 LEA R6, R11, R6, 0x18 ;  /* 0x000000060b069211 */ /* 0x001fc800078ec0ff */
[----:B------:R-:W-:-:S03]  /*0dc0*/  @!P1 IADD3 R3, PT, PT, R3, R6, RZ ;  /* 0x0000000603039210 */ /* 0x000fc60007ffe0ff */
[----:B-1----:R-:W-:-:S04]  /*0dd0*/  @!P0 FADD R9, R9, R2 ;  /* 0x0000000209098221 */ /* 0x002fc80000000000 */
[----:B------:R-:W-:-:S05]  /*0de0*/  IMAD.MOV.U32 R8, RZ, RZ, R9 ;  /* 0x000000ffff087224 */ /* 0x000fca00078e0009 */
[----:B------:R0:W-:Y:S01]  /*0df0*/  @!P1 STS [R3+0x8], R8 ;  /* 0x0000080803009388 */ /* 0x0001e20000000800 */
[----:B------:R-:W-:Y:S06]  /*0e00*/  BAR.SYNC.DEFER_BLOCKING 0x0 ;  /* 0x0000000000007b1d */ /* 0x000fec0000010000 */
[----:B------:R-:W-:Y:S05]  /*0e10*/  @P5 BRA `(.L_x_102) ;  /* 0x0000001000845947 */ /* 0x000fea0003800000 */
[----:B------:R-:W1:Y:S01]  /*0e20*/  S2UR UR5, SR_CgaCtaId ;  /* 0x00000000000579c3 */ /* 0x000e620000008800 */
[----:B------:R-:W-:Y:S01]  /*0e30*/  UMOV UR4, 0x400 ;  /* 0x0000040000047882 */ /* 0x000fe20000000000 */
[C---:B------:R-:W-:Y:S02]  /*0e40*/  ISETP.GT.U32.AND P3, PT, R4.reuse, 0x20, PT ;  /* 0x000000200400780c */ /* 0x040fe40003f64070 */
[----:B------:R-:W-:Y:S02]  /*0e50*/  ISETP.GT.U32.AND P1, PT, R4, 0x40, PT ;  /* 0x000000400400780c */ /* 0x000fe40003f24070 */
[----:B------:R-:W-:Y:S02]  /*0e60*/  ISETP.GT.U32.AND.EX P3, PT, R0, RZ, PT, P3 ;  /* 0x000000ff0000720c */ /* 0x000fe40003f64130 */
[----:B------:R-:W-:Y:S02]  /*0e70*/  ISETP.GT.U32.AND P0, PT, R4, 0x60, PT ;  /* 0x000000600400780c */ /* 0x000fe40003f04070 */
[----:B------:R-:W-:-:S02]  /*0e80*/  ISETP.GT.U32.AND.EX P1, PT, R0, RZ, PT, P1 ;  /* 0x000000ff0000720c */ /* 0x000fc40003f24110 */
[----:B------:R-:W-:Y:S02]  /*0e90*/  ISETP.GT.U32.AND P2, PT, R4, 0x80, PT ;  /* 0x000000800400780c */ /* 0x000fe40003f44070 */
[----:B------:R-:W-:Y:S02]  /*0ea0*/  ISETP.GT.U32.AND.EX P0, PT, R0, RZ, PT, P0 ;  /* 0x000000ff0000720c */ /* 0x000fe40003f04100 */
[----:B------:R-:W-:Y:S02]  /*0eb0*/  ISETP.GT.U32.AND P4, PT, R4, 0xa0, PT ;  /* 0x000000a00400780c */ /* 0x000fe40003f84070 */
[C---:B------:R-:W-:Y:S02]  /*0ec0*/  ISETP.GT.U32.AND.EX P2, PT, R0.reuse, RZ, PT, P2 ;  /* 0x000000ff0000720c */ /* 0x040fe40003f44120 */
[----:B------:R-:W-:Y:S01]  /*0ed0*/  ISETP.GT.U32.AND.EX P4, PT, R0, RZ, PT, P4 ;  /* 0x000000ff0000720c */ /* 0x000fe20003f84140 */
[----:B-1----:R-:W-:-:S09]  /*0ee0*/  ULEA UR4, UR5, UR4, 0x18 ;  /* 0x0000000405047291 */ /* 0x002fd2000f8ec0ff */
[----:B0-----:R-:W0:Y:S04]  /*0ef0*/  LDS R3, [UR4+0xc] ;  /* 0x00000c04ff037984 */ /* 0x001e280008000800 */
[----:B------:R-:W1:Y:S04]  /*0f00*/  LDS.128 R12, [UR4+0x10] ;  /* 0x00001004ff0c7984 */ /* 0x000e680008000c00 */
[----:B------:R-:W2:Y:S01]  /*0f10*/  LDS.64 R6, [UR4+0x20] ;  /* 0x00002004ff067984 */ /* 0x000ea20008000a00 */
[----:B0-----:R-:W-:Y:S01]  /*0f20*/  @P3 FADD R8, R8, R3 ;  /* 0x0000000308083221 */ /* 0x001fe20000000000 */
[----:B------:R-:W-:-:S03]  /*0f30*/  ISETP.GT.U32.AND P3, PT, R4, 0xc0, PT ;  /* 0x000000c00400780c */ /* 0x000fc60003f64070 */
[----:B-1----:R-:W-:Y:S01]  /*0f40*/  @P1 FADD R8, R8, R12 ;  /* 0x0000000c08081221 */ /* 0x002fe20000000000 */
[----:B------:R-:W-:Y:S02]  /*0f50*/  ISETP.GT.U32.AND P1, PT, R4, 0xe0, PT ;  /* 0x000000e00400780c */ /* 0x000fe40003f24070 */
[----:B------:R-:W-:Y:S01]  /*0f60*/  ISETP.GT.U32.AND.EX P3, PT, R0, RZ, PT, P3 ;  /* 0x000000ff0000720c */ /* 0x000fe20003f64130 */
[----:B------:R-:W-:Y:S01]  /*0f70*/  @P0 FADD R8, R8, R13 ;  /* 0x0000000d08080221 */ /* 0x000fe20000000000 */
[----:B------:R-:W-:-:S03]  /*0f80*/  ISETP.GT.U32.AND.EX P1, PT, R0, RZ, PT, P1 ;  /* 0x000000ff0000720c */ /* 0x000fc60003f24110 */
[----:B------:R-:W-:-:S04]  /*0f90*/  @P2 FADD R8, R8, R14 ;  /* 0x0000000e08082221 */ /* 0x000fc80000000000 */
[----:B------:R-:W-:-:S04]  /*0fa0*/  @P4 FADD R8, R8, R15 ;  /* 0x0000000f08084221 */ /* 0x000fc80000000000 */
[----:B--2---:R-:W-:-:S04]  /*0fb0*/  @P3 FADD R8, R8, R6 ;  /* 0x0000000608083221 */ /* 0x004fc80000000000 */
[----:B------:R-:W-:Y:S01]  /*0fc0*/  @P1 FADD R8, R8, R7 ;  /* 0x0000000708081221 */ /* 0x000fe20000000000 */
[----:B------:R-:W-:Y:S06]  /*0fd0*/  BRA `(.L_x_102) ;  /* 0x0000001000147947 */ /* 0x000fec0003800000 */
.L_x_88:
[----:B------:R-:W0:Y:S01]  /*0fe0*/  S2R R8, SR_TID.X ;  /* 0x0000000000087919 */ /* 0x000e220000002100 */
[----:B------:R-:W0:Y:S02]  /*0ff0*/  LDC.64 R2, c[0x0][0x380] ;  /* 0x0000e000ff027b82 */ /* 0x000e240000000a00 */
[----:B0-----:R-:W-:-:S05]  /*1000*/  IMAD.WIDE.U32 R2, R8, 0x4, R2 ;  /* 0x0000000408027825 */ /* 0x001fca00078e0002 */
        /* <DEDUP_REMOVED lines=16> */
[----:B--2---:R-:W-:Y:S01]  /*1110*/  FADD R9, R9, R12 ;  /* 0x0000000c09097221 */ /* 0x004fe20000000000 */
[----:B---3--:R-:W-:Y:S01]  /*1120*/  FADD R14, R11, R14 ;  /* 0x0000000e0b0e7221 */ /* 0x008fe20000000000 */
[----:B------:R-:W-:-:S03]  /*1130*/  HFMA2 R11, -RZ, RZ, 0, 0.00048828125 ;  /* 0x00001000ff0b7431 */ /* 0x000fc600000001ff */
[----:B------:R-:W-:Y:S01]  /*1140*/  FADD R14, R9, R14 ;  /* 0x0000000e090e7221 */ /* 0x000fe20000000000 */
[----:B------:R-:W-:Y:S01]  /*1150*/  IADD3 R9, P1, PT, R4, -0x1000, RZ ;  /* 0xfffff00004097810 */ /* 0x000fe20007f3e0ff */
[----:B----4-:R-:W-:-:S03]  /*1160*/  FADD R13, R13, R16 ;  /* 0x000000100d0d7221 */ /* 0x010fc60000000000 */
[----:B------:R-:W-:Y:S02]  /*1170*/  ISETP.GE.U32.AND P0, PT, R9, 0x1000, PT ;  /* 0x000010000900780c */ /* 0x000fe40003f06070 */
[----:B------:R-:W-:-:S04]  /*1180*/  IADD3.X R12, PT, PT, R0, -0x1, RZ, P1, !PT ;  /* 0xffffffff000c7810 */ /* 0x000fc80000ffe4ff */
[----:B------:R-:W-:Y:S01]  /*1190*/  ISETP.GE.U32.AND.EX P0, PT, R12, RZ, PT, P0 ;  /* 0x000000ff0c00720c */ /* 0x000fe20003f06100 */
        /* <DEDUP_REMOVED lines=11> */
[----:B------:R-:W-:Y:S01]  /*1250*/  IMAD.MOV.U32 R13, RZ, RZ, RZ ;  /* 0x000000ffff0d7224 */ /* 0x000fe200078e00ff */
[----:B------:R-:W-:Y:S06]  /*1260*/  @!P0 BRA `(.L_x_103) ;  /* 0x0000000000c08947 */ /* 0x000fec0003800000 */
[----:B------:R-:W0:Y:S01]  /*1270*/  LDC.64 R4, c[0x0][0x390] ;  /* 0x0000e400ff047b82 */ /* 0x000e220000000a00 */
[----:B------:R-:W-:Y:S01]  /*1280*/  MOV R11, 0x1000 ;  /* 0x00001000000b7802 */ /* 0x000fe20000000f00 */
[----:B------:R-:W-:-:S07]  /*1290*/  IMAD.MOV.U32 R13, RZ, RZ, RZ ;  /* 0x000000ffff0d7224 */ /* 0x000fce00078e00ff */
.L_x_105:
[----:B------:R-:W-:-:S04]  /*12a0*/  LEA R6, P0, R11, R2, 0x2 ;  /* 0x000000020b067211 */ /* 0x000fc800078010ff */
[----:B------:R-:W-:-:S05]  /*12b0*/  LEA.HI.X R7, R11, R3, R13, 0x2, P0 ;  /* 0x000000030b077211 */ /* 0x000fca00000f140d */
[----:B------:R-:W2:Y:S04]  /*12c0*/  LDG.E R0, desc[UR6][R6.64+0x2400] ;  /* 0x0024000606007981 */ /* 0x000ea8000c1e1900 */
[----:B------:R-:W2:Y:S04]  /*12d0*/  LDG.E R15, desc[UR6][R6.64+0x2800] ;  /* 0x00280006060f7981 */ /* 0x000ea8000c1e1900 */
        /* <DEDUP_REMOVED lines=13> */
[----:B------:R0:W5:Y:S02]  /*13b0*/  LDG.E R20, desc[UR6][R6.64+0x3c00] ;  /* 0x003c000606147981 */ /* 0x000164000c1e1900 */
[----:B0-----:R-:W-:-:S04]  /*13c0*/  IADD3 R6, P1, PT, -R11, R4, RZ ;  /* 0x000000040b067210 */ /* 0x001fc80007f3e1ff */
[----:B------:R-:W-:Y:S01]  /*13d0*/  ISETP.GE.U32.AND P0, PT, R6, 0x1000, PT ;  /* 0x000010000600780c */ /* 0x000fe20003f06070 */
[----:B--2---:R-:W-:Y:S01]  /*13e0*/  FADD R15, R0, R15 ;  /* 0x0000000f000f7221 */ /* 0x004fe20000000000 */
[----:B------:R-:W-:-:S04]  /*13f0*/  MOV R0, R5 ;  /* 0x0000000500007202 */ /* 0x000fc80000000f00 */
[----:B------:R-:W-:Y:S01]  /*1400*/  IADD3.X R6, PT, PT, ~R13, R0, RZ, P1, !PT ;  /* 0x000000000d067210 */ /* 0x000fe20000ffe5ff */
[----:B---3--:R-:W-:-:S03]  /*1410*/  FADD R10, R27, R10 ;  /* 0x0000000a1b0a7221 */ /* 0x008fc60000000000 */
[----:B------:R-:W-:Y:S01]  /*1420*/  ISETP.GE.U32.AND.EX P0, PT, R6, RZ, PT, P0 ;  /* 0x000000ff0600720c */ /* 0x000fe20003f06100 */
[----:B----4-:R-:W-:-:S04]  /*1430*/  FADD R29, R26, R29 ;  /* 0x0000001d1a1d7221 */ /* 0x010fc80000000000 */
[----:B------:R-:W-:Y:S01]  /*1440*/  FADD R10, R10, R29 ;  /* 0x0000001d0a0a7221 */ /* 0x000fe20000000000 */
[----:B-----5:R-:W-:Y:S01]  /*1450*/  FADD R24, R24, R25 ;  /* 0x0000001918187221 */ /* 0x020fe20000000000 */
[----:B------:R-:W-:-:S04]  /*1460*/  FADD R23, R23, R22 ;  /* 0x0000001617177221 */ /* 0x000fc80000000000 */
        /* <DEDUP_REMOVED lines=11> */
[----:B------:R-:W-:-:S05]  /*1520*/  IADD3 R11, P0, PT, R11, 0x1000, RZ ;  /* 0x000010000b0b7810 */ /* 0x000fca0007f1e0ff */
[----:B------:R-:W-:Y:S01]  /*1530*/  IMAD.X R13, RZ, RZ, R13, P0 ;  /* 0x000000ffff0d7224 */ /* 0x000fe200000e060d */
[----:B------:R-:W-:-:S04]  /*1540*/  ISETP.GT.U32.AND P0, PT, R11, R9, PT ;  /* 0x000000090b00720c */ /* 0x000fc80003f04070 */
[----:B------:R-:W-:-:S13]  /*1550*/  ISETP.GT.U32.AND.EX P0, PT, R13, R12, PT, P0 ;  /* 0x0000000c0d00720c */ /* 0x000fda0003f04100 */
[----:B------:R-:W-:Y:S05]  /*1560*/  @!P0 BRA `(.L_x_105) ;  /* 0xfffffffc004c8947 */ /* 0x000fea000383ffff */
.L_x_103:
[CC--:B------:R-:W-:Y:S01]  /*1570*/  IADD3 R3, PT, PT, -R11.reuse, R4.reuse, RZ ;  /* 0x000000040b037210 */ /* 0x0c0fe20007ffe1ff */
[----:B------:R-:W-:Y:S01]  /*1580*/  BSSY.RECONVERGENT B1, `(.L_x_104) ;  /* 0x0000080000017945 */ /* 0x000fe20003800200 */
[----:B------:R-:W-:Y:S02]  /*1590*/  ISETP.GE.U32.AND P1, PT, R11, R4, PT ;  /* 0x000000040b00720c */ /* 0x000fe40003f26070 */
[----:B------:R-:W-:-:S04]  /*15a0*/  ISETP.GE.AND P0, PT, R8, R3, PT ;  /* 0x000000030800720c */ /* 0x000fc80003f06270 */
[----:B------:R-:W-:-:S13]  /*15b0*/  ISETP.GE.U32.OR.EX P0, PT, R13, R0, P0, P1 ;  /* 0x000000000d00720c */ /* 0x000fda0000706510 */
[----:B------:R-:W-:Y:S05]  /*15c0*/  @P0 BRA `(.L_x_106) ;  /* 0x0000000400ec0947 */ /* 0x000fea0003800000 */
[----:B------:R-:W-:Y:S01]  /*15d0*/  LOP3.LUT R0, RZ, R8, RZ, 0x33, !PT ;  /* 0x00000008ff007212 */ /* 0x000fe200078e33ff */
[----:B------:R-:W-:Y:S03]  /*15e0*/  BSSY.RECONVERGENT B2, `(.L_x_107) ;  /* 0x0000038000027945 */ /* 0x000fe60003800200 */
[----:B------:R-:W-:-:S04]  /*15f0*/  IADD3 R0, PT, PT, -R11, R4, R0 ;  /* 0x000000040b007210 */ /* 0x000fc80007ffe100 */
[C---:B------:R-:W-:Y:S02]  /*1600*/  ISETP.GE.U32.AND P1, PT, R0.reuse, 0xf00, PT ;  /* 0x00000f000000780c */ /* 0x040fe40003f26070 */
[----:B------:R-:W-:Y:S02]  /*1610*/  LEA.HI R4, R0, 0x1, RZ, 0x18 ;  /* 0x0000000100047811 */ /* 0x000fe400078fc0ff */
[----:B------:R-:W-:Y:S02]  /*1620*/  MOV R0, R8 ;  /* 0x0000000800007202 */ /* 0x000fe40000000f00 */
[----:B------:R-:W-:-:S04]  /*1630*/  LOP3.LUT R24, R4, 0xf, RZ, 0xc0, !PT ;  /* 0x0000000f04187812 */ /* 0x000fc800078ec0ff */
[----:B------:R-:W-:-:S03]  /*1640*/  ISETP.NE.AND P0, PT, R24, RZ, PT ;  /* 0x000000ff1800720c */ /* 0x000fc60003f05270 */
[----:B------:R-:W-:Y:S10]  /*1650*/  @!P1 BRA `(.L_x_108) ;  /* 0x0000000000c09947 */ /* 0x000ff40003800000 */
[----:B------:R-:W0:Y:S01]  /*1660*/  LDCU.64 UR4, c[0x0][0x380] ;  /* 0x00007000ff0477ac */ /* 0x000e220008000a00 */
[----:B------:R-:W-:Y:S02]  /*1670*/  IADD3 R3, P1, PT, R8, R11, RZ ;  /* 0x0000000b08037210 */ /* 0x000fe40007f3e0ff */
[----:B------:R-:W-:-:S03]  /*1680*/  LOP3.LUT R9, R4, 0x1fffff0, RZ, 0xc0, !PT ;  /* 0x01fffff004097812 */ /* 0x000fc600078ec0ff */
[----:B------:R-:W-:Y:S01]  /*1690*/  IMAD.X R0, RZ, RZ, R13, P1 ;  /* 0x000000ffff007224 */ /* 0x000fe200008e060d */
[----:B------:R-:W-:Y:S02]  /*16a0*/  IADD3 R9, PT, PT, -R9, RZ, RZ ;  /* 0x000000ff09097210 */ /* 0x000fe40007ffe1ff */
[----:B0-----:R-:W-:-:S04]  /*16b0*/  LEA R2, P2, R3, UR4, 0x2 ;  /* 0x0000000403027c11 */ /* 0x001fc8000f8410ff */
[----:B------:R-:W-:Y:S02]  /*16c0*/  IADD3 R2, P1, PT, R2, 0x2000, RZ ;  /* 0x0000200002027810 */ /* 0x000fe40007f3e0ff */
[----:B------:R-:W-:Y:S02]  /*16d0*/  LEA.HI.X R3, R3, UR5, R0, 0x2, P2 ;  /* 0x0000000503037c11 */ /* 0x000fe400090f1400 */
[----:B------:R-:W-:-:S03]  /*16e0*/  MOV R0, R8 ;  /* 0x0000000800007202 */ /* 0x000fc60000000f00 */
[----:B------:R-:W-:-:S07]  /*16f0*/  IMAD.X R3, RZ, RZ, R3, P1 ;  /* 0x000000ffff037224 */ /* 0x000fce00008e0603 */
.L_x_109:
        /* <DEDUP_REMOVED lines=16> */
[----:B------:R-:W-:Y:S01]  /*1800*/  IADD3 R9, PT, PT, R9, 0x10, RZ ;  /* 0x0000001009097810 */ /* 0x000fe20007ffe0ff */
[----:B------:R-:W-:-:S03]  /*1810*/  VIADD R0, R0, 0x1000 ;  /* 0x0000100000007836 */ /* 0x000fc60000000000 */
[----:B------:R-:W-:Y:S02]  /*1820*/  ISETP.NE.AND P1, PT, R9, RZ, PT ;  /* 0x000000ff0900720c */ /* 0x000fe40003f25270 */
[----:B0-----:R-:W-:-:S04]  /*1830*/  IADD3 R2, P2, PT, R2, 0x4000, RZ ;  /* 0x0000400002027810 */ /* 0x001fc80007f5e0ff */
[----:B------:R-:W-:Y:S01]  /*1840*/  IADD3.X R3, PT, PT, RZ, R3, RZ, P2, !PT ;  /* 0x00000003ff037210 */ /* 0x000fe200017fe4ff */
        /* <DEDUP_REMOVED lines=17> */
.L_x_108:
[----:B------:R-:W-:Y:S05]  /*1960*/  BSYNC.RECONVERGENT B2 ;  /* 0x0000000000027941 */ /* 0x000fea0003800200 */
.L_x_107:
[----:B------:R-:W-:Y:S05]  /*1970*/  @!P0 BRA `(.L_x_106) ;  /* 0x0000000400008947 */ /* 0x000fea0003800000 */
[----:B------:R-:W-:Y:S01]  /*1980*/  ISETP.GE.U32.AND P0, PT, R24, 0x8, PT ;  /* 0x000000081800780c */ /* 0x000fe20003f06070 */
[----:B------:R-:W-:Y:S01]  /*1990*/  BSSY.RECONVERGENT B2, `(.L_x_110) ;  /* 0x000001a000027945 */ /* 0x000fe20003800200 */
[----:B------:R-:W-:-:S04]  /*19a0*/  LOP3.LUT R7, R4, 0x7, RZ, 0xc0, !PT ;  /* 0x0000000704077812 */ /* 0x000fc800078ec0ff */
[----:B------:R-:W-:-:S07]  /*19b0*/  ISETP.NE.AND P1, PT, R7, RZ, PT ;  /* 0x000000ff0700720c */ /* 0x000fce0003f25270 */
[----:B------:R-:W-:Y:S06]  /*19c0*/  @!P0 BRA `(.L_x_111) ;  /* 0x0000000000588947 */ /* 0x000fec0003800000 */
[----:B------:R-:W0:Y:S01]  /*19d0*/  LDCU.64 UR4, c[0x0][0x380] ;  /* 0x00007000ff0477ac */ /* 0x000e220008000a00 */
[----:B------:R-:W-:-:S04]  /*19e0*/  IADD3 R3, P0, PT, R0, R11, RZ ;  /* 0x0000000b00037210 */ /* 0x000fc80007f1e0ff */
[----:B------:R-:W-:Y:S02]  /*19f0*/  IADD3.X R6, PT, PT, RZ, R13, RZ, P0, !PT ;  /* 0x0000000dff067210 */ /* 0x000fe400007fe4ff */
[----:B0-----:R-:W-:-:S04]  /*1a00*/  LEA R2, P0, R3, UR4, 0x2 ;  /* 0x0000000403027c11 */ /* 0x001fc8000f8010ff */
        /* <DEDUP_REMOVED lines=9> */
[----:B------:R-:W-:Y:S01]  /*1aa0*/  IADD3 R0, PT, PT, R0, 0x800, RZ ;  /* 0x0000080000007810 */ /* 0x000fe20007ffe0ff */
        /* <DEDUP_REMOVED lines=8> */
.L_x_111:
[----:B------:R-:W-:Y:S05]  /*1b30*/  BSYNC.RECONVERGENT B2 ;  /* 0x0000000000027941 */ /* 0x000fea0003800200 */
.L_x_110:
[----:B------:R-:W-:Y:S05]  /*1b40*/  @!P1 BRA `(.L_x_106) ;  /* 0x00000000008c9947 */ /* 0x000fea0003800000 */
[----:B------:R-:W-:Y:S01]  /*1b50*/  ISETP.GE.U32.AND P0, PT, R7, 0x4, PT ;  /* 0x000000040700780c */ /* 0x000fe20003f06070 */
[----:B------:R-:W-:Y:S01]  /*1b60*/  BSSY.RECONVERGENT B2, `(.L_x_112) ;  /* 0x0000012000027945 */ /* 0x000fe20003800200 */
[----:B------:R-:W-:-:S04]  /*1b70*/  LOP3.LUT R6, R4, 0x3, RZ, 0xc0, !PT ;  /* 0x0000000304067812 */ /* 0x000fc800078ec0ff */
[----:B------:R-:W-:-:S07]  /*1b80*/  ISETP.NE.AND P1, PT, R6, RZ, PT ;  /* 0x000000ff0600720c */ /* 0x000fce0003f25270 */
[----:B------:R-:W-:Y:S06]  /*1b90*/  @!P0 BRA `(.L_x_113) ;  /* 0x0000000000388947 */ /* 0x000fec0003800000 */
[----:B------:R-:W0:Y:S01]  /*1ba0*/  LDCU.64 UR4, c[0x0][0x380] ;  /* 0x00007000ff0477ac */ /* 0x000e220008000a00 */
[----:B------:R-:W-:-:S05]  /*1bb0*/  IADD3 R3, P0, PT, R0, R11, RZ ;  /* 0x0000000b00037210 */ /* 0x000fca0007f1e0ff */
[----:B------:R-:W-:Y:S01]  /*1bc0*/  IMAD.X R4, RZ, RZ, R13, P0 ;  /* 0x000000ffff047224 */ /* 0x000fe200000e060d */
[----:B0-----:R-:W-:-:S04]  /*1bd0*/  LEA R2, P0, R3, UR4, 0x2 ;  /* 0x0000000403027c11 */ /* 0x001fc8000f8010ff */
[----:B------:R-:W-:-:S05]  /*1be0*/  LEA.HI.X R3, R3, UR5, R4, 0x2, P0 ;  /* 0x0000000503037c11 */ /* 0x000fca00080f1404 */
[----:B------:R-:W2:Y:S04]  /*1bf0*/  LDG.E R5, desc[UR6][R2.64] ;  /* 0x0000000602057981 */ /* 0x000ea8000c1e1900 */
[----:B------:R-:W3:Y:S04]  /*1c00*/  LDG.E R4, desc[UR6][R2.64+0x400] ;  /* 0x0004000602047981 */ /* 0x000ee8000c1e1900 */
[----:B------:R-:W4:Y:S04]  /*1c10*/  LDG.E R7, desc[UR6][R2.64+0x800] ;  /* 0x0008000602077981 */ /* 0x000f28000c1e1900 */
[----:B------:R-:W5:Y:S01]  /*1c20*/  LDG.E R9, desc[UR6][R2.64+0xc00] ;  /* 0x000c000602097981 */ /* 0x000f62000c1e1900 */
[----:B------:R-:W-:Y:S01]  /*1c30*/  IADD3 R0, PT, PT, R0, 0x400, RZ ;  /* 0x0000040000007810 */ /* 0x000fe20007ffe0ff */
[----:B--2---:R-:W-:-:S04]  /*1c40*/  FADD R5, R10, R5 ;  /* 0x000000050a057221 */ /* 0x004fc80000000000 */
[----:B---3--:R-:W-:-:S04]  /*1c50*/  FADD R4, R5, R4 ;  /* 0x0000000405047221 */ /* 0x008fc80000000000 */
[----:B----4-:R-:W-:-:S04]  /*1c60*/  FADD R4, R4, R7 ;  /* 0x0000000704047221 */ /* 0x010fc80000000000 */
[----:B-----5:R-:W-:-:S07]  /*1c70*/  FADD R10, R4, R9 ;  /* 0x00000009040a7221 */ /* 0x020fce0000000000 */
.L_x_113:
[----:B------:R-:W-:Y:S05]  /*1c80*/  BSYNC.RECONVERGENT B2 ;  /* 0x0000000000027941 */ /* 0x000fea0003800200 */
.L_x_112:
[----:B------:R-:W-:Y:S05]  /*1c90*/  @!P1 BRA `(.L_x_106) ;  /* 0x0000000000389947 */ /* 0x000fea0003800000 */
[----:B------:R-:W0:Y:S01]  /*1ca0*/  LDCU.64 UR4, c[0x0][0x380] ;  /* 0x00007000ff0477ac */ /* 0x000e220008000a00 */
[----:B------:R-:W-:Y:S01]  /*1cb0*/  IADD3 R5, P0, PT, R0, R11, RZ ;  /* 0x0000000b00057210 */ /* 0x000fe20007f1e0ff */
[----:B------:R-:W-:-:S03]  /*1cc0*/  IMAD.MOV R0, RZ, RZ, -R6 ;  /* 0x000000ffff007224 */ /* 0x000fc600078e0a06 */
[----:B------:R-:W-:Y:S02]  /*1cd0*/  IADD3.X R4, PT, PT, RZ, R13, RZ, P0, !PT ;  /* 0x0000000dff047210 */ /* 0x000fe400007fe4ff */
[----:B0-----:R-:W-:-:S04]  /*1ce0*/  LEA R2, P1, R5, UR4, 0x2 ;  /* 0x0000000405027c11 */ /* 0x001fc8000f8210ff */
[----:B------:R-:W-:-:S09]  /*1cf0*/  LEA.HI.X R5, R5, UR5, R4, 0x2, P1 ;  /* 0x0000000505057c11 */ /* 0x000fd200088f1404 */
.L_x_114:
[----:B------:R-:W-:-:S06]  /*1d00*/  MOV R3, R5 ;  /* 0x0000000500037202 */ /* 0x000fcc0000000f00 */
[----:B------:R0:W2:Y:S01]  /*1d10*/  LDG.E R3, desc[UR6][R2.64] ;  /* 0x0000000602037981 */ /* 0x0000a2000c1e1900 */
[----:B------:R-:W-:-:S04]  /*1d20*/  IADD3 R0, PT, PT, R0, 0x1, RZ ;  /* 0x0000000100007810 */ /* 0x000fc80007ffe0ff */
[----:B------:R-:W-:Y:S02]  /*1d30*/  ISETP.NE.AND P0, PT, R0, RZ, PT ;  /* 0x000000ff0000720c */ /* 0x000fe40003f05270 */
[----:B0-----:R-:W-:-:S05]  /*1d40*/  IADD3 R2, P1, PT, R2, 0x400, RZ ;  /* 0x0000040002027810 */ /* 0x001fca0007f3e0ff */
[----:B------:R-:W-:Y:S02]  /*1d50*/  IMAD.X R5, RZ, RZ, R5, P1 ;  /* 0x000000ffff057224 */ /* 0x000fe400008e0605 */
[----:B--2---:R-:W-:-:S04]  /*1d60*/  FADD R10, R3, R10 ;  /* 0x0000000a030a7221 */ /* 0x004fc80000000000 */
[----:B------:R-:W-:Y:S05]  /*1d70*/  @P0 BRA `(.L_x_114) ;  /* 0xfffffffc00e00947 */ /* 0x000fea000383ffff */
.L_x_106:
[----:B------:R-:W-:Y:S05]  /*1d80*/  BSYNC.RECONVERGENT B1 ;  /* 0x0000000000017941 */ /* 0x000fea0003800200 */
.L_x_104:
[----:B------:R-:W0:Y:S01]  /*1d90*/  S2R R6, SR_LANEID ;  /* 0x0000000000067919 */ /* 0x000e220000000000 */
[----:B------:R-:W-:Y:S02]  /*1da0*/  MOV R3, R10 ;  /* 0x0000000a00037202 */ /* 0x000fe40000000f00 */
[----:B------:R-:W-:-:S03]  /*1db0*/  ISETP.NE.AND P5, PT, R8, RZ, PT ;  /* 0x000000ff0800720c */ /* 0x000fc60003fa5270 */
        /* <DEDUP_REMOVED lines=39> */
.L_x_102:
[----:B------:R-:W-:Y:S05]  /*2030*/  BSYNC.RECONVERGENT B0 ;  /* 0x0000000000007941 */ /* 0x000fea0003800200 */
.L_x_87:
[----:B------:R-:W-:Y:S05]  /*2040*/  @P5 EXIT ;  /* 0x000000000000594d */ /* 0x000fea0003800000 */
[----:B01----:R-:W0:Y:S01]  /*2050*/  LDC.64 R2, c[0x0][0x388] ;  /* 0x0000e200ff027b82 */ /* 0x003e220000000a00 */
[----:B------:R-:W2:Y:S02]  /*2060*/  LDCU UR4, c[0x0][0x39c] ;  /* 0x00007380ff0477ac */ /* 0x000ea40008000800 */
[----:B--2---:R-:W-:-:S05]  /*2070*/  FADD R5, R8, UR4 ;  /* 0x0000000408057e21 */ /* 0x004fca0008000000 */
[----:B0-----:R-:W-:Y:S01]  /*2080*/  STG.E desc[UR6][R2.64], R5 ;  /* 0x0000000502007986 */ /* 0x001fe2000c101906 */
[----:B------:R-:W-:Y:S05]  /*2090*/  EXIT ;  /* 0x000000000000794d */ /* 0x000fea0003800000 */
.L_x_115:
        /* <DEDUP_REMOVED lines=14> */
.L_x_267:


//--------------------- .text._ZN3cub18CUB_300001_SM_10006detail6reduce28DeviceReduceSingleTileKernelINS2_10policy_hubIfjN4cuda3std3__44plusIfEEE10Policy1000EPfSC_iS9_ffNS7_10__identityEEEvT0_T1_T2_T3_T4_T6_ --------------------------
	.section	.text._ZN3cub18CUB_300001_SM_10006detail6reduce28DeviceReduceSingleTileKernelINS2_10policy_hubIfjN4cuda3std3__44plusIfEEE10Policy1000EPfSC_iS9_ffNS7_10__identityEEEvT0_T1_T2_T3_T4_T6_,"ax",@progbits
	.align	128
        .global         _ZN3cub18CUB_300001_SM_10006detail6reduce28DeviceReduceSingleTileKernelINS2_10policy_hubIfjN4cuda3std3__44plusIfEEE10Policy1000EPfSC_iS9_ffNS7_10__identityEEEvT0_T1_T2_T3_T4_T6_
        .type           _ZN3cub18CUB_300001_SM_10006detail6reduce28DeviceReduceSingleTileKernelINS2_10policy_hubIfjN4cuda3std3__44plusIfEEE10Policy1000EPfSC_iS9_ffNS7_10__identityEEEvT0_T1_T2_T3_T4_T6_,@function
        .size           _ZN3cub18CUB_300001_SM_10006detail6reduce28DeviceReduceSingleTileKernelINS2_10policy_hubIfjN4cuda3std3__44plusIfEEE10Policy1000EPfSC_iS9_ffNS7_10__identityEEEvT0_T1_T2_T3_T4_T6_,(.L_x_268 - _ZN3cub18CUB_300001_SM_10006detail6reduce28DeviceReduceSingleTileKernelINS2_10policy_hubIfjN4cuda3std3__44plusIfEEE10Policy1000EPfSC_iS9_ffNS7_10__identityEEEvT0_T1_T2_T3_T4_T6_)
        .other          _ZN3cub18CUB_300001_SM_10006detail6reduce28DeviceReduceSingleTileKernelINS2_10policy_hubIfjN4cuda3std3__44plusIfEEE10Policy1000EPfSC_iS9_ffNS7_10__identityEEEvT0_T1_T2_T3_T4_T6_,@"STO_CUDA_ENTRY STV_DEFAULT"
_ZN3cub18CUB_300001_SM_10006detail6reduce28DeviceReduceSingleTileKernelINS2_10policy_hubIfjN4cuda3std3__44plusIfEEE10Policy1000EPfSC_iS9_ffNS7_10__identityEEEvT0_T1_T2_T3_T4_T6_:
.text._ZN3cub18CUB_300001_SM_10006detail6reduce28DeviceReduceSingleTileKernelINS2_10policy_hubIfjN4cuda3std3__44plusIfEEE10Policy1000EPfSC_iS9_ffNS7_10__identityEEEvT0_T1_T2_T3_T4_T6_:
        /* <DEDUP_REMOVED lines=13> */
.L_x_116:
        /* <DEDUP_REMOVED lines=16> */
.L_x_121:
[----:B------:R-:W-:Y:S05]  /*01d0*/  BSYNC.RECONVERGENT B1 ;  /* 0x0000000000017941 */ /* 0x000fea0003800200 */
.L_x_120:
        /* <DEDUP_REMOVED lines=16> */
.L_x_126:
        /* <DEDUP_REMOVED lines=9> */
.L_x_125:
[----:B------:R-:W-:Y:S05]  /*0370*/  BSYNC.RECONVERGENT B2 ;  /* 0x0000000000027941 */ /* 0x000fea0003800200 */
.L_x_124:
        /* <DEDUP_REMOVED lines=8> */
.L_x_129:
        /* <DEDUP_REMOVED lines=43> */
.L_x_128:
[----:B------:R-:W-:Y:S05]  /*06b0*/  BSYNC.RECONVERGENT B2 ;  /* 0x0000000000027941 */ /* 0x000fea0003800200 */
.L_x_127:
        /* <DEDUP_REMOVED lines=26> */
.L_x_131:
[----:B------:R-:W-:Y:S05]  /*0860*/  BSYNC.RECONVERGENT B2 ;  /* 0x0000000000027941 */ /* 0x000fea0003800200 */
.L_x_130:
        /* <DEDUP_REMOVED lines=12> */
.L_x_123:
[----:B------:R-:W-:Y:S05]  /*0930*/  BSYNC.RECONVERGENT B1 ;  /* 0x0000000000017941 */ /* 0x000fea0003800200 */
.L_x_122:
        /* <DEDUP_REMOVED lines=10> */
[----:B------:R-:W1:Y:S06]  /*09e0*/  SHFL.DOWN PT, R3, R0, 0x2, 0x1f ;  /* 0x08401f0000037f89 */ /* 0x000e6c00000e0000 */
[----:B------:R-:W2:Y:S01]  /*09f0*/  @!P1 S2R R6, SR_CgaCtaId ;  /* 0x0000000000069919 */ /* 0x000ea20000008800 */
[----:B0-----:R-:W-:Y:S02]  /*0a00*/  @!P1 MOV R5, 0x400 ;  /* 0x0000040000059802 */ /* 0x001fe40000000f00 */
[----:B------:R-:W-:-:S04]  /*0a10*/  @!P1 SHF.R.U32.HI R4, RZ, 0x3, R2 ;  /* 0x00000003ff049819 */ /* 0x000fc80000011602 */
[----:B------:R-:W-:Y:S01]  /*0a20*/  @!P1 LOP3.LUT R4, R4, 0x7c, RZ, 0xc0, !PT ;  /* 0x0000007c04049812 */ /* 0x000fe200078ec0ff */
[----:B-1----:R-:W-:Y:S01]  /*0a30*/  @!P0 FADD R0, R0, R3 ;  /* 0x0000000300008221 */ /* 0x002fe20000000000 */
[----:B------:R-:W-:-:S04]  /*0a40*/  ISETP.GT.AND P0, PT, R8, 0x1b, PT ;  /* 0x0000001b0800780c */ /* 0x000fc80003f04270 */
[----:B------:R-:W0:Y:S01]  /*0a50*/  SHFL.DOWN PT, R3, R0, 0x4, 0x1f ;  /* 0x08801f0000037f89 */ /* 0x000e2200000e0000 */
[----:B--2---:R-:W-:-:S04]  /*0a60*/  @!P1 LEA R5, R6, R5, 0x18 ;  /* 0x0000000506059211 */ /* 0x004fc800078ec0ff */
        /* <DEDUP_REMOVED lines=16> */
[----:B0-----:R-:W0:Y:S04]  /*0b70*/  LDS.128 R4, [UR4+0x10] ;  /* 0x00001004ff047984 */ /* 0x001e280008000c00 */
[----:B------:R-:W1:Y:S04]  /*0b80*/  LDS.128 R12, [UR4+0x20] ;  /* 0x00002004ff0c7984 */ /* 0x000e680008000c00 */
[----:B------:R-:W2:Y:S04]  /*0b90*/  LDS.128 R8, [UR4+0x30] ;  /* 0x00003004ff087984 */ /* 0x000ea80008000c00 */
[----:B------:R-:W3:Y:S01]  /*0ba0*/  LDS.128 R16, [UR4+0x40] ;  /* 0x00004004ff107984 */ /* 0x000ee20008000c00 */
[----:B0-----:R-:W-:-:S04]  /*0bb0*/  FADD R5, R0, R5 ;  /* 0x0000000500057221 */ /* 0x001fc80000000000 */
[----:B------:R-:W-:-:S04]  /*0bc0*/  FADD R6, R5, R6 ;  /* 0x0000000605067221 */ /* 0x000fc80000000000 */
[----:B------:R-:W-:-:S04]  /*0bd0*/  FADD R7, R6, R7 ;  /* 0x0000000706077221 */ /* 0x000fc80000000000 */
[----:B-1----:R-:W-:-:S04]  /*0be0*/  FADD R12, R7, R12 ;  /* 0x0000000c070c7221 */ /* 0x002fc80000000000 */
[----:B------:R-:W-:-:S04]  /*0bf0*/  FADD R13, R12, R13 ;  /* 0x0000000d0c0d7221 */ /* 0x000fc80000000000 */
[----:B------:R-:W-:-:S04]  /*0c00*/  FADD R14, R13, R14 ;  /* 0x0000000e0d0e7221 */ /* 0x000fc80000000000 */
[----:B------:R-:W-:-:S04]  /*0c10*/  FADD R15, R14, R15 ;  /* 0x0000000f0e0f7221 */ /* 0x000fc80000000000 */
[----:B--2---:R-:W-:-:S04]  /*0c20*/  FADD R8, R15, R8 ;  /* 0x000000080f087221 */ /* 0x004fc80000000000 */
[----:B------:R-:W-:-:S04]  /*0c30*/  FADD R9, R8, R9 ;  /* 0x0000000908097221 */ /* 0x000fc80000000000 */
[----:B------:R-:W-:-:S04]  /*0c40*/  FADD R10, R9, R10 ;  /* 0x0000000a090a7221 */ /* 0x000fc80000000000 */
[----:B------:R-:W-:-:S04]  /*0c50*/  FADD R11, R10, R11 ;  /* 0x0000000b0a0b7221 */ /* 0x000fc80000000000 */
[----:B---3--:R-:W-:-:S04]  /*0c60*/  FADD R16, R11, R16 ;  /* 0x000000100b107221 */ /* 0x008fc80000000000 */
[----:B------:R-:W-:-:S04]  /*0c70*/  FADD R17, R16, R17 ;  /* 0x0000001110117221 */ /* 0x000fc80000000000 */
[----:B------:R-:W-:-:S04]  /*0c80*/  FADD R18, R17, R18 ;  /* 0x0000001211127221 */ /* 0x000fc80000000000 */
[----:B------:R-:W-:Y:S01]  /*0c90*/  FADD R0, R18, R19 ;  /* 0x0000001312007221 */ /* 0x000fe20000000000 */
[----:B------:R-:W-:Y:S06]  /*0ca0*/  BRA `(.L_x_133) ;  /* 0x0000003400707947 */ /* 0x000fec0003800000 */
.L_x_132:
        /* <DEDUP_REMOVED lines=23> */
[-C--:B------:R-:W-:Y:S02]  /*0e20*/  ISETP.GT.AND P0, PT, R5, R4.reuse, PT ;  /* 0x000000040500720c */ /* 0x080fe40003f04270 */
[----:B------:R-:W-:Y:S02]  /*0e30*/  IADD3 R5, PT, PT, R9, 0x10, RZ ;  /* 0x0000001009057810 */ /* 0x000fe40007ffe0ff */
        /* <DEDUP_REMOVED lines=20> */
[----:B------:R-:W0:Y:S04]  /*0f80*/  LDS.128 R16, [UR4+0x10] ;  /* 0x00001004ff107984 */ /* 0x000e280008000c00 */
[----:B----4-:R-:W1:Y:S04]  /*0f90*/  LDS.128 R4, [UR4+0x20] ;  /* 0x00002004ff047984 */ /* 0x010e680008000c00 */
[----:B------:R-:W2:Y:S04]  /*0fa0*/  LDS.128 R8, [UR4+0x30] ;  /* 0x00003004ff087984 */ /* 0x000ea80008000c00 */
[----:B------:R-:W3:Y:S01]  /*0fb0*/  LDS.128 R12, [UR4+0x40] ;  /* 0x00004004ff0c7984 */ /* 0x000ee20008000c00 */
[----:B0-----:R-:W-:Y:S01]  /*0fc0*/  @P2 FADD R0, R0, R17 ;  /* 0x0000001100002221 */ /* 0x001fe20000000000 */
[----:B------:R-:W-:-:S03]  /*0fd0*/  ISETP.GT.AND P2, PT, R3, 0x80, PT ;  /* 0x000000800300780c */ /* 0x000fc60003f44270 */
[----:B------:R-:W-:Y:S01]  /*0fe0*/  @P3 FADD R0, R0, R18 ;  /* 0x0000001200003221 */ /* 0x000fe20000000000 */
[----:B------:R-:W-:-:S03]  /*0ff0*/  ISETP.GT.AND P3, PT, R3, 0xa0, PT ;  /* 0x000000a00300780c */ /* 0x000fc60003f64270 */
[----:B------:R-:W-:Y:S01]  /*1000*/  @P1 FADD R0, R0, R19 ;  /* 0x0000001300001221 */ /* 0x000fe20000000000 */
[----:B------:R-:W-:-:S05]  /*1010*/  ISETP.GT.AND P1, PT, R3, 0xe0, PT ;  /* 0x000000e00300780c */ /* 0x000fca0003f24270 */
[----:B-1----:R-:W-:Y:S01]  /*1020*/  @P2 FADD R0, R0, R4 ;  /* 0x0000000400002221 */ /* 0x002fe20000000000 */
[----:B------:R-:W-:-:S03]  /*1030*/  ISETP.GT.AND P2, PT, R3, 0x100, PT ;  /* 0x000001000300780c */ /* 0x000fc60003f44270 */
[----:B------:R-:W-:Y:S01]  /*1040*/  @P3 FADD R0, R0, R5 ;  /* 0x0000000500003221 */ /* 0x000fe20000000000 */
[----:B------:R-:W-:-:S03]  /*1050*/  ISETP.GT.AND P3, PT, R3, 0x120, PT ;  /* 0x000001200300780c */ /* 0x000fc60003f64270 */
[----:B------:R-:W-:Y:S01]  /*1060*/  @P4 FADD R0, R0, R6 ;  /* 0x0000000600004221 */ /* 0x000fe20000000000 */
[----:B------:R-:W-:-:S03]  /*1070*/  ISETP.GT.AND P4, PT, R3, 0x140, PT ;  /* 0x000001400300780c */ /* 0x000fc60003f84270 */
[----:B------:R-:W-:Y:S01]  /*1080*/  @P1 FADD R0, R0, R7 ;  /* 0x0000000700001221 */ /* 0x000fe20000000000 */
[----:B------:R-:W-:-:S03]  /*1090*/  ISETP.GT.AND P1, PT, R3, 0x160, PT ;  /* 0x000001600300780c */ /* 0x000fc60003f24270 */
[----:B--2---:R-:W-:Y:S01]  /*10a0*/  @P2 FADD R0, R0, R8 ;  /* 0x0000000800002221 */ /* 0x004fe20000000000 */
[----:B------:R-:W-:-:S03]  /*10b0*/  ISETP.GT.AND P2, PT, R3, 0x180, PT ;  /* 0x000001800300780c */ /* 0x000fc60003f44270 */
[----:B------:R-:W-:Y:S01]  /*10c0*/  @P3 FADD R0, R0, R9 ;  /* 0x0000000900003221 */ /* 0x000fe20000000000 */
[----:B------:R-:W-:-:S03]  /*10d0*/  ISETP.GT.AND P3, PT, R3, 0x1a0, PT ;  /* 0x000001a00300780c */ /* 0x000fc60003f64270 */
[----:B------:R-:W-:Y:S01]  /*10e0*/  @P4 FADD R0, R0, R10 ;  /* 0x0000000a00004221 */ /* 0x000fe20000000000 */
[----:B------:R-:W-:-:S03]  /*10f0*/  ISETP.GT.AND P4, PT, R3, 0x1c0, PT ;  /* 0x000001c00300780c */ /* 0x000fc60003f84270 */
[----:B------:R-:W-:Y:S01]  /*1100*/  @P1 FADD R0, R0, R11 ;  /* 0x0000000b00001221 */ /* 0x000fe20000000000 */
[----:B------:R-:W-:-:S03]  /*1110*/  ISETP.GT.AND P1, PT, R3, 0x1e0, PT ;  /* 0x000001e00300780c */ /* 0x000fc60003f24270 */
[----:B---3--:R-:W-:-:S04]  /*1120*/  @P2 FADD R0, R0, R12 ;  /* 0x0000000c00002221 */ /* 0x008fc80000000000 */
[----:B------:R-:W-:-:S04]  /*1130*/  @P3 FADD R0, R0, R13 ;  /* 0x0000000d00003221 */ /* 0x000fc80000000000 */
[----:B------:R-:W-:-:S04]  /*1140*/  @P4 FADD R0, R0, R14 ;  /* 0x0000000e00004221 */ /* 0x000fc80000000000 */
[----:B------:R-:W-:Y:S01]  /*1150*/  @P1 FADD R0, R0, R15 ;  /* 0x0000000f00001221 */ /* 0x000fe20000000000 */
[----:B------:R-:W-:Y:S06]  /*1160*/  BRA `(.L_x_133) ;  /* 0x0000003000407947 */ /* 0x000fec0003800000 */
.L_x_119:
[----:B------:R-:W0:Y:S01]  /*1170*/  S2R R2, SR_TID.X ;  /* 0x0000000000027919 */ /* 0x000e220000002100 */
[----:B------:R-:W1:Y:S01]  /*1180*/  LDC.64 R4, c[0x0][0x380] ;  /* 0x0000e000ff047b82 */ /* 0x000e620000000a00 */
[----:B0-----:R-:W-:-:S05]  /*1190*/  SHF.L.U32 R7, R2, 0x1, RZ ;  /* 0x0000000102077819 */ /* 0x001fca00000006ff */
[----:B-1----:R-:W-:-:S05]  /*11a0*/  IMAD.WIDE.U32 R4, R7, 0x4, R4 ;  /* 0x0000000407047825 */ /* 0x002fca00078e0004 */
[----:B------:R-:W2:Y:S04]  /*11b0*/  LDG.E.64.CONSTANT R14, desc[UR6][R4.64] ;  /* 0x00000006040e7981 */ /* 0x000ea8000c1e9b00 */
[----:B------:R-:W3:Y:S04]  /*11c0*/  LDG.E.64.CONSTANT R16, desc[UR6][R4.64+0x1000] ;  /* 0x0010000604107981 */ /* 0x000ee8000c1e9b00 */
[----:B------:R-:W4:Y:S04]  /*11d0*/  LDG.E.64.CONSTANT R18, desc[UR6][R4.64+0x2000] ;  /* 0x0020000604127981 */ /* 0x000f28000c1e9b00 */
[----:B------:R-:W5:Y:S04]  /*11e0*/  LDG.E.64.CONSTANT R20, desc[UR6][R4.64+0x3000] ;  /* 0x0030000604147981 */ /* 0x000f68000c1e9b00 */
[----:B------:R-:W5:Y:S04]  /*11f0*/  LDG.E.64.CONSTANT R12, desc[UR6][R4.64+0x4000] ;  /* 0x00400006040c7981 */ /* 0x000f68000c1e9b00 */
[----:B------:R-:W5:Y:S04]  /*1200*/  LDG.E.64.CONSTANT R10, desc[UR6][R4.64+0x5000] ;  /* 0x00500006040a7981 */ /* 0x000f68000c1e9b00 */
[----:B------:R-:W5:Y:S04]  /*1210*/  LDG.E.64.CONSTANT R6, desc[UR6][R4.64+0x6000] ;  /* 0x0060000604067981 */ /* 0x000f68000c1e9b00 */
[----:B------:R-:W5:Y:S01]  /*1220*/  LDG.E.64.CONSTANT R8, desc[UR6][R4.64+0x7000] ;  /* 0x0070000604087981 */ /* 0x000f62000c1e9b00 */
[----:B------:R-:W-:Y:S01]  /*1230*/  ISETP.GE.U32.AND P0, PT, R3, 0x4000, PT ;  /* 0x000040000300780c */ /* 0x000fe20003f06070 */
[----:B--2---:R-:W-:Y:S01]  /*1240*/  FADD R14, R14, R15 ;  /* 0x0000000f0e0e7221 */ /* 0x004fe20000000000 */
[----:B---3--:R-:W-:Y:S01]  /*1250*/  FADD R17, R16, R17 ;  /* 0x0000001110117221 */ /* 0x008fe20000000000 */
[----:B----4-:R-:W-:-:S03]  /*1260*/  FADD R18, R18, R19 ;  /* 0x0000001312127221 */ /* 0x010fc60000000000 */
[----:B------:R-:W-:Y:S01]  /*1270*/  FADD R14, R14, R17 ;  /* 0x000000110e0e7221 */ /* 0x000fe20000000000 */
[----:B-----5:R-:W-:Y:S01]  /*1280*/  FADD R21, R20, R21 ;  /* 0x0000001514157221 */ /* 0x020fe20000000000 */
[----:B------:R-:W-:Y:S02]  /*1290*/  HFMA2 R20, -RZ, RZ, 0, 0.0078125 ;  /* 0x00002000ff147431 */ /* 0x000fe400000001ff */
[----:B------:R-:W-:Y:S01]  /*12a0*/  FADD R12, R12, R13 ;  /* 0x0000000d0c0c7221 */ /* 0x000fe20000000000 */
[----:B------:R-:W-:Y:S01]  /*12b0*/  FADD R21, R18, R21 ;  /* 0x0000001512157221 */ /* 0x000fe20000000000 */
[----:B------:R-:W-:-:S03]  /*12c0*/  FADD R11, R10, R11 ;  /* 0x0000000b0a0b7221 */ /* 0x000fc60000000000 */
[----:B------:R-:W-:Y:S01]  /*12d0*/  FADD R14, R14, R21 ;  /* 0x000000150e0e7221 */ /* 0x000fe20000000000 */
[----:B------:R-:W-:Y:S01]  /*12e0*/  FADD R6, R6, R7 ;  /* 0x0000000706067221 */ /* 0x000fe20000000000 */
[----:B------:R-:W-:Y:S01]  /*12f0*/  FADD R11, R12, R11 ;  /* 0x0000000b0c0b7221 */ /* 0x000fe20000000000 */
[----:B------:R-:W-:-:S04]  /*1300*/  FADD R9, R8, R9 ;  /* 0x0000000908097221 */ /* 0x000fc80000000000 */
[----:B------:R-:W-:-:S04]  /*1310*/  FADD R6, R6, R9 ;  /* 0x0000000906067221 */ /* 0x000fc80000000000 */
[----:B------:R-:W-:-:S04]  /*1320*/  FADD R11, R11, R6 ;  /* 0x000000060b0b7221 */ /* 0x000fc80000000000 */
[----:B------:R-:W-:Y:S01]  /*1330*/  FADD R0, R14, R11 ;  /* 0x0000000b0e007221 */ /* 0x000fe20000000000 */
[----:B------:R-:W-:Y:S06]  /*1340*/  @!P0 BRA `(.L_x_134) ;  /* 0x00000000008c8947 */ /* 0x000fec0003800000 */
[----:B------:R-:W0:Y:S01]  /*1350*/  LDC R24, c[0x0][0x390] ;  /* 0x0000e400ff187b82 */ /* 0x000e220000000800 */
[----:B------:R-:W-:Y:S02]  /*1360*/  IADD3 R21, PT, PT, R3, -0x2000, RZ ;  /* 0xffffe00003157810 */ /* 0x000fe40007ffe0ff */
[----:B------:R-:W-:-:S07]  /*1370*/  MOV R20, 0x2000 ;  /* 0x0000200000147802 */ /* 0x000fce0000000f00 */
.L_x_136:
[----:B------:R-:W-:-:S05]  /*1380*/  IMAD.WIDE R26, R20, 0x4, R4 ;  /* 0x00000004141a7825 */ /* 0x000fca00078e0204 */
[----:B------:R-:W2:Y:S04]  /*1390*/  LDG.E.64.CONSTANT R14, desc[UR6][R26.64+0x6000] ;  /* 0x006000061a0e7981 */ /* 0x000ea8000c1e9b00 */
[----:B------:R-:W2:Y:S04]  /*13a0*/  LDG.E.64.CONSTANT R6, desc[UR6][R26.64+0x7000] ;  /* 0x007000061a067981 */ /* 0x000ea8000c1e9b00 */
[----:B------:R-:W3:Y:S04]  /*13b0*/  LDG.E.64.CONSTANT R22, desc[UR6][R26.64] ;  /* 0x000000061a167981 */ /* 0x000ee8000c1e9b00 */
[----:B------:R-:W4:Y:S04]  /*13c0*/  LDG.E.64.CONSTANT R18, desc[UR6][R26.64+0x1000] ;  /* 0x001000061a127981 */ /* 0x000f28000c1e9b00 */
[----:B------:R-:W5:Y:S04]  /*13d0*/  LDG.E.64.CONSTANT R16, desc[UR6][R26.64+0x2000] ;  /* 0x002000061a107981 */ /* 0x000f68000c1e9b00 */
[----:B------:R-:W5:Y:S04]  /*13e0*/  LDG.E.64.CONSTANT R12, desc[UR6][R26.64+0x3000] ;  /* 0x003000061a0c7981 */ /* 0x000f68000c1e9b00 */
[----:B------:R-:W5:Y:S04]  /*13f0*/  LDG.E.64.CONSTANT R10, desc[UR6][R26.64+0x4000] ;  /* 0x004000061a0a7981 */ /* 0x000f68000c1e9b00 */
[----:B------:R-:W5:Y:S01]  /*1400*/  LDG.E.64.CONSTANT R8, desc[UR6][R26.64+0x5000] ;  /* 0x005000061a087981 */ /* 0x000f62000c1e9b00 */
[----:B0-----:R-:W-:Y:S01]  /*1410*/  MOV R3, R24 ;  /* 0x0000001800037202 */ /* 0x001fe20000000f00 */
[----:B--2---:R-:W-:-:S03]  /*1420*/  FADD R15, R15, R6 ;  /* 0x000000060f0f7221 */ /* 0x004fc60000000000 */
[----:B------:R-:W-:Y:S01]  /*1430*/  IADD3 R6, PT, PT, -R20, R3, RZ ;  /* 0x0000000314067210 */ /* 0x000fe20007ffe1ff */
[----:B---3--:R-:W-:-:S03]  /*1440*/  FADD R0, R22, R0 ;  /* 0x0000000016007221 */ /* 0x008fc60000000000 */
[----:B------:R-:W-:Y:S01]  /*1450*/  ISETP.GE.AND P0, PT, R6, 0x2000, PT ;  /* 0x000020000600780c */ /* 0x000fe20003f06270 */
[----:B----4-:R-:W-:Y:S01]  /*1460*/  FADD R23, R23, R18 ;  /* 0x0000001217177221 */ /* 0x010fe20000000000 */
[----:B-----5:R-:W-:Y:S01]  /*1470*/  FADD R18, R19, R16 ;  /* 0x0000001013127221 */ /* 0x020fe20000000000 */
[----:B------:R-:W-:Y:S01]  /*1480*/  FADD R17, R17, R12 ;  /* 0x0000000c11117221 */ /* 0x000fe20000000000 */
[----:B------:R-:W-:Y:S01]  /*1490*/  FADD R12, R13, R10 ;  /* 0x0000000a0d0c7221 */ /* 0x000fe20000000000 */
[----:B------:R-:W-:Y:S01]  /*14a0*/  FADD R11, R11, R8 ;  /* 0x000000080b0b7221 */ /* 0x000fe20000000000 */
[----:B------:R-:W-:Y:S01]  /*14b0*/  FADD R8, R9, R14 ;  /* 0x0000000e09087221 */ /* 0x000fe20000000000 */
[----:B------:R-:W-:Y:S01]  /*14c0*/  FADD R0, R0, R23 ;  /* 0x0000001700007221 */ /* 0x000fe20000000000 */
[----:B------:R-:W-:Y:S01]  /*14d0*/  FADD R17, R18, R17 ;  /* 0x0000001112117221 */ /* 0x000fe20000000000 */
[----:B------:R-:W-:Y:S01]  /*14e0*/  FADD R11, R12, R11 ;  /* 0x0000000b0c0b7221 */ /* 0x000fe20000000000 */
[----:B------:R-:W-:-:S02]  /*14f0*/  FADD R8, R8, R15 ;  /* 0x0000000f08087221 */ /* 0x000fc40000000000 */
[----:B------:R-:W-:Y:S02]  /*1500*/  FADD R0, R0, R17 ;  /* 0x0000001100007221 */ /* 0x000fe40000000000 */
[----:B------:R-:W-:-:S04]  /*1510*/  FADD R11, R11, R8 ;  /* 0x000000080b0b7221 */ /* 0x000fc80000000000 */
[----:B------:R-:W-:-:S04]  /*1520*/  FADD R11, R0, R11 ;  /* 0x0000000b000b7221 */ /* 0x000fc80000000000 */
[----:B------:R-:W-:Y:S01]  /*1530*/  FADD R0, R7, R11 ;  /* 0x0000000b07007221 */ /* 0x000fe20000000000 */
[----:B------:R-:W-:Y:S06]  /*1540*/  @!P0 BRA `(.L_x_135) ;  /* 0x0000000800308947 */ /* 0x000fec0003800000 */
[----:B------:R-:W-:-:S04]  /*1550*/  IADD3 R20, PT, PT, R20, 0x2000, RZ ;  /* 0x0000200014147810 */ /* 0x000fc80007ffe0ff */
[----:B------:R-:W-:-:S13]  /*1560*/  ISETP.GT.AND P0, PT, R20, R21, PT ;  /* 0x000000151400720c */ /* 0x000fda0003f04270 */
[----:B------:R-:W-:Y:S05]  /*1570*/  @!P0 BRA `(.L_x_136) ;  /* 0xfffffffc00808947 */ /* 0x000fea000383ffff */
.L_x_134:
        /* <DEDUP_REMOVED lines=20> */
.L_x_140:
        /* <DEDUP_REMOVED lines=8> */
.L_x_139:
[----:B------:R-:W-:Y:S05]  /*1740*/  BSYNC.RECONVERGENT B2 ;  /* 0x0000000000027941 */ /* 0x000fea0003800200 */
.L_x_138:
[----:B------:R-:W-:Y:S05]  /*1750*/  @!P1 BRA `(.L_x_137) ;  /* 0x0000000400a89947 */ /* 0x000fea0003800000 */
[----:B------:R-:W0:Y:S01]  /*1760*/  LDCU.64 UR4, c[0x0][0x380] ;  /* 0x00007000ff0477ac */ /* 0x000e220008000a00 */
[----:B------:R-:W-:Y:S01]  /*1770*/  IADD3 R5, PT, PT, R11, -R10, RZ ;  /* 0x8000000a0b057210 */ /* 0x000fe20007ffe0ff */
[----:B------:R-:W-:Y:S01]  /*1780*/  BSSY.RECONVERGENT B2, `(.L_x_141) ;  /* 0x000003b000027945 */ /* 0x000fe20003800200 */
[----:B------:R-:W-:Y:S02]  /*1790*/  IADD3 R3, P0, PT, R10, R20, RZ ;  /* 0x000000140a037210 */ /* 0x000fe40007f1e0ff */
[----:B------:R-:W-:Y:S02]  /*17a0*/  ISETP.GT.AND P1, PT, R5, 0x1800, PT ;  /* 0x000018000500780c */ /* 0x000fe40003f24270 */
[----:B------:R-:W-:Y:S02]  /*17b0*/  IADD3.X R6, PT, PT, RZ, RZ, RZ, P0, !PT ;  /* 0x000000ffff067210 */ /* 0x000fe400007fe4ff */
[----:B0-----:R-:W-:-:S04]  /*17c0*/  LEA R4, P0, R3, UR4, 0x2 ;  /* 0x0000000403047c11 */ /* 0x001fc8000f8010ff */
[----:B------:R-:W-:Y:S02]  /*17d0*/  LEA.HI.X R3, R3, UR5, R6, 0x2, P0 ;  /* 0x0000000503037c11 */ /* 0x000fe400080f1406 */
[----:B------:R-:W-:-:S04]  /*17e0*/  IADD3 R4, P0, PT, R4, 0x1000, RZ ;  /* 0x0000100004047810 */ /* 0x000fc80007f1e0ff */
[----:B------:R-:W-:Y:S02]  /*17f0*/  IADD3.X R5, PT, PT, RZ, R3, RZ, P0, !PT ;  /* 0x00000003ff057210 */ /* 0x000fe400007fe4ff */
[----:B------:R-:W-:Y:S02]  /*1800*/  PLOP3.LUT P0, PT, PT, PT, PT, 0x80, 0x8 ;  /* 0x000000000008781c */ /* 0x000fe40003f0f070 */
[----:B------:R-:W-:Y:S01]  /*1810*/  IADD3 R3, PT, PT, R10, R20, RZ ;  /* 0x000000140a037210 */ /* 0x000fe20007ffe0ff */
[----:B------:R-:W-:Y:S10]  /*1820*/  @!P1 BRA `(.L_x_142) ;  /* 0x0000000000c09947 */ /* 0x000ff40003800000 */
[----:B------:R-:W-:Y:S02]  /*1830*/  PLOP3.LUT P0, PT, PT, PT, PT, 0x8, 0x80 ;  /* 0x000000000080781c */ /* 0x000fe40003f0e170 */
[----:B------:R-:W-:-:S11]  /*1840*/  IADD3 R13, PT, PT, R11, -0x1800, RZ ;  /* 0xffffe8000b0d7810 */ /* 0x000fd60007ffe0ff */
.L_x_143:
        /* <DEDUP_REMOVED lines=46> */
.L_x_142:
[----:B------:R-:W-:Y:S05]  /*1b30*/  BSYNC.RECONVERGENT B2 ;  /* 0x0000000000027941 */ /* 0x000fea0003800200 */
.L_x_141:
        /* <DEDUP_REMOVED lines=31> */
.L_x_145:
[----:B------:R-:W-:Y:S05]  /*1d30*/  BSYNC.RECONVERGENT B2 ;  /* 0x0000000000027941 */ /* 0x000fea0003800200 */
.L_x_144:
        /* <DEDUP_REMOVED lines=9> */
[----:B----4-:R-:W-:-:S04]  /*1dd0*/  FADD R0, R0, R3 ;  /* 0x0000000300007221 */ /* 0x010fc80000000000 */
[----:B--2---:R-:W-:-:S04]  /*1de0*/  FADD R0, R0, R9 ;  /* 0x0000000900007221 */ /* 0x004fc80000000000 */
[----:B---3--:R-:W-:-:S07]  /*1df0*/  FADD R0, R0, R11 ;  /* 0x0000000b00007221 */ /* 0x008fce0000000000 */
.L_x_137:
[----:B------:R-:W-:Y:S05]  /*1e00*/  BSYNC.RECONVERGENT B1 ;  /* 0x0000000000017941 */ /* 0x000fea0003800200 */
.L_x_135:
        /* <DEDUP_REMOVED lines=32> */
[----:B---3--:R-:W0:Y:S04]  /*2010*/  LDS.128 R4, [UR4+0x10] ;  /* 0x00001004ff047984 */ /* 0x008e280008000c00 */
        /* <DEDUP_REMOVED lines=19> */
.L_x_118:
        /* <DEDUP_REMOVED lines=12> */
.L_x_148:
[----:B------:R-:W-:Y:S05]  /*2210*/  BSYNC.RECONVERGENT B1 ;  /* 0x0000000000017941 */ /* 0x000fea0003800200 */
.L_x_147:
        /* <DEDUP_REMOVED lines=16> */
.L_x_153:
        /* <DEDUP_REMOVED lines=9> */
.L_x_152:
[----:B------:R-:W-:Y:S05]  /*23b0*/  BSYNC.RECONVERGENT B2 ;  /* 0x0000000000027941 */ /* 0x000fea0003800200 */
.L_x_151:
        /* <DEDUP_REMOVED lines=8> */
.L_x_156:
        /* <DEDUP_REMOVED lines=43> */
.L_x_155:
[----:B------:R-:W-:Y:S05]  /*26f0*/  BSYNC.RECONVERGENT B2 ;  /* 0x0000000000027941 */ /* 0x000fea0003800200 */
.L_x_154:
        /* <DEDUP_REMOVED lines=26> */
.L_x_158:
[----:B------:R-:W-:Y:S05]  /*28a0*/  BSYNC.RECONVERGENT B2 ;  /* 0x0000000000027941 */ /* 0x000fea0003800200 */
.L_x_157:
        /* <DEDUP_REMOVED lines=12> */
.L_x_150:
[----:B------:R-:W-:Y:S05]  /*2970*/  BSYNC.RECONVERGENT B1 ;  /* 0x0000000000017941 */ /* 0x000fea0003800200 */
.L_x_149:
[----:B------:R-:W-:Y:S02]  /*2980*/  ISETP.GE.AND P0, PT, R3, 0x200, PT ;  /* 0x000002000300780c */ /* 0x000fe40003f06270 */
[----:B0----5:R-:W-:-:S11]  /*2990*/  MOV R5, R0 ;  /* 0x0000000000057202 */ /* 0x021fd60000000f00 */
[----:B------:R-:W-:Y:S05]  /*29a0*/  @!P0 BRA `(.L_x_159) ;  /* 0x0000000000d08947 */ /* 0x000fea0003800000 */
[----:B------:R-:W0:Y:S01]  /*29b0*/  S2R R7, SR_LANEID ;  /* 0x0000000000077919 */ /* 0x000e220000000000 */
[----:B------:R-:W1:Y:S02]  /*29c0*/  SHFL.DOWN PT, R0, R5, 0x1, 0x1f ;  /* 0x08201f0005007f89 */ /* 0x000e6400000e0000 */
[----:B-1----:R-:W-:Y:S01]  /*29d0*/  FADD R0, R0, R5 ;  /* 0x0000000500007221 */ /* 0x002fe20000000000 */
[C---:B0-----:R-:W-:Y:S02]  /*29e0*/  ISETP.GT.AND P0, PT, R7.reuse, 0x1e, PT ;  /* 0x0000001e0700780c */ /* 0x041fe40003f04270 */
[----:B------:R-:W-:Y:S02]  /*29f0*/  ISETP.NE.AND P1, PT, R7, RZ, PT ;  /* 0x000000ff0700720c */ /* 0x000fe40003f25270 */
[----:B------:R-:W-:Y:S02]  /*2a00*/  FSEL R0, R5, R0, P0 ;  /* 0x0000000005007208 */ /* 0x000fe40000000000 */
[----:B------:R-:W-:-:S03]  /*2a10*/  ISETP.GT.AND P0, PT, R7, 0x1d, PT ;  /* 0x0000001d0700780c */ /* 0x000fc60003f04270 */
[----:B------:R-:W0:Y:S06]  /*2a20*/  SHFL.DOWN PT, R3, R0, 0x2, 0x1f ;  /* 0x08401f0000037f89 */ /* 0x000e2c00000e0000 */
        /* <DEDUP_REMOVED lines=24> */
[----:B--2---:R-:W0:Y:S04]  /*2bb0*/  LDS.128 R4, [UR4+0x10] ;  /* 0x00001004ff047984 */ /* 0x004e280008000c00 */
        /* <DEDUP_REMOVED lines=19> */
.L_x_159:
[----:B------:R-:W0:Y:S01]  /*2cf0*/  S2R R4, SR_LANEID ;  /* 0x0000000000047919 */ /* 0x000e220000000000 */
[----:B------:R-:W-:-:S04]  /*2d00*/  LOP3.LUT R0, R2, 0x3e0, RZ, 0xc0, !PT ;  /* 0x000003e002007812 */ /* 0x000fc800078ec0ff */
[----:B------:R-:W-:Y:S02]  /*2d10*/  IADD3 R6, PT, PT, R0, 0x20, RZ ;  /* 0x0000002000067810 */ /* 0x000fe40007ffe0ff */
[----:B------:R-:W-:Y:S02]  /*2d20*/  LOP3.LUT R0, RZ, R0, RZ, 0x33, !PT ;  /* 0x00000000ff007212 */ /* 0x000fe400078e33ff */
[-C--:B------:R-:W-:Y:S02]  /*2d30*/  ISETP.GT.AND P0, PT, R6, R3.reuse, PT ;  /* 0x000000030600720c */ /* 0x080fe40003f04270 */
[----:B------:R-:W-:-:S04]  /*2d40*/  IADD3 R0, PT, PT, R0, R3, RZ ;  /* 0x0000000300007210 */ /* 0x000fc80007ffe0ff */
[----:B------:R-:W-:-:S05]  /*2d50*/  SEL R6, R0, 0x1f, P0 ;  /* 0x0000001f00067807 */ /* 0x000fca0000000000 */
[----:B------:R-:W1:Y:S01]  /*2d60*/  SHFL.DOWN PT, R0, R5, 0x1, R6 ;  /* 0x0820000005007989 */ /* 0x000e6200000e0006 */
[C---:B0-----:R-:W-:Y:S02]  /*2d70*/  ISETP.GE.AND P0, PT, R4.reuse, R6, PT ;  /* 0x000000060400720c */ /* 0x041fe40003f06270 */
[C---:B------:R-:W-:Y:S02]  /*2d80*/  IADD3 R7, PT, PT, R4.reuse, 0x2, RZ ;  /* 0x0000000204077810 */ /* 0x040fe40007ffe0ff */
[----:B------:R-:W-:-:S09]  /*2d90*/  ISETP.NE.AND P1, PT, R4, RZ, PT ;  /* 0x000000ff0400720c */ /* 0x000fd20003f25270 */
[----:B-1----:R-:W-:Y:S01]  /*2da0*/  @!P0 FADD R5, R0, R5 ;  /* 0x0000000500058221 */ /* 0x002fe20000000000 */
[-C--:B------:R-:W-:Y:S02]  /*2db0*/  ISETP.GT.AND P0, PT, R7, R6.reuse, PT ;  /* 0x000000060700720c */ /* 0x080fe40003f04270 */
[----:B------:R-:W-:Y:S01]  /*2dc0*/  IADD3 R7, PT, PT, R4, 0x4, RZ ;  /* 0x0000000404077810 */ /* 0x000fe20007ffe0ff */
[----:B------:R-:W0:Y:S01]  /*2dd0*/  @!P1 S2R R8, SR_CgaCtaId ;  /* 0x0000000000089919 */ /* 0x000e220000008800 */
        /* <DEDUP_REMOVED lines=31> */
[----:B-1----:R-:W1:Y:S04]  /*2fd0*/  LDS.128 R4, [UR4+0x20] ;  /* 0x00002004ff047984 */ /* 0x002e680008000c00 */
        /* <DEDUP_REMOVED lines=29> */
.L_x_146:
        /* <DEDUP_REMOVED lines=28> */
[----:B------:R-:W-:Y:S02]  /*3370*/  HFMA2 R11, -RZ, RZ, 0, 0.0078125 ;  /* 0x00002000ff0b7431 */ /* 0x000fe400000001ff */
        /* <DEDUP_REMOVED lines=11> */
.L_x_162:
[----:B------:R-:W-:-:S05]  /*3430*/  IMAD.WIDE R2, R11, 0x4, R4 ;  /* 0x000000040b027825 */ /* 0x000fca00078e0204 */
        /* <DEDUP_REMOVED lines=15> */
[----:B------:R0:W5:Y:S02]  /*3530*/  LDG.E.CONSTANT R18, desc[UR6][R2.64+0x7800] ;  /* 0x0078000602127981 */ /* 0x000164000c1e9900 */
[----:B0-----:R-:W-:-:S04]  /*3540*/  MOV R3, R7 ;  /* 0x0000000700037202 */ /* 0x001fc80000000f00 */
[----:B------:R-:W-:-:S04]  /*3550*/  IADD3 R2, PT, PT, -R11, R3, RZ ;  /* 0x000000030b027210 */ /* 0x000fc80007ffe1ff */
[----:B------:R-:W-:Y:S01]  /*3560*/  ISETP.GE.AND P0, PT, R2, 0x2000, PT ;  /* 0x000020000200780c */ /* 0x000fe20003f06270 */
        /* <DEDUP_REMOVED lines=17> */
[----:B------:R-:W-:-:S04]  /*3680*/  IADD3 R11, PT, PT, R11, 0x2000, RZ ;  /* 0x000020000b0b7810 */ /* 0x000fc80007ffe0ff */
[----:B------:R-:W-:-:S13]  /*3690*/  ISETP.GT.AND P0, PT, R11, R6, PT ;  /* 0x000000060b00720c */ /* 0x000fda0003f04270 */
[----:B------:R-:W-:Y:S05]  /*36a0*/  @!P0 BRA `(.L_x_162) ;  /* 0xfffffffc00608947 */ /* 0x000fea000383ffff */
.L_x_160:
        /* <DEDUP_REMOVED lines=20> */
.L_x_166:
        /* <DEDUP_REMOVED lines=8> */
.L_x_165:
[----:B------:R-:W-:Y:S05]  /*3870*/  BSYNC.RECONVERGENT B2 ;  /* 0x0000000000027941 */ /* 0x000fea0003800200 */
.L_x_164:
        /* <DEDUP_REMOVED lines=16> */
.L_x_169:
        /* <DEDUP_REMOVED lines=46> */
.L_x_168:
[----:B------:R-:W-:Y:S05]  /*3c60*/  BSYNC.RECONVERGENT B2 ;  /* 0x0000000000027941 */ /* 0x000fea0003800200 */
.L_x_167:
        /* <DEDUP_REMOVED lines=31> */
.L_x_171:
[----:B------:R-:W-:Y:S05]  /*3e60*/  BSYNC.RECONVERGENT B2 ;  /* 0x0000000000027941 */ /* 0x000fea0003800200 */
.L_x_170:
        /* <DEDUP_REMOVED lines=12> */
.L_x_163:
[----:B------:R-:W-:Y:S05]  /*3f30*/  BSYNC.RECONVERGENT B1 ;  /* 0x0000000000017941 */ /* 0x000fea0003800200 */
.L_x_161:
        /* <DEDUP_REMOVED lines=50> */
[----:B------:R-:W-:-:S07]  /*4260*/  FADD R0, R18, R19 ;  /* 0x0000001312007221 */ /* 0x000fce0000000000 */
.L_x_133:
[----:B------:R-:W-:Y:S05]  /*4270*/  BSYNC.RECONVERGENT B0 ;  /* 0x0000000000007941 */ /* 0x000fea0003800200 */
.L_x_117:
[----:B------:R-:W-:Y:S05]  /*4280*/  @P0 EXIT ;  /* 0x000000000000094d */ /* 0x000fea0003800000 */
[----:B0-23--:R-:W0:Y:S01]  /*4290*/  LDC.64 R2, c[0x0][0x388] ;  /* 0x0000e200ff027b82 */ /* 0x00de220000000a00 */
[----:B------:R-:W4:Y:S02]  /*42a0*/  LDCU UR4, c[0x0][0x398] ;  /* 0x00007300ff0477ac */ /* 0x000f240008000800 */
[----:B----4-:R-:W-:-:S05]  /*42b0*/  FADD R5, R0, UR4 ;  /* 0x0000000400057e21 */ /* 0x010fca0008000000 */
[----:B0-----:R-:W-:Y:S01]  /*42c0*/  STG.E desc[UR6][R2.64], R5 ;  /* 0x0000000502007986 */ /* 0x001fe2000c101906 */
[----:B------:R-:W-:Y:S05]  /*42d0*/  EXIT ;  /* 0x000000000000794d */ /* 0x000fea0003800000 */
.L_x_172:
        /* <DEDUP_REMOVED lines=10> */
.L_x_268:


//--------------------- .text._ZN3cub18CUB_300001_SM_10006detail6reduce18DeviceReduceKernelINS2_10policy_hubIfjN4cuda3std3__44plusIfEEE10Policy1000EN6thrust24THRUST_300001_SM_1000_NS6detail15normal_iteratorINSD_10device_ptrIfEEEEjS9_fNS7_10__identityEEEvT0_PT3_T1_NS0_13GridEvenShareISN_EET2_T4_ --------------------------
	.section	.text._ZN3cub18CUB_300001_SM_10006detail6reduce18DeviceReduceKernelINS2_10policy_hubIfjN4cuda3std3__44plusIfEEE10Policy1000EN6thrust24THRUST_300001_SM_1000_NS6detail15normal_iteratorINSD_10device_ptrIfEEEEjS9_fNS7_10__identityEEEvT0_PT3_T1_NS0_13GridEvenShareISN_EET2_T4_,"ax",@progbits
	.align	128
        .global         _ZN3cub18CUB_300001_SM_10006detail6reduce18DeviceReduceKernelINS2_10policy_hubIfjN4cuda3std3__44plusIfEEE10Policy1000EN6thrust24THRUST_300001_SM_1000_NS6detail15normal_iteratorINSD_10device_ptrIfEEEEjS9_fNS7_10__identityEEEvT0_PT3_T1_NS0_13GridEvenShareISN_EET2_T4_
        .type           _ZN3cub18CUB_300001_SM_10006detail6reduce18DeviceReduceKernelINS2_10policy_hubIfjN4cuda3std3__44plusIfEEE10Policy1000EN6thrust24THRUST_300001_SM_1000_NS6detail15normal_iteratorINSD_10device_ptrIfEEEEjS9_fNS7_10__identityEEEvT0_PT3_T1_NS0_13GridEvenShareISN_EET2_T4_,@function
        .size           _ZN3cub18CUB_300001_SM_10006detail6reduce18DeviceReduceKernelINS2_10policy_hubIfjN4cuda3std3__44plusIfEEE10Policy1000EN6thrust24THRUST_300001_SM_1000_NS6detail15normal_iteratorINSD_10device_ptrIfEEEEjS9_fNS7_10__identityEEEvT0_PT3_T1_NS0_13GridEvenShareISN_EET2_T4_,(.L_x_269 - _ZN3cub18CUB_300001_SM_10006detail6reduce18DeviceReduceKernelINS2_10policy_hubIfjN4cuda3std3__44plusIfEEE10Policy1000EN6thrust24THRUST_300001_SM_1000_NS6detail15normal_iteratorINSD_10device_ptrIfEEEEjS9_fNS7_10__identityEEEvT0_PT3_T1_NS0_13GridEvenShareISN_EET2_T4_)
        .other          _ZN3cub18CUB_300001_SM_10006detail6reduce18DeviceReduceKernelINS2_10policy_hubIfjN4cuda3std3__44plusIfEEE10Policy1000EN6thrust24THRUST_300001_SM_1000_NS6detail15normal_iteratorINSD_10device_ptrIfEEEEjS9_fNS7_10__identityEEEvT0_PT3_T1_NS0_13GridEvenShareISN_EET2_T4_,@"STO_CUDA_ENTRY STV_DEFAULT"
_ZN3cub18CUB_300001_SM_10006detail6reduce18DeviceReduceKernelINS2_10policy_hubIfjN4cuda3std3__44plusIfEEE10Policy1000EN6thrust24THRUST_300001_SM_1000_NS6detail15normal_iteratorINSD_10device_ptrIfEEEEjS9_fNS7_10__identityEEEvT0_PT3_T1_NS0_13GridEvenShareISN_EET2_T4_:
.text._ZN3cub18CUB_300001_SM_10006detail6reduce18DeviceReduceKernelINS2_10policy_hubIfjN4cuda3std3__44plusIfEEE10Policy1000EN6thrust24THRUST_300001_SM_1000_NS6detail15normal_iteratorINSD_10device_ptrIfEEEEjS9_fNS7_10__identityEEEvT0_PT3_T1_NS0_13GridEvenShareISN_EET2_T4_:
[----:B------:R-:W-:Y:S01]  /*0000*/  LDC R1, c[0x0][0x37c] ;  /* 0x0000df00ff017b82 */ /* 0x000fe20000000800 */
[----:B------:R-:W0:Y:S07]  /*0010*/  S2R R3, SR_CTAID.X ;  /* 0x0000000000037919 */ /* 0x000e2e0000002500 */
[----:B------:R-:W1:Y:S01]  /*0020*/  LDC.64 R6, c[0x0][0x3a8] ;  /* 0x0000ea00ff067b82 */ /* 0x000e620000000a00 */
[----:B------:R-:W2:Y:S01]  /*0030*/  LDCU.64 UR6, c[0x0][0x358] ;  /* 0x00006b00ff0677ac */ /* 0x000ea20008000a00 */
[----:B------:R-:W-:Y:S01]  /*0040*/  BSSY.RECONVERGENT B0, `(.L_x_173) ;  /* 0x000027a000007945 */ /* 0x000fe20003800200 */
[----:B-1----:R-:W-:Y:S01]  /*0050*/  SHF.L.U32 R13, R7, 0xd, RZ ;  /* 0x0000000d070d7819 */ /* 0x002fe200000006ff */
[----:B0-----:R-:W-:-:S05]  /*0060*/  IMAD R0, R3, -0x2000, R6 ;  /* 0xffffe00003007824 */ /* 0x001fca00078e0206 */
[----:B------:R-:W-:-:S13]  /*0070*/  ISETP.GT.U32.AND P0, PT, R0, 0x1fff, PT ;  /* 0x00001fff0000780c */ /* 0x000fda0003f04070 */
[----:B--2---:R-:W-:Y:S05]  /*0080*/  @P0 BRA `(.L_x_174) ;  /* 0x0000001000d40947 */ /* 0x004fea0003800000 */
[----:B------:R-:W0:Y:S01]  /*0090*/  S2R R2, SR_TID.X ;  /* 0x0000000000027919 */ /* 0x000e220000002100 */
[----:B------:R-:W-:Y:S01]  /*00a0*/  BSSY.RECONVERGENT B1, `(.L_x_175) ;  /* 0x000000a000017945 */ /* 0x000fe20003800200 */
[----:B------:R-:W-:Y:S01]  /*00b0*/  HFMA2 R15, -RZ, RZ, 0, 0 ;  /* 0x00000000ff0f7431 */ /* 0x000fe200000001ff */
[----:B0-----:R-:W-:Y:S02]  /*00c0*/  ISETP.GE.U32.AND P0, PT, R2, R0, PT ;  /* 0x000000000200720c */ /* 0x001fe40003f06070 */
[----:B------:R-:W-:-:S11]  /*00d0*/  MOV R4, R2 ;  /* 0x0000000200047202 */ /* 0x000fd60000000f00 */
[----:B------:R-:W-:Y:S05]  /*00e0*/  @P0 BRA `(.L_x_176) ;  /* 0x0000000000140947 */ /* 0x000fea0003800000 */
[----:B------:R-:W0:Y:S01]  /*00f0*/  LDC.64 R8, c[0x0][0x380] ;  /* 0x0000e000ff087b82 */ /* 0x000e220000000a00 */
[----:B------:R-:W-:-:S05]  /*0100*/  LEA R5, R3, R2, 0xd ;  /* 0x0000000203057211 */ /* 0x000fca00078e68ff */
[----:B0-----:R-:W-:-:S05]  /*0110*/  IMAD.WIDE.U32 R8, R5, 0x4, R8 ;  /* 0x0000000405087825 */ /* 0x001fca00078e0008 */
[----:B------:R0:W5:Y:S01]  /*0120*/  LDG.E R15, desc[UR6][R8.64] ;  /* 0x00000006080f7981 */ /* 0x000162000c1e1900 */
[----:B------:R-:W-:-:S07]  /*0130*/  IADD3 R4, PT, PT, R2, 0x200, RZ ;  /* 0x0000020002047810 */ /* 0x000fce0007ffe0ff */
.L_x_176:
[----:B------:R-:W-:Y:S05]  /*0140*/  BSYNC.RECONVERGENT B1 ;  /* 0x0000000000017941 */ /* 0x000fea0003800200 */
.L_x_175:
[----:B------:R-:W-:Y:S01]  /*0150*/  ISETP.GE.U32.AND P0, PT, R4, R0, PT ;  /* 0x000000000400720c */ /* 0x000fe20003f06070 */
[----:B------:R-:W-:-:S12]  /*0160*/  BSSY.RECONVERGENT B1, `(.L_x_177) ;  /* 0x00000a5000017945 */ /* 0x000fd80003800200 */
[----:B------:R-:W-:Y:S05]  /*0170*/  @P0 BRA `(.L_x_178) ;  /* 0x00000008008c0947 */ /* 0x000fea0003800000 */
[----:B------:R-:W-:Y:S01]  /*0180*/  LOP3.LUT R5, RZ, R4, RZ, 0x33, !PT ;  /* 0x00000004ff057212 */ /* 0x000fe200078e33ff */
[----:B------:R-:W-:Y:S03]  /*0190*/  BSSY.RECONVERGENT B2, `(.L_x_179) ;  /* 0x0000053000027945 */ /* 0x000fe60003800200 */
[----:B------:R-:W-:-:S05]  /*01a0*/  IADD3 R6, PT, PT, R5, R6, RZ ;  /* 0x0000000605067210 */ /* 0x000fca0007ffe0ff */
[----:B------:R-:W-:-:S05]  /*01b0*/  IMAD R6, R3, -0x2000, R6 ;  /* 0xffffe00003067824 */ /* 0x000fca00078e0206 */
[C---:B------:R-:W-:Y:S02]  /*01c0*/  ISETP.GE.U32.AND P0, PT, R6.reuse, 0x1e00, PT ;  /* 0x00001e000600780c */ /* 0x040fe40003f06070 */
[----:B------:R-:W-:-:S04]  /*01d0*/  LEA.HI R5, R6, 0x1, RZ, 0x17 ;  /* 0x0000000106057811 */ /* 0x000fc800078fb8ff */
[----:B------:R-:W-:-:S07]  /*01e0*/  LOP3.LUT R6, R5, 0xf, RZ, 0xc0, !PT ;  /* 0x0000000f05067812 */ /* 0x000fce00078ec0ff */
[----:B------:R-:W-:Y:S05]  /*01f0*/  @!P0 BRA `(.L_x_180) ;  /* 0x0000000400308947 */ /* 0x000fea0003800000 */
[----:B------:R-:W-:Y:S01]  /*0200*/  LOP3.LUT R10, R5, 0xfffff0, RZ, 0xc0, !PT ;  /* 0x00fffff0050a7812 */ /* 0x000fe200078ec0ff */
[----:B------:R-:W-:Y:S01]  /*0210*/  BSSY.RECONVERGENT B3, `(.L_x_181) ;  /* 0x0000049000037945 */ /* 0x000fe20003800200 */
[----:B0-----:R-:W-:Y:S02]  /*0220*/  LOP3.LUT R9, R4, 0x1000, RZ, 0xfc, !PT ;  /* 0x0000100004097812 */ /* 0x001fe400078efcff */
[----:B------:R-:W-:Y:S02]  /*0230*/  LEA R4, R3, R4, 0xd ;  /* 0x0000000403047211 */ /* 0x000fe400078e68ff */
[----:B------:R-:W-:-:S07]  /*0240*/  IADD3 R10, PT, PT, -R10, RZ, RZ ;  /* 0x000000ff0a0a7210 */ /* 0x000fce0007ffe1ff */
.L_x_182:
[----:B------:R-:W0:Y:S02]  /*0250*/  LDC.64 R12, c[0x0][0x380] ;  /* 0x0000e000ff0c7b82 */ /* 0x000e240000000a00 */
[----:B0-----:R-:W-:-:S05]  /*0260*/  IMAD.WIDE.U32 R22, R4, 0x4, R12 ;  /* 0x0000000404167825 */ /* 0x001fca00078e000c */
[----:B------:R0:W2:Y:S01]  /*0270*/  LDG.E R8, desc[UR6][R22.64] ;  /* 0x0000000616087981 */ /* 0x0000a2000c1e1900 */
[C---:B------:R-:W-:Y:S02]  /*0280*/  IADD3 R25, PT, PT, R4.reuse, 0x200, RZ ;  /* 0x0000020004197810 */ /* 0x040fe40007ffe0ff */
[C---:B------:R-:W-:Y:S02]  /*0290*/  IADD3 R21, PT, PT, R4.reuse, 0x400, RZ ;  /* 0x0000040004157810 */ /* 0x040fe40007ffe0ff */
[C---:B------:R-:W-:Y:S01]  /*02a0*/  IADD3 R17, PT, PT, R4.reuse, 0x600, RZ ;  /* 0x0000060004117810 */ /* 0x040fe20007ffe0ff */
[----:B------:R-:W-:Y:S01]  /*02b0*/  IMAD.WIDE.U32 R24, R25, 0x4, R12 ;  /* 0x0000000419187825 */ /* 0x000fe200078e000c */
[----:B------:R-:W-:-:S03]  /*02c0*/  IADD3 R19, PT, PT, R4, 0x800, RZ ;  /* 0x0000080004137810 */ /* 0x000fc60007ffe0ff */
[--C-:B------:R-:W-:Y:S01]  /*02d0*/  IMAD.WIDE.U32 R20, R21, 0x4, R12.reuse ;  /* 0x0000000415147825 */ /* 0x100fe200078e000c */
[----:B------:R-:W3:Y:S01]  /*02e0*/  LDG.E R7, desc[UR6][R24.64] ;  /* 0x0000000618077981 */ /* 0x000ee2000c1e1900 */
[C---:B------:R-:W-:Y:S02]  /*02f0*/  IADD3 R11, PT, PT, R4.reuse, 0xa00, RZ ;  /* 0x00000a00040b7810 */ /* 0x040fe40007ffe0ff */
[--C-:B------:R-:W-:Y:S01]  /*0300*/  IMAD.WIDE.U32 R16, R17, 0x4, R12.reuse ;  /* 0x0000000411107825 */ /* 0x100fe200078e000c */
[----:B------:R1:W4:Y:S01]  /*0310*/  LDG.E R29, desc[UR6][R20.64] ;  /* 0x00000006141d7981 */ /* 0x000322000c1e1900 */
[C---:B------:R-:W-:Y:S02]  /*0320*/  IADD3 R14, PT, PT, R4.reuse, 0xc00, RZ ;  /* 0x00000c00040e7810 */ /* 0x040fe40007ffe0ff */
[--C-:B------:R-:W-:Y:S01]  /*0330*/  IMAD.WIDE.U32 R18, R19, 0x4, R12.reuse ;  /* 0x0000000413127825 */ /* 0x100fe200078e000c */
[----:B------:R1:W4:Y:S03]  /*0340*/  LDG.E R28, desc[UR6][R16.64] ;  /* 0x00000006101c7981 */ /* 0x000326000c1e1900 */
[----:B0-----:R-:W-:Y:S01]  /*0350*/  IMAD.WIDE.U32 R22, R11, 0x4, R12 ;  /* 0x000000040b167825 */ /* 0x001fe200078e000c */
[----:B------:R-:W4:Y:S01]  /*0360*/  LDG.E R27, desc[UR6][R18.64] ;  /* 0x00000006121b7981 */ /* 0x000f22000c1e1900 */
[----:B------:R-:W-:-:S02]  /*0370*/  IADD3 R11, PT, PT, R4, 0xe00, RZ ;  /* 0x00000e00040b7810 */ /* 0x000fc40007ffe0ff */
[--C-:B-1----:R-:W-:Y:S01]  /*0380*/  IMAD.WIDE.U32 R20, R14, 0x4, R12.reuse ;  /* 0x000000040e147825 */ /* 0x102fe200078e000c */
[----:B------:R0:W4:Y:S01]  /*0390*/  LDG.E R26, desc[UR6][R22.64] ;  /* 0x00000006161a7981 */ /* 0x000122000c1e1900 */
[C---:B------:R-:W-:Y:S02]  /*03a0*/  IADD3 R14, PT, PT, R4.reuse, 0x1000, RZ ;  /* 0x00001000040e7810 */ /* 0x040fe40007ffe0ff */
[C---:B------:R-:W-:Y:S01]  /*03b0*/  IADD3 R24, PT, PT, R4.reuse, 0x1200, RZ ;  /* 0x0000120004187810 */ /* 0x040fe20007ffe0ff */
[--C-:B------:R-:W-:Y:S01]  /*03c0*/  IMAD.WIDE.U32 R16, R11, 0x4, R12.reuse ;  /* 0x000000040b107825 */ /* 0x100fe200078e000c */
[----:B------:R1:W4:Y:S01]  /*03d0*/  LDG.E R25, desc[UR6][R20.64] ;  /* 0x0000000614197981 */ /* 0x000322000c1e1900 */
[----:B------:R-:W-:Y:S02]  /*03e0*/  IADD3 R11, PT, PT, R4, 0x1400, RZ ;  /* 0x00001400040b7810 */ /* 0x000fe40007ffe0ff */
[--C-:B0-----:R-:W-:Y:S02]  /*03f0*/  IMAD.WIDE.U32 R22, R24, 0x4, R12.reuse ;  /* 0x0000000418167825 */ /* 0x101fe400078e000c */
[----:B------:R0:W4:Y:S02]  /*0400*/  LDG.E R24, desc[UR6][R16.64] ;  /* 0x0000000610187981 */ /* 0x000124000c1e1900 */
[--C-:B-1----:R-:W-:Y:S01]  /*0410*/  IMAD.WIDE.U32 R20, R14, 0x4, R12.reuse ;  /* 0x000000040e147825 */ /* 0x102fe200078e000c */
[C---:B------:R-:W-:Y:S01]  /*0420*/  IADD3 R14, PT, PT, R4.reuse, 0x1600, RZ ;  /* 0x00001600040e7810 */ /* 0x040fe20007ffe0ff */
[----:B------:R1:W4:Y:S04]  /*0430*/  LDG.E R18, desc[UR6][R22.64] ;  /* 0x0000000616127981 */ /* 0x000328000c1e1900 */
[----:B------:R1:W4:Y:S01]  /*0440*/  LDG.E R19, desc[UR6][R20.64] ;  /* 0x0000000614137981 */ /* 0x000322000c1e1900 */
[----:B0-----:R-:W-:Y:S01]  /*0450*/  IMAD.WIDE.U32 R16, R11, 0x4, R12 ;  /* 0x000000040b107825 */ /* 0x001fe200078e000c */
[----:B-1----:R-:W-:-:S04]  /*0460*/  IADD3 R23, PT, PT, R4, 0x1800, RZ ;  /* 0x0000180004177810 */ /* 0x002fc80007ffe0ff */
[----:B------:R0:W4:Y:S01]  /*0470*/  LDG.E R11, desc[UR6][R16.64] ;  /* 0x00000006100b7981 */ /* 0x000122000c1e1900 */
[C---:B------:R-:W-:Y:S01]  /*0480*/  IADD3 R21, PT, PT, R4.reuse, 0x1a00, RZ ;  /* 0x00001a0004157810 */ /* 0x040fe20007ffe0ff */
[----:B0-----:R-:W-:Y:S01]  /*0490*/  IMAD.WIDE.U32 R16, R23, 0x4, R12 ;  /* 0x0000000417107825 */ /* 0x001fe200078e000c */
[----:B------:R-:W-:-:S03]  /*04a0*/  IADD3 R23, PT, PT, R4, 0x1c00, RZ ;  /* 0x00001c0004177810 */ /* 0x000fc60007ffe0ff */
[--C-:B------:R-:W-:Y:S02]  /*04b0*/  IMAD.WIDE.U32 R20, R21, 0x4, R12.reuse ;  /* 0x0000000415147825 */ /* 0x100fe400078e000c */
[----:B------:R-:W4:Y:S02]  /*04c0*/  LDG.E R16, desc[UR6][R16.64] ;  /* 0x0000000610107981 */ /* 0x000f24000c1e1900 */
[----:B------:R-:W-:Y:S02]  /*04d0*/  IMAD.WIDE.U32 R22, R23, 0x4, R12 ;  /* 0x0000000417167825 */ /* 0x000fe400078e000c */
[----:B------:R-:W4:Y:S04]  /*04e0*/  LDG.E R20, desc[UR6][R20.64] ;  /* 0x0000000614147981 */ /* 0x000f28000c1e1900 */
[----:B------:R-:W4:Y:S01]  /*04f0*/  LDG.E R22, desc[UR6][R22.64] ;  /* 0x0000000616167981 */ /* 0x000f22000c1e1900 */
[----:B--2--5:R-:W-:Y:S01]  /*0500*/  FADD R8, R8, R15 ;  /* 0x0000000f08087221 */ /* 0x024fe20000000000 */
[----:B------:R-:W-:-:S06]  /*0510*/  IMAD.WIDE.U32 R14, R14, 0x4, R12 ;  /* 0x000000040e0e7825 */ /* 0x000fcc00078e000c */
[----:B------:R0:W2:Y:S02]  /*0520*/  LDG.E R14, desc[UR6][R14.64] ;  /* 0x000000060e0e7981 */ /* 0x0000a4000c1e1900 */
[----:B0-----:R-:W-:-:S05]  /*0530*/  IADD3 R15, PT, PT, R4, 0x1e00, RZ ;  /* 0x00001e00040f7810 */ /* 0x001fca0007ffe0ff */
[----:B------:R-:W-:-:S06]  /*0540*/  IMAD.WIDE.U32 R12, R15, 0x4, R12 ;  /* 0x000000040f0c7825 */ /* 0x000fcc00078e000c */
[----:B------:R-:W2:Y:S01]  /*0550*/  LDG.E R12, desc[UR6][R12.64] ;  /* 0x000000060c0c7981 */ /* 0x000ea2000c1e1900 */
        /* <DEDUP_REMOVED lines=8> */
[----:B------:R-:W-:Y:S01]  /*05e0*/  FADD R18, R19, R18 ;  /* 0x0000001213127221 */ /* 0x000fe20000000000 */
[----:B------:R-:W-:-:S03]  /*05f0*/  IADD3 R10, PT, PT, R10, 0x10, RZ ;  /* 0x000000100a0a7810 */ /* 0x000fc60007ffe0ff */
[----:B------:R-:W-:Y:S01]  /*0600*/  FADD R11, R18, R11 ;  /* 0x0000000b120b7221 */ /* 0x000fe20000000000 */
[----:B------:R-:W-:Y:S02]  /*0610*/  ISETP.NE.AND P0, PT, R10, RZ, PT ;  /* 0x000000ff0a00720c */ /* 0x000fe40003f05270 */
[----:B------:R-:W-:Y:S02]  /*0620*/  IADD3 R9, PT, PT, R9, 0x2000, RZ ;  /* 0x0000200009097810 */ /* 0x000fe40007ffe0ff */
[----:B------:R-:W-:Y:S01]  /*0630*/  IADD3 R4, PT, PT, R4, 0x2000, RZ ;  /* 0x0000200004047810 */ /* 0x000fe20007ffe0ff */
[----:B--2---:R-:W-:-:S04]  /*0640*/  FADD R11, R11, R14 ;  /* 0x0000000e0b0b7221 */ /* 0x004fc80000000000 */
[----:B------:R-:W-:-:S04]  /*0650*/  FADD R11, R11, R16 ;  /* 0x000000100b0b7221 */ /* 0x000fc80000000000 */
[----:B------:R-:W-:-:S04]  /*0660*/  FADD R11, R11, R20 ;  /* 0x000000140b0b7221 */ /* 0x000fc80000000000 */
[----:B------:R-:W-:-:S04]  /*0670*/  FADD R11, R11, R22 ;  /* 0x000000160b0b7221 */ /* 0x000fc80000000000 */
[----:B------:R-:W-:Y:S01]  /*0680*/  FADD R15, R11, R12 ;  /* 0x0000000c0b0f7221 */ /* 0x000fe20000000000 */
[----:B------:R-:W-:Y:S06]  /*0690*/  @P0 BRA `(.L_x_182) ;  /* 0xfffffff800ec0947 */ /* 0x000fec000383ffff */
[----:B------:R-:W-:Y:S05]  /*06a0*/  BSYNC.RECONVERGENT B3 ;  /* 0x0000000000037941 */ /* 0x000fea0003800200 */
.L_x_181:
[----:B------:R-:W-:-:S07]  /*06b0*/  IADD3 R4, PT, PT, R9, -0x1000, RZ ;  /* 0xfffff00009047810 */ /* 0x000fce0007ffe0ff */
.L_x_180:
[----:B------:R-:W-:Y:S05]  /*06c0*/  BSYNC.RECONVERGENT B2 ;  /* 0x0000000000027941 */ /* 0x000fea0003800200 */
.L_x_179:
[----:B------:R-:W-:-:S13]  /*06d0*/  ISETP.NE.AND P0, PT, R6, RZ, PT ;  /* 0x000000ff0600720c */ /* 0x000fda0003f05270 */
[----:B------:R-:W-:Y:S05]  /*06e0*/  @!P0 BRA `(.L_x_178) ;  /* 0x0000000400308947 */ /* 0x000fea0003800000 */
[----:B------:R-:W-:Y:S01]  /*06f0*/  ISETP.GE.U32.AND P0, PT, R6, 0x8, PT ;  /* 0x000000080600780c */ /* 0x000fe20003f06070 */
[----:B------:R-:W-:Y:S01]  /*0700*/  BSSY.RECONVERGENT B2, `(.L_x_183) ;  /* 0x0000026000027945 */ /* 0x000fe20003800200 */
[----:B------:R-:W-:-:S04]  /*0710*/  LOP3.LUT R22, R5, 0x7, RZ, 0xc0, !PT ;  /* 0x0000000705167812 */ /* 0x000fc800078ec0ff */
[----:B------:R-:W-:-:S07]  /*0720*/  ISETP.NE.AND P1, PT, R22, RZ, PT ;  /* 0x000000ff1600720c */ /* 0x000fce0003f25270 */
[----:B------:R-:W-:Y:S06]  /*0730*/  @!P0 BRA `(.L_x_184) ;  /* 0x0000000000888947 */ /* 0x000fec0003800000 */
[----:B------:R-:W1:Y:S01]  /*0740*/  LDC.64 R6, c[0x0][0x380] ;  /* 0x0000e000ff067b82 */ /* 0x000e620000000a00 */
[----:B------:R-:W-:-:S04]  /*0750*/  LEA R19, R3, R4, 0xd ;  /* 0x0000000403137211 */ /* 0x000fc800078e68ff */
[C---:B------:R-:W-:Y:S02]  /*0760*/  IADD3 R17, PT, PT, R19.reuse, 0x200, RZ ;  /* 0x0000020013117810 */ /* 0x040fe40007ffe0ff */
[C---:B------:R-:W-:Y:S02]  /*0770*/  IADD3 R21, PT, PT, R19.reuse, 0x400, RZ ;  /* 0x0000040013157810 */ /* 0x040fe40007ffe0ff */
[C---:B------:R-:W-:Y:S02]  /*0780*/  IADD3 R13, PT, PT, R19.reuse, 0x600, RZ ;  /* 0x00000600130d7810 */ /* 0x040fe40007ffe0ff */
[C---:B0-----:R-:W-:Y:S01]  /*0790*/  IADD3 R9, PT, PT, R19.reuse, 0x800, RZ ;  /* 0x0000080013097810 */ /* 0x041fe20007ffe0ff */
[----:B-1----:R-:W-:-:S04]  /*07a0*/  IMAD.WIDE.U32 R10, R19, 0x4, R6 ;  /* 0x00000004130a7825 */ /* 0x002fc800078e0006 */
[--C-:B------:R-:W-:Y:S01]  /*07b0*/  IMAD.WIDE.U32 R16, R17, 0x4, R6.reuse ;  /* 0x0000000411107825 */ /* 0x100fe200078e0006 */
[----:B------:R0:W2:Y:S03]  /*07c0*/  LDG.E R14, desc[UR6][R10.64] ;  /* 0x000000060a0e7981 */ /* 0x0000a6000c1e1900 */
[--C-:B------:R-:W-:Y:S01]  /*07d0*/  IMAD.WIDE.U32 R20, R21, 0x4, R6.reuse ;  /* 0x0000000415147825 */ /* 0x100fe200078e0006 */
[----:B------:R1:W3:Y:S03]  /*07e0*/  LDG.E R18, desc[UR6][R16.64] ;  /* 0x0000000610127981 */ /* 0x0002e6000c1e1900 */
[--C-:B------:R-:W-:Y:S01]  /*07f0*/  IMAD.WIDE.U32 R12, R13, 0x4, R6.reuse ;  /* 0x000000040d0c7825 */ /* 0x100fe200078e0006 */
[----:B------:R-:W-:Y:S01]  /*0800*/  IADD3 R23, PT, PT, R19, 0xa00, RZ ;  /* 0x00000a0013177810 */ /* 0x000fe20007ffe0ff */
[----:B------:R-:W4:Y:S02]  /*0810*/  LDG.E R20, desc[UR6][R20.64] ;  /* 0x0000000614147981 */ /* 0x000f24000c1e1900 */
[--C-:B------:R-:W-:Y:S01]  /*0820*/  IMAD.WIDE.U32 R8, R9, 0x4, R6.reuse ;  /* 0x0000000409087825 */ /* 0x100fe200078e0006 */
[----:B------:R-:W-:Y:S01]  /*0830*/  IADD3 R25, PT, PT, R19, 0xc00, RZ ;  /* 0x00000c0013197810 */ /* 0x000fe20007ffe0ff */
[----:B------:R-:W4:Y:S02]  /*0840*/  LDG.E R12, desc[UR6][R12.64] ;  /* 0x000000060c0c7981 */ /* 0x000f24000c1e1900 */
[--C-:B0-----:R-:W-:Y:S01]  /*0850*/  IMAD.WIDE.U32 R10, R23, 0x4, R6.reuse ;  /* 0x00000004170a7825 */ /* 0x101fe200078e0006 */
[----:B------:R-:W-:Y:S01]  /*0860*/  IADD3 R19, PT, PT, R19, 0xe00, RZ ;  /* 0x00000e0013137810 */ /* 0x000fe20007ffe0ff */
[----:B------:R-:W4:Y:S02]  /*0870*/  LDG.E R8, desc[UR6][R8.64] ;  /* 0x0000000608087981 */ /* 0x000f24000c1e1900 */
[----:B-1----:R-:W-:-:S02]  /*0880*/  IMAD.WIDE.U32 R16, R25, 0x4, R6 ;  /* 0x0000000419107825 */ /* 0x002fc400078e0006 */
[----:B------:R-:W4:Y:S02]  /*0890*/  LDG.E R11, desc[UR6][R10.64] ;  /* 0x000000060a0b7981 */ /* 0x000f24000c1e1900 */
[----:B------:R-:W-:Y:S02]  /*08a0*/  IMAD.WIDE.U32 R6, R19, 0x4, R6 ;  /* 0x0000000413067825 */ /* 0x000fe400078e0006 */
[----:B------:R-:W4:Y:S04]  /*08b0*/  LDG.E R17, desc[UR6][R16.64] ;  /* 0x0000000610117981 */ /* 0x000f28000c1e1900 */
[----:B------:R-:W4:Y:S01]  /*08c0*/  LDG.E R7, desc[UR6][R6.64] ;  /* 0x0000000606077981 */ /* 0x000f22000c1e1900 */
        /* <DEDUP_REMOVED lines=9> */
.L_x_184:
[----:B------:R-:W-:Y:S05]  /*0960*/  BSYNC.RECONVERGENT B2 ;  /* 0x0000000000027941 */ /* 0x000fea0003800200 */
.L_x_183:
[----:B------:R-:W-:Y:S05]  /*0970*/  @!P1 BRA `(.L_x_178) ;  /* 0x00000000008c9947 */ /* 0x000fea0003800000 */
[----:B------:R-:W-:Y:S01]  /*0980*/  ISETP.GE.U32.AND P0, PT, R22, 0x4, PT ;  /* 0x000000041600780c */ /* 0x000fe20003f06070 */
[----:B------:R-:W-:Y:S01]  /*0990*/  BSSY.RECONVERGENT B2, `(.L_x_185) ;  /* 0x0000016000027945 */ /* 0x000fe20003800200 */
[----:B------:R-:W-:-:S04]  /*09a0*/  LOP3.LUT R5, R5, 0x3, RZ, 0xc0, !PT ;  /* 0x0000000305057812 */ /* 0x000fc800078ec0ff */
[----:B------:R-:W-:-:S07]  /*09b0*/  ISETP.NE.AND P1, PT, R5, RZ, PT ;  /* 0x000000ff0500720c */ /* 0x000fce0003f25270 */
[----:B------:R-:W-:Y:S06]  /*09c0*/  @!P0 BRA `(.L_x_186) ;  /* 0x0000000000488947 */ /* 0x000fec0003800000 */
[----:B------:R-:W0:Y:S01]  /*09d0*/  LDC.64 R6, c[0x0][0x380] ;  /* 0x0000e000ff067b82 */ /* 0x000e220000000a00 */
[----:B------:R-:W-:-:S04]  /*09e0*/  LEA R13, R3, R4, 0xd ;  /* 0x00000004030d7211 */ /* 0x000fc800078e68ff */
[C---:B------:R-:W-:Y:S02]  /*09f0*/  IADD3 R11, PT, PT, R13.reuse, 0x200, RZ ;  /* 0x000002000d0b7810 */ /* 0x040fe40007ffe0ff */
[C---:B------:R-:W-:Y:S02]  /*0a00*/  IADD3 R17, PT, PT, R13.reuse, 0x400, RZ ;  /* 0x000004000d117810 */ /* 0x040fe40007ffe0ff */
[C---:B------:R-:W-:Y:S01]  /*0a10*/  IADD3 R19, PT, PT, R13.reuse, 0x600, RZ ;  /* 0x000006000d137810 */ /* 0x040fe20007ffe0ff */
[----:B0-----:R-:W-:-:S04]  /*0a20*/  IMAD.WIDE.U32 R8, R13, 0x4, R6 ;  /* 0x000000040d087825 */ /* 0x001fc800078e0006 */
[--C-:B------:R-:W-:Y:S02]  /*0a30*/  IMAD.WIDE.U32 R10, R11, 0x4, R6.reuse ;  /* 0x000000040b0a7825 */ /* 0x100fe400078e0006 */
[----:B------:R-:W2:Y:S02]  /*0a40*/  LDG.E R8, desc[UR6][R8.64] ;  /* 0x0000000608087981 */ /* 0x000ea4000c1e1900 */
[--C-:B------:R-:W-:Y:S02]  /*0a50*/  IMAD.WIDE.U32 R12, R17, 0x4, R6.reuse ;  /* 0x00000004110c7825 */ /* 0x100fe400078e0006 */
[----:B------:R-:W3:Y:S02]  /*0a60*/  LDG.E R10, desc[UR6][R10.64] ;  /* 0x000000060a0a7981 */ /* 0x000ee4000c1e1900 */
[----:B------:R-:W-:Y:S02]  /*0a70*/  IMAD.WIDE.U32 R6, R19, 0x4, R6 ;  /* 0x0000000413067825 */ /* 0x000fe400078e0006 */
[----:B------:R-:W4:Y:S04]  /*0a80*/  LDG.E R12, desc[UR6][R12.64] ;  /* 0x000000060c0c7981 */ /* 0x000f28000c1e1900 */
[----:B------:R-:W4:Y:S01]  /*0a90*/  LDG.E R6, desc[UR6][R6.64] ;  /* 0x0000000606067981 */ /* 0x000f22000c1e1900 */
[----:B------:R-:W-:Y:S01]  /*0aa0*/  IADD3 R4, PT, PT, R4, 0x800, RZ ;  /* 0x0000080004047810 */ /* 0x000fe20007ffe0ff */
[----:B--2--5:R-:W-:-:S04]  /*0ab0*/  FADD R15, R15, R8 ;  /* 0x000000080f0f7221 */ /* 0x024fc80000000000 */
[----:B---3--:R-:W-:-:S04]  /*0ac0*/  FADD R15, R15, R10 ;  /* 0x0000000a0f0f7221 */ /* 0x008fc80000000000 */
[----:B----4-:R-:W-:-:S04]  /*0ad0*/  FADD R15, R15, R12 ;  /* 0x0000000c0f0f7221 */ /* 0x010fc80000000000 */
[----:B------:R-:W-:-:S07]  /*0ae0*/  FADD R15, R15, R6 ;  /* 0x000000060f0f7221 */ /* 0x000fce0000000000 */
.L_x_186:
[----:B------:R-:W-:Y:S05]  /*0af0*/  BSYNC.RECONVERGENT B2 ;  /* 0x0000000000027941 */ /* 0x000fea0003800200 */
.L_x_185:
[----:B------:R-:W-:Y:S05]  /*0b00*/  @!P1 BRA `(.L_x_178) ;  /* 0x0000000000289947 */ /* 0x000fea0003800000 */
[----:B------:R-:W1:Y:S01]  /*0b10*/  LDC.64 R6, c[0x0][0x380] ;  /* 0x0000e000ff067b82 */ /* 0x000e620000000a00 */
[----:B0-----:R-:W-:Y:S02]  /*0b20*/  LEA R9, R3, R4, 0xd ;  /* 0x0000000403097211 */ /* 0x001fe400078e68ff */
[----:B------:R-:W-:-:S07]  /*0b30*/  IADD3 R8, PT, PT, -R5, RZ, RZ ;  /* 0x000000ff05087210 */ /* 0x000fce0007ffe1ff */
.L_x_187:
[----:B-1----:R-:W-:-:S06]  /*0b40*/  IMAD.WIDE.U32 R4, R9, 0x4, R6 ;  /* 0x0000000409047825 */ /* 0x002fcc00078e0006 */
[----:B------:R-:W2:Y:S01]  /*0b50*/  LDG.E R4, desc[UR6][R4.64] ;  /* 0x0000000604047981 */ /* 0x000ea2000c1e1900 */
[----:B------:R-:W-:Y:S02]  /*0b60*/  IADD3 R8, PT, PT, R8, 0x1, RZ ;  /* 0x0000000108087810 */ /* 0x000fe40007ffe0ff */
[----:B------:R-:W-:Y:S02]  /*0b70*/  IADD3 R9, PT, PT, R9, 0x200, RZ ;  /* 0x0000020009097810 */ /* 0x000fe40007ffe0ff */
[----:B------:R-:W-:Y:S01]  /*0b80*/  ISETP.NE.AND P0, PT, R8, RZ, PT ;  /* 0x000000ff0800720c */ /* 0x000fe20003f05270 */
[----:B--2--5:R-:W-:-:S12]  /*0b90*/  FADD R15, R4, R15 ;  /* 0x0000000f040f7221 */ /* 0x024fd80000000000 */
[----:B------:R-:W-:Y:S05]  /*0ba0*/  @P0 BRA `(.L_x_187) ;  /* 0xfffffffc00e40947 */ /* 0x000fea000383ffff */
.L_x_178:
[----:B------:R-:W-:Y:S05]  /*0bb0*/  BSYNC.RECONVERGENT B1 ;  /* 0x0000000000017941 */ /* 0x000fea0003800200 */
.L_x_177:
[----:B------:R-:W-:-:S13]  /*0bc0*/  ISETP.GE.U32.AND P0, PT, R0, 0x200, PT ;  /* 0x000002000000780c */ /* 0x000fda0003f06070 */
[----:B------:R-:W-:Y:S05]  /*0bd0*/  @!P0 BRA `(.L_x_188) ;  /* 0x0000000000d08947 */ /* 0x000fea0003800000 */
[----:B0-----:R-:W0:Y:S01]  /*0be0*/  S2R R8, SR_LANEID ;  /* 0x0000000000087919 */ /* 0x001e220000000000 */
[----:B-----5:R-:W1:Y:S02]  /*0bf0*/  SHFL.DOWN PT, R0, R15, 0x1, 0x1f ;  /* 0x08201f000f007f89 */ /* 0x020e6400000e0000 */
[----:B-1----:R-:W-:Y:S01]  /*0c00*/  FADD R0, R0, R15 ;  /* 0x0000000f00007221 */ /* 0x002fe20000000000 */
[C---:B0-----:R-:W-:Y:S02]  /*0c10*/  ISETP.GT.AND P0, PT, R8.reuse, 0x1e, PT ;  /* 0x0000001e0800780c */ /* 0x041fe40003f04270 */
[C---:B------:R-:W-:Y:S02]  /*0c20*/  ISETP.NE.AND P1, PT, R8.reuse, RZ, PT ;  /* 0x000000ff0800720c */ /* 0x040fe40003f25270 */
        /* <DEDUP_REMOVED lines=27> */
[----:B------:R-:W0:Y:S04]  /*0de0*/  LDS.128 R12, [UR4+0x10] ;  /* 0x00001004ff0c7984 */ /* 0x000e280008000c00 */
[----:B------:R-:W2:Y:S04]  /*0df0*/  LDS.128 R8, [UR4+0x20] ;  /* 0x00002004ff087984 */ /* 0x000ea80008000c00 */
[----:B-1----:R-:W1:Y:S04]  /*0e00*/  LDS.128 R4, [UR4+0x30] ;  /* 0x00003004ff047984 */ /* 0x002e680008000c00 */
[----:B------:R-:W3:Y:S01]  /*0e10*/  LDS.128 R16, [UR4+0x40] ;  /* 0x00004004ff107984 */ /* 0x000ee20008000c00 */
[----:B0-----:R-:W-:-:S04]  /*0e20*/  FADD R13, R20, R13 ;  /* 0x0000000d140d7221 */ /* 0x001fc80000000000 */
[----:B------:R-:W-:-:S04]  /*0e30*/  FADD R14, R13, R14 ;  /* 0x0000000e0d0e7221 */ /* 0x000fc80000000000 */
[----:B------:R-:W-:-:S04]  /*0e40*/  FADD R15, R14, R15 ;  /* 0x0000000f0e0f7221 */ /* 0x000fc80000000000 */
[----:B--2---:R-:W-:-:S04]  /*0e50*/  FADD R8, R15, R8 ;  /* 0x000000080f087221 */ /* 0x004fc80000000000 */
[----:B------:R-:W-:-:S04]  /*0e60*/  FADD R9, R8, R9 ;  /* 0x0000000908097221 */ /* 0x000fc80000000000 */
[----:B------:R-:W-:-:S04]  /*0e70*/  FADD R10, R9, R10 ;  /* 0x0000000a090a7221 */ /* 0x000fc80000000000 */
[----:B------:R-:W-:-:S04]  /*0e80*/  FADD R11, R10, R11 ;  /* 0x0000000b0a0b7221 */ /* 0x000fc80000000000 */
[----:B-1----:R-:W-:-:S04]  /*0e90*/  FADD R4, R11, R4 ;  /* 0x000000040b047221 */ /* 0x002fc80000000000 */
        /* <DEDUP_REMOVED lines=8> */
.L_x_188:
[----:B0-----:R-:W0:Y:S01]  /*0f20*/  S2R R8, SR_LANEID ;  /* 0x0000000000087919 */ /* 0x001e220000000000 */
[----:B------:R-:W-:-:S04]  /*0f30*/  LOP3.LUT R4, R2, 0x3e0, RZ, 0xc0, !PT ;  /* 0x000003e002047812 */ /* 0x000fc800078ec0ff */
[----:B------:R-:W-:Y:S02]  /*0f40*/  IADD3 R5, PT, PT, R4, 0x20, RZ ;  /* 0x0000002004057810 */ /* 0x000fe40007ffe0ff */
[----:B------:R-:W-:Y:S02]  /*0f50*/  LOP3.LUT R7, RZ, R4, RZ, 0x33, !PT ;  /* 0x00000004ff077212 */ /* 0x000fe400078e33ff */
[----:B------:R-:W-:Y:S02]  /*0f60*/  ISETP.GT.U32.AND P0, PT, R5, R0, PT ;  /* 0x000000000500720c */ /* 0x000fe40003f04070 */
[----:B------:R-:W-:-:S04]  /*0f70*/  IADD3 R7, PT, PT, R0, R7, RZ ;  /* 0x0000000700077210 */ /* 0x000fc80007ffe0ff */
[----:B------:R-:W-:-:S05]  /*0f80*/  SEL R7, R7, 0x1f, P0 ;  /* 0x0000001f07077807 */ /* 0x000fca0000000000 */
[----:B-----5:R-:W1:Y:S01]  /*0f90*/  SHFL.DOWN PT, R4, R15, 0x1, R7 ;  /* 0x082000000f047989 */ /* 0x020e6200000e0007 */
[C---:B0-----:R-:W-:Y:S02]  /*0fa0*/  ISETP.GE.AND P0, PT, R8.reuse, R7, PT ;  /* 0x000000070800720c */ /* 0x041fe40003f06270 */
[C---:B------:R-:W-:Y:S02]  /*0fb0*/  IADD3 R6, PT, PT, R8.reuse, 0x2, RZ ;  /* 0x0000000208067810 */ /* 0x040fe40007ffe0ff */
[----:B------:R-:W-:-:S09]  /*0fc0*/  ISETP.NE.AND P1, PT, R8, RZ, PT ;  /* 0x000000ff0800720c */ /* 0x000fd20003f25270 */
[----:B-1----:R-:W-:Y:S01]  /*0fd0*/  @!P0 FADD R15, R4, R15 ;  /* 0x0000000f040f8221 */ /* 0x002fe20000000000 */
[----:B------:R-:W-:Y:S02]  /*0fe0*/  ISETP.GT.AND P0, PT, R6, R7, PT ;  /* 0x000000070600720c */ /* 0x000fe40003f04270 */
[----:B------:R-:W-:Y:S01]  /*0ff0*/  IADD3 R6, PT, PT, R8, 0x4, RZ ;  /* 0x0000000408067810 */ /* 0x000fe20007ffe0ff */
        /* <DEDUP_REMOVED lines=24> */
[----:B------:R-:W1:Y:S01]  /*1180*/  S2UR UR5, SR_CgaCtaId ;  /* 0x00000000000579c3 */ /* 0x000e620000008800 */
[----:B------:R-:W-:Y:S01]  /*1190*/  UMOV UR4, 0x400 ;  /* 0x0000040000047882 */ /* 0x000fe20000000000 */
[C---:B------:R-:W-:Y:S02]  /*11a0*/  ISETP.GT.U32.AND P2, PT, R0.reuse, 0x20, PT ;  /* 0x000000200000780c */ /* 0x040fe40003f44070 */
[C---:B------:R-:W-:Y:S02]  /*11b0*/  ISETP.GT.U32.AND P3, PT, R0.reuse, 0x40, PT ;  /* 0x000000400000780c */ /* 0x040fe40003f64070 */
[C---:B------:R-:W-:Y:S02]  /*11c0*/  ISETP.GT.U32.AND P1, PT, R0.reuse, 0x60, PT ;  /* 0x000000600000780c */ /* 0x040fe40003f24070 */
[----:B------:R-:W-:Y:S01]  /*11d0*/  ISETP.GT.U32.AND P4, PT, R0, 0xc0, PT ;  /* 0x000000c00000780c */ /* 0x000fe20003f84070 */
[----:B-1----:R-:W-:-:S09]  /*11e0*/  ULEA UR4, UR5, UR4, 0x18 ;  /* 0x0000000405047291 */ /* 0x002fd2000f8ec0ff */
[----:B0-----:R-:W0:Y:S04]  /*11f0*/  LDS.128 R4, [UR4+0x10] ;  /* 0x00001004ff047984 */ /* 0x001e280008000c00 */
[----:B------:R-:W1:Y:S04]  /*1200*/  LDS.128 R8, [UR4+0x20] ;  /* 0x00002004ff087984 */ /* 0x000e680008000c00 */
[----:B------:R-:W2:Y:S04]  /*1210*/  LDS.128 R12, [UR4+0x30] ;  /* 0x00003004ff0c7984 */ /* 0x000ea80008000c00 */
[----:B------:R-:W3:Y:S01]  /*1220*/  LDS.128 R16, [UR4+0x40] ;  /* 0x00004004ff107984 */ /* 0x000ee20008000c00 */
[----:B0-----:R-:W-:Y:S01]  /*1230*/  @P2 FADD R20, R20, R5 ;  /* 0x0000000514142221 */ /* 0x001fe20000000000 */
[----:B------:R-:W-:-:S03]  /*1240*/  ISETP.GT.U32.AND P2, PT, R0, 0x80, PT ;  /* 0x000000800000780c */ /* 0x000fc60003f44070 */
[----:B------:R-:W-:Y:S01]  /*1250*/  @P3 FADD R20, R20, R6 ;  /* 0x0000000614143221 */ /* 0x000fe20000000000 */
[----:B------:R-:W-:-:S03]  /*1260*/  ISETP.GT.U32.AND P3, PT, R0, 0xa0, PT ;  /* 0x000000a00000780c */ /* 0x000fc60003f64070 */
[----:B------:R-:W-:Y:S01]  /*1270*/  @P1 FADD R20, R20, R7 ;  /* 0x0000000714141221 */ /* 0x000fe20000000000 */
[----:B------:R-:W-:-:S05]  /*1280*/  ISETP.GT.U32.AND P1, PT, R0, 0xe0, PT ;  /* 0x000000e00000780c */ /* 0x000fca0003f24070 */
[----:B-1----:R-:W-:Y:S01]  /*1290*/  @P2 FADD R20, R20, R8 ;  /* 0x0000000814142221 */ /* 0x002fe20000000000 */
[----:B------:R-:W-:-:S03]  /*12a0*/  ISETP.GT.U32.AND P2, PT, R0, 0x100, PT ;  /* 0x000001000000780c */ /* 0x000fc60003f44070 */
[----:B------:R-:W-:Y:S01]  /*12b0*/  @P3 FADD R20, R20, R9 ;  /* 0x0000000914143221 */ /* 0x000fe20000000000 */
[----:B------:R-:W-:-:S03]  /*12c0*/  ISETP.GT.U32.AND P3, PT, R0, 0x120, PT ;  /* 0x000001200000780c */ /* 0x000fc60003f64070 */
[----:B------:R-:W-:Y:S01]  /*12d0*/  @P4 FADD R20, R20, R10 ;  /* 0x0000000a14144221 */ /* 0x000fe20000000000 */
[----:B------:R-:W-:-:S03]  /*12e0*/  ISETP.GT.U32.AND P4, PT, R0, 0x140, PT ;  /* 0x000001400000780c */ /* 0x000fc60003f84070 */
[----:B------:R-:W-:Y:S01]  /*12f0*/  @P1 FADD R20, R20, R11 ;  /* 0x0000000b14141221 */ /* 0x000fe20000000000 */
[----:B------:R-:W-:-:S03]  /*1300*/  ISETP.GT.U32.AND P1, PT, R0, 0x160, PT ;  /* 0x000001600000780c */ /* 0x000fc60003f24070 */
[----:B--2---:R-:W-:Y:S01]  /*1310*/  @P2 FADD R20, R20, R12 ;  /* 0x0000000c14142221 */ /* 0x004fe20000000000 */
[----:B------:R-:W-:-:S03]  /*1320*/  ISETP.GT.U32.AND P2, PT, R0, 0x180, PT ;  /* 0x000001800000780c */ /* 0x000fc60003f44070 */
[----:B------:R-:W-:Y:S01]  /*1330*/  @P3 FADD R20, R20, R13 ;  /* 0x0000000d14143221 */ /* 0x000fe20000000000 */
[----:B------:R-:W-:-:S03]  /*1340*/  ISETP.GT.U32.AND P3, PT, R0, 0x1a0, PT ;  /* 0x000001a00000780c */ /* 0x000fc60003f64070 */
[----:B------:R-:W-:Y:S01]  /*1350*/  @P4 FADD R20, R20, R14 ;  /* 0x0000000e14144221 */ /* 0x000fe20000000000 */
[----:B------:R-:W-:-:S03]  /*1360*/  ISETP.GT.U32.AND P4, PT, R0, 0x1c0, PT ;  /* 0x000001c00000780c */ /* 0x000fc60003f84070 */
[----:B------:R-:W-:Y:S01]  /*1370*/  @P1 FADD R20, R20, R15 ;  /* 0x0000000f14141221 */ /* 0x000fe20000000000 */
[----:B------:R-:W-:-:S03]  /*1380*/  ISETP.GT.U32.AND P1, PT, R0, 0x1e0, PT ;  /* 0x000001e00000780c */ /* 0x000fc60003f24070 */
[----:B---3--:R-:W-:-:S04]  /*1390*/  @P2 FADD R20, R20, R16 ;  /* 0x0000001014142221 */ /* 0x008fc80000000000 */
[----:B------:R-:W-:-:S04]  /*13a0*/  @P3 FADD R20, R20, R17 ;  /* 0x0000001114143221 */ /* 0x000fc80000000000 */
[----:B------:R-:W-:-:S04]  /*13b0*/  @P4 FADD R20, R20, R18 ;  /* 0x0000001214144221 */ /* 0x000fc80000000000 */
[----:B------:R-:W-:Y:S01]  /*13c0*/  @P1 FADD R20, R20, R19 ;  /* 0x0000001314141221 */ /* 0x000fe20000000000 */
[----:B------:R-:W-:Y:S06]  /*13d0*/  BRA `(.L_x_189) ;  /* 0x0000001400007947 */ /* 0x000fec0003800000 */
.L_x_174:
[----:B------:R-:W0:Y:S01]  /*13e0*/  S2R R2, SR_TID.X ;  /* 0x0000000000027919 */ /* 0x000e220000002100 */
[----:B------:R-:W1:Y:S02]  /*13f0*/  LDCU.64 UR4, c[0x0][0x380] ;  /* 0x00007000ff0477ac */ /* 0x000e640008000a00 */
[----:B-1----:R-:W-:Y:S02]  /*1400*/  MOV R4, UR4 ;  /* 0x0000000400047c02 */ /* 0x002fe40008000f00 */
[----:B------:R-:W-:Y:S02]  /*1410*/  MOV R5, UR5 ;  /* 0x0000000500057c02 */ /* 0x000fe40008000f00 */
[----:B0-----:R-:W-:-:S05]  /*1420*/  LEA R9, R3, R2, 0xd ;  /* 0x0000000203097211 */ /* 0x001fca00078e68ff */
[----:B------:R-:W-:-:S05]  /*1430*/  IMAD.WIDE.U32 R8, R9, 0x4, R4 ;  /* 0x0000000409087825 */ /* 0x000fca00078e0004 */
        /* <DEDUP_REMOVED lines=16> */
[----:B------:R-:W-:Y:S01]  /*1540*/  ISETP.GE.U32.AND P0, PT, R0, R13, PT ;  /* 0x0000000d0000720c */ /* 0x000fe20003f06070 */
        /* <DEDUP_REMOVED lines=16> */
[----:B------:R-:W-:Y:S01]  /*1650*/  LEA R9, R3, R13, 0xd ;  /* 0x0000000d03097211 */ /* 0x000fe200078e68ff */
[----:B------:R-:W-:Y:S01]  /*1660*/  UMOV UR4, URZ ;  /* 0x000000ff00047c82 */ /* 0x000fe20008000000 */
[----:B------:R-:W-:Y:S02]  /*1670*/  IADD3 R8, PT, PT, R6, -0x2000, RZ ;  /* 0xffffe00006087810 */ /* 0x000fe40007ffe0ff */
[----:B------:R-:W-:Y:S02]  /*1680*/  LOP3.LUT R0, RZ, R2, RZ, 0x33, !PT ;  /* 0x00000002ff007212 */ /* 0x000fe400078e33ff */
[----:B------:R-:W-:Y:S02]  /*1690*/  ISETP.GT.U32.AND P0, PT, R9, R8, PT ;  /* 0x000000080900720c */ /* 0x000fe40003f04070 */
[----:B------:R-:W-:Y:S02]  /*16a0*/  IADD3 R10, PT, PT, -R13, R6, R0 ;  /* 0x000000060d0a7210 */ /* 0x000fe40007ffe100 */
[----:B------:R-:W-:-:S02]  /*16b0*/  IADD3 R7, PT, PT, R9, 0x1000, R2 ;  /* 0x0000100009077810 */ /* 0x000fc40007ffe002 */
[----:B------:R-:W-:Y:S01]  /*16c0*/  MOV R0, R9 ;  /* 0x0000000900007202 */ /* 0x000fe20000000f00 */
[----:B------:R-:W-:-:S06]  /*16d0*/  IMAD R2, R3, -0x2000, R10 ;  /* 0xffffe00003027824 */ /* 0x000fcc00078e020a */
[----:B------:R-:W-:Y:S05]  /*16e0*/  @P0 BRA `(.L_x_191) ;  /* 0x0000000000bc0947 */ /* 0x000fea0003800000 */
[----:B------:R-:W0:Y:S08]  /*16f0*/  LDC R6, c[0x0][0x3a8] ;  /* 0x0000ea00ff067b82 */ /* 0x000e300000000800 */
[----:B------:R-:W1:Y:S02]  /*1700*/  LDC.64 R4, c[0x0][0x380] ;  /* 0x0000e000ff047b82 */ /* 0x000e640000000a00 */
.L_x_192:
[----:B------:R-:W2:Y:S02]  /*1710*/  S2R R10, SR_TID.X ;  /* 0x00000000000a7919 */ /* 0x000ea40000002100 */
[----:B--2---:R-:W-:-:S05]  /*1720*/  IADD3 R11, PT, PT, R10, R9, RZ ;  /* 0x000000090a0b7210 */ /* 0x004fca0007ffe0ff */
[----:B-1----:R-:W-:-:S05]  /*1730*/  IMAD.WIDE.U32 R10, R11, 0x4, R4 ;  /* 0x000000040b0a7825 */ /* 0x002fca00078e0004 */
        /* <DEDUP_REMOVED lines=13> */
[----:B---3--:R-:W-:-:S02]  /*1810*/  FADD R14, R14, R15 ;  /* 0x0000000f0e0e7221 */ /* 0x008fc40000000000 */
[----:B------:R-:W2:Y:S01]  /*1820*/  LDG.E R15, desc[UR6][R10.64+0x7000] ;  /* 0x007000060a0f7981 */ /* 0x000ea2000c1e1900 */
[----:B----4-:R-:W-:-:S03]  /*1830*/  FADD R12, R16, R17 ;  /* 0x00000011100c7221 */ /* 0x010fc60000000000 */
[----:B------:R-:W3:Y:S04]  /*1840*/  LDG.E R17, desc[UR6][R10.64+0x5800] ;  /* 0x005800060a117981 */ /* 0x000ee8000c1e1900 */
[----:B------:R-:W2:Y:S01]  /*1850*/  LDG.E R16, desc[UR6][R10.64+0x6800] ;  /* 0x006800060a107981 */ /* 0x000ea2000c1e1900 */
[----:B------:R-:W-:-:S03]  /*1860*/  FADD R14, R23, R14 ;  /* 0x0000000e170e7221 */ /* 0x000fc60000000000 */
[----:B------:R-:W4:Y:S01]  /*1870*/  LDG.E R23, desc[UR6][R10.64+0x7800] ;  /* 0x007800060a177981 */ /* 0x000f22000c1e1900 */
[----:B-----5:R-:W-:-:S04]  /*1880*/  FADD R19, R19, R20 ;  /* 0x0000001413137221 */ /* 0x020fc80000000000 */
[----:B------:R-:W-:Y:S01]  /*1890*/  FADD R19, R12, R19 ;  /* 0x000000130c137221 */ /* 0x000fe20000000000 */
[----:B0-----:R-:W-:Y:S01]  /*18a0*/  IADD3 R12, PT, PT, -R9, R6, RZ ;  /* 0x00000006090c7210 */ /* 0x001fe20007ffe1ff */
[----:B------:R-:W-:-:S03]  /*18b0*/  FADD R21, R21, R22 ;  /* 0x0000001615157221 */ /* 0x000fc60000000000 */
[----:B------:R-:W-:Y:S01]  /*18c0*/  ISETP.GE.U32.AND P0, PT, R12, R13, PT ;  /* 0x0000000d0c00720c */ /* 0x000fe20003f06070 */
[----:B------:R-:W-:-:S04]  /*18d0*/  FADD R24, R24, R25 ;  /* 0x0000001918187221 */ /* 0x000fc80000000000 */
[----:B------:R-:W-:Y:S01]  /*18e0*/  FADD R21, R21, R24 ;  /* 0x0000001815157221 */ /* 0x000fe20000000000 */
[----:B------:R-:W-:Y:S01]  /*18f0*/  FADD R14, R14, R19 ;  /* 0x000000130e0e7221 */ /* 0x000fe20000000000 */
[----:B---3--:R-:W-:Y:S01]  /*1900*/  FADD R17, R17, R18 ;  /* 0x0000001211117221 */ /* 0x008fe20000000000 */
[----:B--2---:R-:W-:-:S04]  /*1910*/  FADD R16, R16, R15 ;  /* 0x0000000f10107221 */ /* 0x004fc80000000000 */
[----:B------:R-:W-:-:S04]  /*1920*/  FADD R16, R17, R16 ;  /* 0x0000001011107221 */ /* 0x000fc80000000000 */
[----:B------:R-:W-:-:S04]  /*1930*/  FADD R21, R21, R16 ;  /* 0x0000001015157221 */ /* 0x000fc80000000000 */
[----:B------:R-:W-:-:S04]  /*1940*/  FADD R14, R14, R21 ;  /* 0x000000150e0e7221 */ /* 0x000fc80000000000 */
[----:B----4-:R-:W-:Y:S01]  /*1950*/  FADD R23, R23, R14 ;  /* 0x0000000e17177221 */ /* 0x010fe20000000000 */
[----:B------:R-:W-:Y:S06]  /*1960*/  @!P0 BRA `(.L_x_190) ;  /* 0x0000000800d08947 */ /* 0x000fec0003800000 */
[C---:B------:R-:W-:Y:S01]  /*1970*/  IADD3 R9, PT, PT, R13.reuse, R9, RZ ;  /* 0x000000090d097210 */ /* 0x040fe20007ffe0ff */
[----:B------:R-:W-:Y:S01]  /*1980*/  UIADD3 UR4, UPT, UPT, UR4, 0x1, URZ ;  /* 0x0000000104047890 */ /* 0x000fe2000fffe0ff */
[----:B------:R-:W-:Y:S02]  /*1990*/  IADD3 R0, PT, PT, R13, R0, RZ ;  /* 0x000000000d007210 */ /* 0x000fe40007ffe0ff */
[----:B------:R-:W-:Y:S02]  /*19a0*/  ISETP.GT.U32.AND P0, PT, R9, R8, PT ;  /* 0x000000080900720c */ /* 0x000fe40003f04070 */
[C---:B------:R-:W-:Y:S02]  /*19b0*/  IADD3 R2, PT, PT, -R13.reuse, R2, RZ ;  /* 0x000000020d027210 */ /* 0x040fe40007ffe1ff */
[----:B------:R-:W-:-:S09]  /*19c0*/  IADD3 R7, PT, PT, R13, R7, RZ ;  /* 0x000000070d077210 */ /* 0x000fd20007ffe0ff */
[----:B------:R-:W-:Y:S05]  /*19d0*/  @!P0 BRA `(.L_x_192) ;  /* 0xfffffffc004c8947 */ /* 0x000fea000383ffff */
.L_x_191:
[----:B------:R-:W0:Y:S01]  /*19e0*/  S2R R16, SR_TID.X ;  /* 0x0000000000107919 */ /* 0x000e220000002100 */
[----:B------:R-:W-:Y:S01]  /*19f0*/  IADD3 R8, PT, PT, -R9, R6, RZ ;  /* 0x0000000609087210 */ /* 0x000fe20007ffe1ff */
[----:B------:R-:W-:Y:S03]  /*1a00*/  BSSY.RECONVERGENT B1, `(.L_x_190) ;  /* 0x00000aa000017945 */ /* 0x000fe60003800200 */
[----:B0-----:R-:W-:-:S04]  /*1a10*/  ISETP.GE.AND P0, PT, R16, R8, PT ;  /* 0x000000081000720c */ /* 0x001fc80003f06270 */
[----:B------:R-:W-:-:S13]  /*1a20*/  ISETP.GE.U32.OR P0, PT, R9, R6, P0 ;  /* 0x000000060900720c */ /* 0x000fda0000706470 */
[----:B------:R-:W-:Y:S05]  /*1a30*/  @P0 BRA `(.L_x_193) ;  /* 0x0000000800980947 */ /* 0x000fea0003800000 */
[----:B------:R-:W0:Y:S01]  /*1a40*/  LDC R10, c[0x0][0x3ac] ;  /* 0x0000eb00ff0a7b82 */ /* 0x000e220000000800 */
[----:B------:R-:W-:Y:S01]  /*1a50*/  LOP3.LUT R11, RZ, R16, RZ, 0x33, !PT ;  /* 0x00000010ff0b7212 */ /* 0x000fe200078e33ff */
[----:B------:R-:W-:Y:S06]  /*1a60*/  BSSY.RECONVERGENT B2, `(.L_x_194) ;  /* 0x0000056000027945 */ /* 0x000fec0003800200 */
[----:B------:R-:W1:Y:S01]  /*1a70*/  LDC R8, c[0x0][0x3ac] ;  /* 0x0000eb00ff087b82 */ /* 0x000e620000000800 */
[----:B0-----:R-:W-:-:S04]  /*1a80*/  SHF.L.U32 R10, R10, 0xd, RZ ;  /* 0x0000000d0a0a7819 */ /* 0x001fc800000006ff */
[----:B------:R-:W-:-:S04]  /*1a90*/  LEA R10, R3, R10, 0xd ;  /* 0x0000000a030a7211 */ /* 0x000fc800078e68ff */
[----:B------:R-:W-:Y:S01]  /*1aa0*/  IADD3 R6, PT, PT, -R10, R6, R11 ;  /* 0x000000060a067210 */ /* 0x000fe20007ffe10b */
[----:B-1----:R-:W-:-:S04]  /*1ab0*/  IMAD R11, R8, UR4, RZ ;  /* 0x00000004080b7c24 */ /* 0x002fc8000f8e02ff */
[----:B------:R-:W-:-:S05]  /*1ac0*/  IMAD R6, R11, -0x2000, R6 ;  /* 0xffffe0000b067824 */ /* 0x000fca00078e0206 */
[C---:B------:R-:W-:Y:S02]  /*1ad0*/  ISETP.GE.U32.AND P0, PT, R6.reuse, 0x1e00, PT ;  /* 0x00001e000600780c */ /* 0x040fe40003f06070 */
[----:B------:R-:W-:-:S04]  /*1ae0*/  LEA.HI R6, R6, 0x1, RZ, 0x17 ;  /* 0x0000000106067811 */ /* 0x000fc800078fb8ff */
[----:B------:R-:W-:-:S07]  /*1af0*/  LOP3.LUT R8, R6, 0xf, RZ, 0xc0, !PT ;  /* 0x0000000f06087812 */ /* 0x000fce00078ec0ff */
[----:B------:R-:W-:Y:S05]  /*1b00*/  @!P0 BRA `(.L_x_195) ;  /* 0x00000004002c8947 */ /* 0x000fea0003800000 */
[----:B------:R-:W-:Y:S01]  /*1b10*/  LEA.HI R10, R2, 0x1, RZ, 0x17 ;  /* 0x00000001020a7811 */ /* 0x000fe200078fb8ff */
[----:B------:R-:W-:Y:S01]  /*1b20*/  BSSY.RECONVERGENT B3, `(.L_x_196) ;  /* 0x0000048000037945 */ /* 0x000fe20003800200 */
[----:B------:R-:W-:Y:S02]  /*1b30*/  LOP3.LUT R11, R16, 0x1000, RZ, 0xfc, !PT ;  /* 0x00001000100b7812 */ /* 0x000fe400078efcff */
[----:B------:R-:W-:-:S04]  /*1b40*/  LOP3.LUT R10, R10, 0xfffff0, RZ, 0xc0, !PT ;  /* 0x00fffff00a0a7812 */ /* 0x000fc800078ec0ff */
[----:B------:R-:W-:-:S07]  /*1b50*/  IADD3 R13, PT, PT, -R10, RZ, RZ ;  /* 0x000000ff0a0d7210 */ /* 0x000fce0007ffe1ff */
.L_x_197:
[C---:B------:R-:W-:Y:S02]  /*1b60*/  IADD3 R15, PT, PT, R7.reuse, -0x1000, RZ ;  /* 0xfffff000070f7810 */ /* 0x040fe40007ffe0ff */
[----:B------:R-:W-:-:S03]  /*1b70*/  IADD3 R25, PT, PT, R7, -0xe00, RZ ;  /* 0xfffff20007197810 */ /* 0x000fc60007ffe0ff */
[----:B------:R-:W-:Y:S01]  /*1b80*/  IMAD.WIDE.U32 R14, R15, 0x4, R4 ;  /* 0x000000040f0e7825 */ /* 0x000fe200078e0004 */
[----:B------:R-:W-:-:S04]  /*1b90*/  IADD3 R21, PT, PT, R7, -0xc00, RZ ;  /* 0xfffff40007157810 */ /* 0x000fc80007ffe0ff */
[----:B------:R0:W2:Y:S01]  /*1ba0*/  LDG.E R22, desc[UR6][R14.64] ;  /* 0x000000060e167981 */ /* 0x0000a2000c1e1900 */
[----:B------:R-:W-:-:S04]  /*1bb0*/  IMAD.WIDE.U32 R24, R25, 0x4, R4 ;  /* 0x0000000419187825 */ /* 0x000fc800078e0004 */
[--C-:B------:R-:W-:Y:S01]  /*1bc0*/  IMAD.WIDE.U32 R20, R21, 0x4, R4.reuse ;  /* 0x0000000415147825 */ /* 0x100fe200078e0004 */
[----:B------:R-:W3:Y:S04]  /*1bd0*/  LDG.E R16, desc[UR6][R24.64] ;  /* 0x0000000618107981 */ /* 0x000ee8000c1e1900 */
[----:B------:R1:W4:Y:S01]  /*1be0*/  LDG.E R17, desc[UR6][R20.64] ;  /* 0x0000000614117981 */ /* 0x000322000c1e1900 */
[C---:B------:R-:W-:Y:S02]  /*1bf0*/  IADD3 R19, PT, PT, R7.reuse, -0xa00, RZ ;  /* 0xfffff60007137810 */ /* 0x040fe40007ffe0ff */
[C---:B------:R-:W-:Y:S02]  /*1c00*/  IADD3 R29, PT, PT, R7.reuse, -0x800, RZ ;  /* 0xfffff800071d7810 */ /* 0x040fe40007ffe0ff */
[----:B------:R-:W-:Y:S01]  /*1c10*/  IADD3 R27, PT, PT, R7, -0x600, RZ ;  /* 0xfffffa00071b7810 */ /* 0x000fe20007ffe0ff */
[----:B------:R-:W-:Y:S01]  /*1c20*/  IMAD.WIDE.U32 R18, R19, 0x4, R4 ;  /* 0x0000000413127825 */ /* 0x000fe200078e0004 */
[----:B------:R-:W-:-:S03]  /*1c30*/  IADD3 R12, PT, PT, R7, -0x400, RZ ;  /* 0xfffffc00070c7810 */ /* 0x000fc60007ffe0ff */
[--C-:B------:R-:W-:Y:S01]  /*1c40*/  IMAD.WIDE.U32 R28, R29, 0x4, R4.reuse ;  /* 0x000000041d1c7825 */ /* 0x100fe200078e0004 */
[----:B------:R-:W5:Y:S03]  /*1c50*/  LDG.E R10, desc[UR6][R18.64] ;  /* 0x00000006120a7981 */ /* 0x000f66000c1e1900 */
[----:B0-----:R-:W-:Y:S01]  /*1c60*/  IMAD.WIDE.U32 R14, R27, 0x4, R4 ;  /* 0x000000041b0e7825 */ /* 0x001fe200078e0004 */
[----:B------:R-:W-:-:S03]  /*1c70*/  IADD3 R27, PT, PT, R7, -0x200, RZ ;  /* 0xfffffe00071b7810 */ /* 0x000fc60007ffe0ff */
[--C-:B-1----:R-:W-:Y:S02]  /*1c80*/  IMAD.WIDE.U32 R20, R12, 0x4, R4.reuse ;  /* 0x000000040c147825 */ /* 0x102fe400078e0004 */
[----:B------:R0:W5:Y:S04]  /*1c90*/  LDG.E R12, desc[UR6][R14.64] ;  /* 0x000000060e0c7981 */ /* 0x000168000c1e1900 */
[----:B------:R1:W5:Y:S01]  /*1ca0*/  LDG.E R18, desc[UR6][R28.64] ;  /* 0x000000061c127981 */ /* 0x000362000c1e1900 */
[----:B------:R-:W-:-:S04]  /*1cb0*/  IMAD.WIDE.U32 R24, R7, 0x4, R4 ;  /* 0x0000000407187825 */ /* 0x000fc800078e0004 */
[----:B0-----:R-:W-:Y:S01]  /*1cc0*/  IMAD.WIDE.U32 R14, R27, 0x4, R4 ;  /* 0x000000041b0e7825 */ /* 0x001fe200078e0004 */
[----:B------:R-:W5:Y:S04]  /*1cd0*/  LDG.E R19, desc[UR6][R24.64] ;  /* 0x0000000618137981 */ /* 0x000f68000c1e1900 */
[----:B------:R0:W5:Y:S01]  /*1ce0*/  LDG.E R27, desc[UR6][R20.64] ;  /* 0x00000006141b7981 */ /* 0x000162000c1e1900 */
[----:B-1----:R-:W-:-:S03]  /*1cf0*/  IADD3 R29, PT, PT, R7, 0x200, RZ ;  /* 0x00000200071d7810 */ /* 0x002fc60007ffe0ff */
[----:B------:R1:W5:Y:S01]  /*1d00*/  LDG.E R26, desc[UR6][R14.64] ;  /* 0x000000060e1a7981 */ /* 0x000362000c1e1900 */
[----:B0-----:R-:W-:Y:S01]  /*1d10*/  IADD3 R21, PT, PT, R7, 0x400, RZ ;  /* 0x0000040007157810 */ /* 0x001fe20007ffe0ff */
[----:B------:R-:W-:Y:S01]  /*1d20*/  IMAD.WIDE.U32 R28, R29, 0x4, R4 ;  /* 0x000000041d1c7825 */ /* 0x000fe200078e0004 */
[----:B-1----:R-:W-:-:S05]  /*1d30*/  IADD3 R15, PT, PT, R7, 0x800, RZ ;  /* 0x00000800070f7810 */ /* 0x002fca0007ffe0ff */
[----:B------:R-:W5:Y:S01]  /*1d40*/  LDG.E R28, desc[UR6][R28.64] ;  /* 0x000000061c1c7981 */ /* 0x000f62000c1e1900 */
[----:B------:R-:W-:-:S06]  /*1d50*/  IMAD.WIDE.U32 R14, R15, 0x4, R4 ;  /* 0x000000040f0e7825 */ /* 0x000fcc00078e0004 */
[----:B------:R-:W5:Y:S01]  /*1d60*/  LDG.E R14, desc[UR6][R14.64] ;  /* 0x000000060e0e7981 */ /* 0x000f62000c1e1900 */
[----:B--2---:R-:W-:Y:S01]  /*1d70*/  FADD R25, R22, R23 ;  /* 0x0000001716197221 */ /* 0x004fe20000000000 */
[----:B------:R-:W-:Y:S01]  /*1d80*/  IMAD.WIDE.U32 R22, R21, 0x4, R4 ;  /* 0x0000000415167825 */ /* 0x000fe200078e0004 */
[----:B------:R-:W-:-:S03]  /*1d90*/  IADD3 R21, PT, PT, R7, 0x600, RZ ;  /* 0x0000060007157810 */ /* 0x000fc60007ffe0ff */
[----:B---3--:R-:W-:Y:S02]  /*1da0*/  FADD R16, R25, R16 ;  /* 0x0000001019107221 */ /* 0x008fe40000000000 */
[----:B------:R-:W-:Y:S01]  /*1db0*/  IMAD.WIDE.U32 R20, R21, 0x4, R4 ;  /* 0x0000000415147825 */ /* 0x000fe200078e0004 */
[----:B------:R-:W-:Y:S01]  /*1dc0*/  IADD3 R25, PT, PT, R7, 0xa00, RZ ;  /* 0x00000a0007197810 */ /* 0x000fe20007ffe0ff */
[----:B------:R-:W2:Y:S04]  /*1dd0*/  LDG.E R29, desc[UR6][R22.64] ;  /* 0x00000006161d7981 */ /* 0x000ea8000c1e1900 */
[----:B------:R4:W3:Y:S02]  /*1de0*/  LDG.E R20, desc[UR6][R20.64] ;  /* 0x0000000614147981 */ /* 0x0008e4000c1e1900 */
[----:B----4-:R-:W-:Y:S01]  /*1df0*/  FADD R21, R16, R17 ;  /* 0x0000001110157221 */ /* 0x010fe20000000000 */
[----:B------:R-:W-:Y:S01]  /*1e00*/  IMAD.WIDE.U32 R16, R25, 0x4, R4 ;  /* 0x0000000419107825 */ /* 0x000fe200078e0004 */
[----:B------:R-:W-:-:S05]  /*1e10*/  IADD3 R25, PT, PT, R7, 0xc00, RZ ;  /* 0x00000c0007197810 */ /* 0x000fca0007ffe0ff */
[--C-:B------:R-:W-:Y:S01]  /*1e20*/  IMAD.WIDE.U32 R22, R25, 0x4, R4.reuse ;  /* 0x0000000419167825 */ /* 0x100fe200078e0004 */
[----:B------:R-:W-:Y:S01]  /*1e30*/  IADD3 R25, PT, PT, R7, 0xe00, RZ ;  /* 0x00000e0007197810 */ /* 0x000fe20007ffe0ff */
[----:B------:R-:W4:Y:S04]  /*1e40*/  LDG.E R16, desc[UR6][R16.64] ;  /* 0x0000000610107981 */ /* 0x000f28000c1e1900 */
[----:B------:R-:W-:Y:S01]  /*1e50*/  IMAD.WIDE.U32 R24, R25, 0x4, R4 ;  /* 0x0000000419187825 */ /* 0x000fe200078e0004 */
[----:B------:R-:W4:Y:S05]  /*1e60*/  LDG.E R22, desc[UR6][R22.64] ;  /* 0x0000000616167981 */ /* 0x000f2a000c1e1900 */
[----:B------:R-:W4:Y:S01]  /*1e70*/  LDG.E R24, desc[UR6][R24.64] ;  /* 0x0000000618187981 */ /* 0x000f22000c1e1900 */
[----:B-----5:R-:W-:-:S04]  /*1e80*/  FADD R21, R21, R10 ;  /* 0x0000000a15157221 */ /* 0x020fc80000000000 */
[----:B------:R-:W-:-:S04]  /*1e90*/  FADD R21, R21, R18 ;  /* 0x0000001215157221 */ /* 0x000fc80000000000 */
[----:B------:R-:W-:-:S04]  /*1ea0*/  FADD R12, R21, R12 ;  /* 0x0000000c150c7221 */ /* 0x000fc80000000000 */
[----:B------:R-:W-:-:S04]  /*1eb0*/  FADD R27, R12, R27 ;  /* 0x0000001b0c1b7221 */ /* 0x000fc80000000000 */
[----:B------:R-:W-:-:S04]  /*1ec0*/  FADD R26, R27, R26 ;  /* 0x0000001a1b1a7221 */ /* 0x000fc80000000000 */
[----:B------:R-:W-:-:S04]  /*1ed0*/  FADD R19, R26, R19 ;  /* 0x000000131a137221 */ /* 0x000fc80000000000 */
[----:B------:R-:W-:Y:S01]  /*1ee0*/  FADD R28, R19, R28 ;  /* 0x0000001c131c7221 */ /* 0x000fe20000000000 */
[----:B------:R-:W-:-:S04]  /*1ef0*/  IADD3 R13, PT, PT, R13, 0x10, RZ ;  /* 0x000000100d0d7810 */ /* 0x000fc80007ffe0ff */
[----:B------:R-:W-:Y:S02]  /*1f00*/  ISETP.NE.AND P0, PT, R13, RZ, PT ;  /* 0x000000ff0d00720c */ /* 0x000fe40003f05270 */
[----:B------:R-:W-:Y:S02]  /*1f10*/  IADD3 R11, PT, PT, R11, 0x2000, RZ ;  /* 0x000020000b0b7810 */ /* 0x000fe40007ffe0ff */
[----:B------:R-:W-:Y:S01]  /*1f20*/  IADD3 R7, PT, PT, R7, 0x2000, RZ ;  /* 0x0000200007077810 */ /* 0x000fe20007ffe0ff */
[----:B--2---:R-:W-:-:S04]  /*1f30*/  FADD R29, R28, R29 ;  /* 0x0000001d1c1d7221 */ /* 0x004fc80000000000 */
[----:B---3--:R-:W-:-:S04]  /*1f40*/  FADD R29, R29, R20 ;  /* 0x000000141d1d7221 */ /* 0x008fc80000000000 */
[----:B------:R-:W-:-:S04]  /*1f50*/  FADD R29, R29, R14 ;  /* 0x0000000e1d1d7221 */ /* 0x000fc80000000000 */
[----:B----4-:R-:W-:-:S04]  /*1f60*/  FADD R29, R29, R16 ;  /* 0x000000101d1d7221 */ /* 0x010fc80000000000 */
[----:B------:R-:W-:-:S04]  /*1f70*/  FADD R29, R29, R22 ;  /* 0x000000161d1d7221 */ /* 0x000fc80000000000 */
[----:B------:R-:W-:Y:S01]  /*1f80*/  FADD R23, R29, R24 ;  /* 0x000000181d177221 */ /* 0x000fe20000000000 */
[----:B------:R-:W-:Y:S06]  /*1f90*/  @P0 BRA `(.L_x_197) ;  /* 0xfffffff800f00947 */ /* 0x000fec000383ffff */
[----:B------:R-:W-:Y:S05]  /*1fa0*/  BSYNC.RECONVERGENT B3 ;  /* 0x0000000000037941 */ /* 0x000fea0003800200 */
.L_x_196:
[----:B------:R-:W-:-:S07]  /*1fb0*/  IADD3 R16, PT, PT, R11, -0x1000, RZ ;  /* 0xfffff0000b107810 */ /* 0x000fce0007ffe0ff */
.L_x_195:
[----:B------:R-:W-:Y:S05]  /*1fc0*/  BSYNC.RECONVERGENT B2 ;  /* 0x0000000000027941 */ /* 0x000fea0003800200 */
.L_x_194:
[----:B------:R-:W-:-:S13]  /*1fd0*/  ISETP.NE.AND P0, PT, R8, RZ, PT ;  /* 0x000000ff0800720c */ /* 0x000fda0003f05270 */
[----:B------:R-:W-:Y:S05]  /*1fe0*/  @!P0 BRA `(.L_x_193) ;  /* 0x00000004002c8947 */ /* 0x000fea0003800000 */
[----:B------:R-:W-:Y:S01]  /*1ff0*/  ISETP.GE.U32.AND P0, PT, R8, 0x8, PT ;  /* 0x000000080800780c */ /* 0x000fe20003f06070 */
[----:B------:R-:W-:Y:S01]  /*2000*/  BSSY.RECONVERGENT B2, `(.L_x_198) ;  /* 0x0000025000027945 */ /* 0x000fe20003800200 */
[----:B------:R-:W-:-:S04]  /*2010*/  LOP3.LUT R22, R6, 0x7, RZ, 0xc0, !PT ;  /* 0x0000000706167812 */ /* 0x000fc800078ec0ff */
[----:B------:R-:W-:-:S07]  /*2020*/  ISETP.NE.AND P1, PT, R22, RZ, PT ;  /* 0x000000ff1600720c */ /* 0x000fce0003f25270 */
[----:B------:R-:W-:Y:S06]  /*2030*/  @!P0 BRA `(.L_x_199) ;  /* 0x0000000000848947 */ /* 0x000fec0003800000 */
[----:B------:R-:W-:-:S04]  /*2040*/  IADD3 R7, PT, PT, R16, R9, RZ ;  /* 0x0000000910077210 */ /* 0x000fc80007ffe0ff */
[C---:B------:R-:W-:Y:S01]  /*2050*/  IADD3 R21, PT, PT, R7.reuse, 0x200, RZ ;  /* 0x0000020007157810 */ /* 0x040fe20007ffe0ff */
[C---:B------:R-:W-:Y:S01]  /*2060*/  IMAD.WIDE.U32 R14, R7.reuse, 0x4, R4 ;  /* 0x00000004070e7825 */ /* 0x040fe200078e0004 */
[----:B------:R-:W-:-:S03]  /*2070*/  IADD3 R19, PT, PT, R7, 0x400, RZ ;  /* 0x0000040007137810 */ /* 0x000fc60007ffe0ff */
[--C-:B------:R-:W-:Y:S01]  /*2080*/  IMAD.WIDE.U32 R20, R21, 0x4, R4.reuse ;  /* 0x0000000415147825 */ /* 0x100fe200078e0004 */
[----:B------:R0:W2:Y:S01]  /*2090*/  LDG.E R8, desc[UR6][R14.64] ;  /* 0x000000060e087981 */ /* 0x0000a2000c1e1900 */
[----:B------:R-:W-:Y:S02]  /*20a0*/  IADD3 R11, PT, PT, R7, 0x600, RZ ;  /* 0x00000600070b7810 */ /* 0x000fe40007ffe0ff */
[--C-:B------:R-:W-:Y:S01]  /*20b0*/  IMAD.WIDE.U32 R18, R19, 0x4, R4.reuse ;  /* 0x0000000413127825 */ /* 0x100fe200078e0004 */
[----:B------:R1:W3:Y:S01]  /*20c0*/  LDG.E R17, desc[UR6][R20.64] ;  /* 0x0000000614117981 */ /* 0x0002e2000c1e1900 */
[----:B------:R-:W-:Y:S02]  /*20d0*/  IADD3 R13, PT, PT, R7, 0x800, RZ ;  /* 0x00000800070d7810 */ /* 0x000fe40007ffe0ff */
[--C-:B------:R-:W-:Y:S01]  /*20e0*/  IMAD.WIDE.U32 R10, R11, 0x4, R4.reuse ;  /* 0x000000040b0a7825 */ /* 0x100fe200078e0004 */
[----:B------:R-:W-:Y:S01]  /*20f0*/  IADD3 R25, PT, PT, R7, 0xa00, RZ ;  /* 0x00000a0007197810 */ /* 0x000fe20007ffe0ff */
[----:B------:R-:W4:Y:S02]  /*2100*/  LDG.E R18, desc[UR6][R18.64] ;  /* 0x0000000612127981 */ /* 0x000f24000c1e1900 */
[--C-:B------:R-:W-:Y:S01]  /*2110*/  IMAD.WIDE.U32 R12, R13, 0x4, R4.reuse ;  /* 0x000000040d0c7825 */ /* 0x100fe200078e0004 */
[----:B------:R-:W-:Y:S01]  /*2120*/  IADD3 R27, PT, PT, R7, 0xc00, RZ ;  /* 0x00000c00071b7810 */ /* 0x000fe20007ffe0ff */
[----:B------:R-:W5:Y:S02]  /*2130*/  LDG.E R10, desc[UR6][R10.64] ;  /* 0x000000060a0a7981 */ /* 0x000f64000c1e1900 */
[--C-:B0-----:R-:W-:Y:S01]  /*2140*/  IMAD.WIDE.U32 R14, R25, 0x4, R4.reuse ;  /* 0x00000004190e7825 */ /* 0x101fe200078e0004 */
[----:B------:R-:W-:Y:S01]  /*2150*/  IADD3 R25, PT, PT, R7, 0xe00, RZ ;  /* 0x00000e0007197810 */ /* 0x000fe20007ffe0ff */
[----:B------:R-:W5:Y:S02]  /*2160*/  LDG.E R12, desc[UR6][R12.64] ;  /* 0x000000060c0c7981 */ /* 0x000f64000c1e1900 */
[----:B-1----:R-:W-:-:S02]  /*2170*/  IMAD.WIDE.U32 R20, R27, 0x4, R4 ;  /* 0x000000041b147825 */ /* 0x002fc400078e0004 */
[----:B------:R-:W5:Y:S02]  /*2180*/  LDG.E R15, desc[UR6][R14.64] ;  /* 0x000000060e0f7981 */ /* 0x000f64000c1e1900 */
[----:B------:R-:W-:Y:S02]  /*2190*/  IMAD.WIDE.U32 R24, R25, 0x4, R4 ;  /* 0x0000000419187825 */ /* 0x000fe400078e0004 */
        /* <DEDUP_REMOVED lines=11> */
.L_x_199:
[----:B------:R-:W-:Y:S05]  /*2250*/  BSYNC.RECONVERGENT B2 ;  /* 0x0000000000027941 */ /* 0x000fea0003800200 */
.L_x_198:
[----:B------:R-:W-:Y:S05]  /*2260*/  @!P1 BRA `(.L_x_193) ;  /* 0x00000000008c9947 */ /* 0x000fea0003800000 */
[----:B------:R-:W-:Y:S01]  /*2270*/  ISETP.GE.U32.AND P0, PT, R22, 0x4, PT ;  /* 0x000000041600780c */ /* 0x000fe20003f06070 */
[----:B------:R-:W-:Y:S01]  /*2280*/  BSSY.RECONVERGENT B2, `(.L_x_200) ;  /* 0x0000014000027945 */ /* 0x000fe20003800200 */
[----:B------:R-:W-:-:S11]  /*2290*/  LOP3.LUT P1, RZ, R6, 0x3, RZ, 0xc0, !PT ;  /* 0x0000000306ff7812 */ /* 0x000fd6000782c0ff */
[----:B------:R-:W-:Y:S05]  /*22a0*/  @!P0 BRA `(.L_x_201) ;  /* 0x0000000000448947 */ /* 0x000fea0003800000 */
[----:B------:R-:W-:-:S04]  /*22b0*/  IADD3 R11, PT, PT, R16, R9, RZ ;  /* 0x00000009100b7210 */ /* 0x000fc80007ffe0ff */
[C---:B------:R-:W-:Y:S01]  /*22c0*/  IADD3 R9, PT, PT, R11.reuse, 0x200, RZ ;  /* 0x000002000b097810 */ /* 0x040fe20007ffe0ff */
[C---:B------:R-:W-:Y:S01]  /*22d0*/  IMAD.WIDE.U32 R6, R11.reuse, 0x4, R4 ;  /* 0x000000040b067825 */ /* 0x040fe200078e0004 */
[----:B------:R-:W-:-:S03]  /*22e0*/  IADD3 R13, PT, PT, R11, 0x400, RZ ;  /* 0x000004000b0d7810 */ /* 0x000fc60007ffe0ff */
[--C-:B------:R-:W-:Y:S01]  /*22f0*/  IMAD.WIDE.U32 R8, R9, 0x4, R4.reuse ;  /* 0x0000000409087825 */ /* 0x100fe200078e0004 */
[----:B------:R-:W-:Y:S01]  /*2300*/  IADD3 R15, PT, PT, R11, 0x600, RZ ;  /* 0x000006000b0f7810 */ /* 0x000fe20007ffe0ff */
[----:B------:R-:W2:Y:S02]  /*2310*/  LDG.E R6, desc[UR6][R6.64] ;  /* 0x0000000606067981 */ /* 0x000ea4000c1e1900 */
[--C-:B------:R-:W-:Y:S02]  /*2320*/  IMAD.WIDE.U32 R10, R13, 0x4, R4.reuse ;  /* 0x000000040d0a7825 */ /* 0x100fe400078e0004 */
[----:B------:R-:W3:Y:S02]  /*2330*/  LDG.E R8, desc[UR6][R8.64] ;  /* 0x0000000608087981 */ /* 0x000ee4000c1e1900 */
[----:B------:R-:W-:Y:S02]  /*2340*/  IMAD.WIDE.U32 R12, R15, 0x4, R4 ;  /* 0x000000040f0c7825 */ /* 0x000fe400078e0004 */
[----:B------:R-:W4:Y:S04]  /*2350*/  LDG.E R10, desc[UR6][R10.64] ;  /* 0x000000060a0a7981 */ /* 0x000f28000c1e1900 */
[----:B------:R-:W5:Y:S01]  /*2360*/  LDG.E R12, desc[UR6][R12.64] ;  /* 0x000000060c0c7981 */ /* 0x000f62000c1e1900 */
[----:B------:R-:W-:Y:S01]  /*2370*/  IADD3 R16, PT, PT, R16, 0x800, RZ ;  /* 0x0000080010107810 */ /* 0x000fe20007ffe0ff */
[----:B--2---:R-:W-:-:S04]  /*2380*/  FADD R23, R23, R6 ;  /* 0x0000000617177221 */ /* 0x004fc80000000000 */
[----:B---3--:R-:W-:-:S04]  /*2390*/  FADD R23, R23, R8 ;  /* 0x0000000817177221 */ /* 0x008fc80000000000 */
[----:B----4-:R-:W-:-:S04]  /*23a0*/  FADD R23, R23, R10 ;  /* 0x0000000a17177221 */ /* 0x010fc80000000000 */
[----:B-----5:R-:W-:-:S07]  /*23b0*/  FADD R23, R23, R12 ;  /* 0x0000000c17177221 */ /* 0x020fce0000000000 */
.L_x_201:
[----:B------:R-:W-:Y:S05]  /*23c0*/  BSYNC.RECONVERGENT B2 ;  /* 0x0000000000027941 */ /* 0x000fea0003800200 */
.L_x_200:
[----:B------:R-:W-:Y:S05]  /*23d0*/  @!P1 BRA `(.L_x_193) ;  /* 0x0000000000309947 */ /* 0x000fea0003800000 */
[----:B------:R-:W-:Y:S02]  /*23e0*/  LOP3.LUT R2, R2, 0xffff, RZ, 0xc0, !PT ;  /* 0x0000ffff02027812 */ /* 0x000fe400078ec0ff */
[----:B------:R-:W-:Y:S02]  /*23f0*/  IADD3 R9, PT, PT, R16, R0, RZ ;  /* 0x0000000010097210 */ /* 0x000fe40007ffe0ff */
[----:B------:R-:W-:-:S04]  /*2400*/  LEA.HI R2, R2, 0x1, RZ, 0x17 ;  /* 0x0000000102027811 */ /* 0x000fc800078fb8ff */
[----:B------:R-:W-:-:S04]  /*2410*/  LOP3.LUT R2, R2, 0x3, RZ, 0xc0, !PT ;  /* 0x0000000302027812 */ /* 0x000fc800078ec0ff */
[----:B------:R-:W-:-:S07]  /*2420*/  IADD3 R2, PT, PT, -R2, RZ, RZ ;  /* 0x000000ff02027210 */ /* 0x000fce0007ffe1ff */
.L_x_202:
[----:B------:R-:W-:-:S06]  /*2430*/  IMAD.WIDE.U32 R6, R9, 0x4, R4 ;  /* 0x0000000409067825 */ /* 0x000fcc00078e0004 */
[----:B------:R-:W2:Y:S01]  /*2440*/  LDG.E R6, desc[UR6][R6.64] ;  /* 0x0000000606067981 */ /* 0x000ea2000c1e1900 */
[----:B------:R-:W-:Y:S02]  /*2450*/  IADD3 R2, PT, PT, R2, 0x1, RZ ;  /* 0x0000000102027810 */ /* 0x000fe40007ffe0ff */
[----:B------:R-:W-:Y:S02]  /*2460*/  IADD3 R9, PT, PT, R9, 0x200, RZ ;  /* 0x0000020009097810 */ /* 0x000fe40007ffe0ff */
[----:B------:R-:W-:Y:S01]  /*2470*/  ISETP.NE.AND P0, PT, R2, RZ, PT ;  /* 0x000000ff0200720c */ /* 0x000fe20003f05270 */
[----:B--2---:R-:W-:-:S12]  /*2480*/  FADD R23, R6, R23 ;  /* 0x0000001706177221 */ /* 0x004fd80000000000 */
[----:B------:R-:W-:Y:S05]  /*2490*/  @P0 BRA `(.L_x_202) ;  /* 0xfffffffc00e40947 */ /* 0x000fea000383ffff */
.L_x_193:
[----:B------:R-:W-:Y:S05]  /*24a0*/  BSYNC.RECONVERGENT B1 ;  /* 0x0000000000017941 */ /* 0x000fea0003800200 */
.L_x_190:
        /* <DEDUP_REMOVED lines=33> */
[----:B------:R-:W1:Y:S04]  /*26c0*/  LDS.128 R8, [UR4+0x20] ;  /* 0x00002004ff087984 */ /* 0x000e680008000c00 */
[----:B--2---:R-:W2:Y:S04]  /*26d0*/  LDS.128 R4, [UR4+0x30] ;  /* 0x00003004ff047984 */ /* 0x004ea80008000c00 */
        /* <DEDUP_REMOVED lines=16> */
.L_x_189:
[----:B------:R-:W-:Y:S05]  /*27e0*/  BSYNC.RECONVERGENT B0 ;  /* 0x0000000000007941 */ /* 0x000fea0003800200 */
.L_x_173:
[----:B------:R-:W-:Y:S05]  /*27f0*/  @P0 EXIT ;  /* 0x000000000000094d */ /* 0x000fea0003800000 */
[----:B012---:R-:W0:Y:S02]  /*2800*/  LDC.64 R4, c[0x0][0x388] ;  /* 0x0000e200ff047b82 */ /* 0x007e240000000a00 */
[----:B0-----:R-:W-:-:S05]  /*2810*/  IMAD.WIDE.U32 R2, R3, 0x4, R4 ;  /* 0x0000000403027825 */ /* 0x001fca00078e0004 */
[----:B------:R-:W-:Y:S01]  /*2820*/  STG.E desc[UR6][R2.64], R20 ;  /* 0x0000001402007986 */ /* 0x000fe2000c101906 */
[----:B------:R-:W-:Y:S05]  /*2830*/  EXIT ;  /* 0x000000000000794d */ /* 0x000fea0003800000 */
.L_x_203:
        /* <DEDUP_REMOVED lines=12> */
.L_x_269:


//--------------------- .text._ZN3cub18CUB_300001_SM_10006detail6reduce28DeviceReduceSingleTileKernelINS2_10policy_hubIfjN4cuda3std3__44plusIfEEE10Policy1000EN6thrust24THRUST_300001_SM_1000_NS6detail15normal_iteratorINSD_10device_ptrIfEEEEPfjS9_ffNS7_10__identityEEEvT0_T1_T2_T3_T4_T6_ --------------------------
	.section	.text._ZN3cub18CUB_300001_SM_10006detail6reduce28DeviceReduceSingleTileKernelINS2_10policy_hubIfjN4cuda3std3__44plusIfEEE10Policy1000EN6thrust24THRUST_300001_SM_1000_NS6detail15normal_iteratorINSD_10device_ptrIfEEEEPfjS9_ffNS7_10__identityEEEvT0_T1_T2_T3_T4_T6_,"ax",@progbits
	.align	128
        .global         _ZN3cub18CUB_300001_SM_10006detail6reduce28DeviceReduceSingleTileKernelINS2_10policy_hubIfjN4cuda3std3__44plusIfEEE10Policy1000EN6thrust24THRUST_300001_SM_1000_NS6detail15normal_iteratorINSD_10device_ptrIfEEEEPfjS9_ffNS7_10__identityEEEvT0_T1_T2_T3_T4_T6_
        .type           _ZN3cub18CUB_300001_SM_10006detail6reduce28DeviceReduceSingleTileKernelINS2_10policy_hubIfjN4cuda3std3__44plusIfEEE10Policy1000EN6thrust24THRUST_300001_SM_1000_NS6detail15normal_iteratorINSD_10device_ptrIfEEEEPfjS9_ffNS7_10__identityEEEvT0_T1_T2_T3_T4_T6_,@function
        .size           _ZN3cub18CUB_300001_SM_10006detail6reduce28DeviceReduceSingleTileKernelINS2_10policy_hubIfjN4cuda3std3__44plusIfEEE10Policy1000EN6thrust24THRUST_300001_SM_1000_NS6detail15normal_iteratorINSD_10device_ptrIfEEEEPfjS9_ffNS7_10__identityEEEvT0_T1_T2_T3_T4_T6_,(.L_x_270 - _ZN3cub18CUB_300001_SM_10006detail6reduce28DeviceReduceSingleTileKernelINS2_10policy_hubIfjN4cuda3std3__44plusIfEEE10Policy1000EN6thrust24THRUST_300001_SM_1000_NS6detail15normal_iteratorINSD_10device_ptrIfEEEEPfjS9_ffNS7_10__identityEEEvT0_T1_T2_T3_T4_T6_)
        .other          _ZN3cub18CUB_300001_SM_10006detail6reduce28DeviceReduceSingleTileKernelINS2_10policy_hubIfjN4cuda3std3__44plusIfEEE10Policy1000EN6thrust24THRUST_300001_SM_1000_NS6detail15normal_iteratorINSD_10device_ptrIfEEEEPfjS9_ffNS7_10__identityEEEvT0_T1_T2_T3_T4_T6_,@"STO_CUDA_ENTRY STV_DEFAULT"
_ZN3cub18CUB_300001_SM_10006detail6reduce28DeviceReduceSingleTileKernelINS2_10policy_hubIfjN4cuda3std3__44plusIfEEE10Policy1000EN6thrust24THRUST_300001_SM_1000_NS6detail15normal_iteratorINSD_10device_ptrIfEEEEPfjS9_ffNS7_10__identityEEEvT0_T1_T2_T3_T4_T6_:
.text._ZN3cub18CUB_300001_SM_10006detail6reduce28DeviceReduceSingleTileKernelINS2_10policy_hubIfjN4cuda3std3__44plusIfEEE10Policy1000EN6thrust24THRUST_300001_SM_1000_NS6detail15normal_iteratorINSD_10device_ptrIfEEEEPfjS9_ffNS7_10__identityEEEvT0_T1_T2_T3_T4_T6_:
        /* <DEDUP_REMOVED lines=13> */
.L_x_204:
[----:B------:R-:W-:Y:S01]  /*00d0*/  ISETP.GT.U32.AND P0, PT, R4, 0x1fff, PT ;  /* 0x00001fff0400780c */ /* 0x000fe20003f04070 */
[----:B------:R-:W-:-:S12]  /*00e0*/  BSSY.RECONVERGENT B0, `(.L_x_205) ;  /* 0x000022c000007945 */ /* 0x000fd80003800200 */
[----:B------:R-:W-:Y:S05]  /*00f0*/  @P0 BRA `(.L_x_206) ;  /* 0x0000001000000947 */ /* 0x000fea0003800000 */
[----:B------:R-:W0:Y:S01]  /*0100*/  S2R R5, SR_TID.X ;  /* 0x0000000000057919 */ /* 0x000e220000002100 */
[----:B------:R-:W-:Y:S01]  /*0110*/  BSSY.RECONVERGENT B1, `(.L_x_207) ;  /* 0x0000009000017945 */ /* 0x000fe20003800200 */
[----:B------:R-:W-:Y:S01]  /*0120*/  HFMA2 R0, -RZ, RZ, 0, 0 ;  /* 0x00000000ff007431 */ /* 0x000fe200000001ff */
[----:B0-----:R-:W-:Y:S02]  /*0130*/  ISETP.GE.U32.AND P0, PT, R5, R4, PT ;  /* 0x000000040500720c */ /* 0x001fe40003f06070 */
[----:B------:R-:W-:-:S11]  /*0140*/  MOV R7, R5 ;  /* 0x0000000500077202 */ /* 0x000fd60000000f00 */
[----:B------:R-:W-:Y:S05]  /*0150*/  @P0 BRA `(.L_x_208) ;  /* 0x0000000000100947 */ /* 0x000fea0003800000 */
[----:B------:R-:W0:Y:S02]  /*0160*/  LDC.64 R2, c[0x0][0x380] ;  /* 0x0000e000ff027b82 */ /* 0x000e240000000a00 */
[----:B0-----:R-:W-:-:S05]  /*0170*/  IMAD.WIDE.U32 R2, R5, 0x4, R2 ;  /* 0x0000000405027825 */ /* 0x001fca00078e0002 */
[----:B------:R0:W5:Y:S01]  /*0180*/  LDG.E R0, desc[UR6][R2.64] ;  /* 0x0000000602007981 */ /* 0x000162000c1e1900 */
[----:B------:R-:W-:-:S07]  /*0190*/  IADD3 R7, PT, PT, R5, 0x200, RZ ;  /* 0x0000020005077810 */ /* 0x000fce0007ffe0ff */
.L_x_208:
[----:B------:R-:W-:Y:S05]  /*01a0*/  BSYNC.RECONVERGENT B1 ;  /* 0x0000000000017941 */ /* 0x000fea0003800200 */
.L_x_207:
[----:B------:R-:W-:Y:S01]  /*01b0*/  ISETP.GE.U32.AND P0, PT, R7, R4, PT ;  /* 0x000000040700720c */ /* 0x000fe20003f06070 */
[----:B------:R-:W-:-:S12]  /*01c0*/  BSSY.RECONVERGENT B1, `(.L_x_209) ;  /* 0x0000070000017945 */ /* 0x000fd80003800200 */
[----:B------:R-:W-:Y:S05]  /*01d0*/  @P0 BRA `(.L_x_210) ;  /* 0x0000000400b80947 */ /* 0x000fea0003800000 */
[----:B0-----:R-:W-:Y:S01]  /*01e0*/  LOP3.LUT R3, RZ, R7, RZ, 0x33, !PT ;  /* 0x00000007ff037212 */ /* 0x001fe200078e33ff */
[----:B------:R-:W-:Y:S03]  /*01f0*/  BSSY.RECONVERGENT B2, `(.L_x_211) ;  /* 0x0000033000027945 */ /* 0x000fe60003800200 */
[----:B------:R-:W-:-:S04]  /*0200*/  IADD3 R3, PT, PT, R3, R4, RZ ;  /* 0x0000000403037210 */ /* 0x000fc80007ffe0ff */
        /* <DEDUP_REMOVED lines=9> */
[----:B------:R-:W-:-:S04]  /*02a0*/  IADD3 R2, P0, PT, R2, 0x4000, RZ ;  /* 0x0000400002027810 */ /* 0x000fc80007f1e0ff */
[----:B------:R-:W-:-:S09]  /*02b0*/  IADD3.X R3, PT, PT, RZ, R3, RZ, P0, !PT ;  /* 0x00000003ff037210 */ /* 0x000fd200007fe4ff */
.L_x_213:
        /* <DEDUP_REMOVED lines=19> */
[----:B0-----:R-:W-:-:S04]  /*03f0*/  IADD3 R2, P2, PT, R2, 0x8000, RZ ;  /* 0x0000800002027810 */ /* 0x001fc80007f5e0ff */
[----:B------:R-:W-:Y:S01]  /*0400*/  IADD3.X R3, PT, PT, RZ, R3, RZ, P2, !PT ;  /* 0x00000003ff037210 */ /* 0x000fe200017fe4ff */
        /* <DEDUP_REMOVED lines=17> */
.L_x_212:
[----:B------:R-:W-:Y:S05]  /*0520*/  BSYNC.RECONVERGENT B2 ;  /* 0x0000000000027941 */ /* 0x000fea0003800200 */
.L_x_211:
[----:B------:R-:W-:Y:S05]  /*0530*/  @!P1 BRA `(.L_x_210) ;  /* 0x0000000000e09947 */ /* 0x000fea0003800000 */
[----:B------:R-:W-:Y:S01]  /*0540*/  ISETP.GE.U32.AND P0, PT, R22, 0x8, PT ;  /* 0x000000081600780c */ /* 0x000fe20003f06070 */
[----:B------:R-:W-:Y:S01]  /*0550*/  BSSY.RECONVERGENT B2, `(.L_x_214) ;  /* 0x0000017000027945 */ /* 0x000fe20003800200 */
[----:B------:R-:W-:-:S04]  /*0560*/  LOP3.LUT R10, R6, 0x7, RZ, 0xc0, !PT ;  /* 0x00000007060a7812 */ /* 0x000fc800078ec0ff */
[----:B------:R-:W-:-:S07]  /*0570*/  ISETP.NE.AND P1, PT, R10, RZ, PT ;  /* 0x000000ff0a00720c */ /* 0x000fce0003f25270 */
[----:B------:R-:W-:Y:S06]  /*0580*/  @!P0 BRA `(.L_x_215) ;  /* 0x00000000004c8947 */ /* 0x000fec0003800000 */
[----:B------:R-:W0:Y:S02]  /*0590*/  LDC.64 R2, c[0x0][0x380] ;  /* 0x0000e000ff027b82 */ /* 0x000e240000000a00 */
[----:B0-----:R-:W-:-:S05]  /*05a0*/  IMAD.WIDE.U32 R2, R7, 0x4, R2 ;  /* 0x0000000407027825 */ /* 0x001fca00078e0002 */
        /* <DEDUP_REMOVED lines=17> */
.L_x_215:
[----:B------:R-:W-:Y:S05]  /*06c0*/  BSYNC.RECONVERGENT B2 ;  /* 0x0000000000027941 */ /* 0x000fea0003800200 */
.L_x_214:
        /* <DEDUP_REMOVED lines=17> */
.L_x_217:
[----:B------:R-:W-:Y:S05]  /*07e0*/  BSYNC.RECONVERGENT B2 ;  /* 0x0000000000027941 */ /* 0x000fea0003800200 */
.L_x_216:
[----:B------:R-:W-:Y:S05]  /*07f0*/  @!P1 BRA `(.L_x_210) ;  /* 0x0000000000309947 */ /* 0x000fea0003800000 */
[----:B------:R-:W0:Y:S01]  /*0800*/  LDC.64 R2, c[0x0][0x380] ;  /* 0x0000e000ff027b82 */ /* 0x000e220000000a00 */
[----:B------:R-:W-:Y:S01]  /*0810*/  IADD3 R6, PT, PT, -R6, RZ, RZ ;  /* 0x000000ff06067210 */ /* 0x000fe20007ffe1ff */
[----:B0-----:R-:W-:-:S05]  /*0820*/  IMAD.WIDE.U32 R2, R7, 0x4, R2 ;  /* 0x0000000407027825 */ /* 0x001fca00078e0002 */
[----:B------:R-:W-:-:S07]  /*0830*/  MOV R7, R3 ;  /* 0x0000000300077202 */ /* 0x000fce0000000f00 */
.L_x_218:
[----:B------:R-:W-:-:S06]  /*0840*/  MOV R3, R7 ;  /* 0x0000000700037202 */ /* 0x000fcc0000000f00 */
[----:B------:R0:W2:Y:S01]  /*0850*/  LDG.E R3, desc[UR6][R2.64] ;  /* 0x0000000602037981 */ /* 0x0000a2000c1e1900 */
[----:B------:R-:W-:-:S04]  /*0860*/  IADD3 R6, PT, PT, R6, 0x1, RZ ;  /* 0x0000000106067810 */ /* 0x000fc80007ffe0ff */
[----:B------:R-:W-:Y:S02]  /*0870*/  ISETP.NE.AND P0, PT, R6, RZ, PT ;  /* 0x000000ff0600720c */ /* 0x000fe40003f05270 */
[----:B0-----:R-:W-:-:S04]  /*0880*/  IADD3 R2, P1, PT, R2, 0x800, RZ ;  /* 0x0000080002027810 */ /* 0x001fc80007f3e0ff */
[----:B------:R-:W-:Y:S01]  /*0890*/  IADD3.X R7, PT, PT, RZ, R7, RZ, P1, !PT ;  /* 0x00000007ff077210 */ /* 0x000fe20000ffe4ff */
[----:B--2--5:R-:W-:-:S06]  /*08a0*/  FADD R0, R3, R0 ;  /* 0x0000000003007221 */ /* 0x024fcc0000000000 */
[----:B------:R-:W-:Y:S05]  /*08b0*/  @P0 BRA `(.L_x_218) ;  /* 0xfffffffc00e00947 */ /* 0x000fea000383ffff */
.L_x_210:
[----:B------:R-:W-:Y:S05]  /*08c0*/  BSYNC.RECONVERGENT B1 ;  /* 0x0000000000017941 */ /* 0x000fea0003800200 */
.L_x_209:
[----:B------:R-:W-:Y:S02]  /*08d0*/  ISETP.GE.U32.AND P0, PT, R4, 0x200, PT ;  /* 0x000002000400780c */ /* 0x000fe40003f06070 */
        /* <DEDUP_REMOVED lines=36> */
[----:B------:R-:W3:Y:S04]  /*0b20*/  LDS.128 R8, [UR4+0x30] ;  /* 0x00003004ff087984 */ /* 0x000ee80008000c00 */
[----:B------:R-:W4:Y:S01]  /*0b30*/  LDS.128 R16, [UR4+0x40] ;  /* 0x00004004ff107984 */ /* 0x000f220008000c00 */
[----:B0-----:R-:W-:-:S04]  /*0b40*/  FADD R5, R0, R5 ;  /* 0x0000000500057221 */ /* 0x001fc80000000000 */
        /* <DEDUP_REMOVED lines=9> */
[----:B------:R-:W-:-:S04]  /*0be0*/  FADD R11, R10, R11 ;  /* 0x0000000b0a0b7221 */ /* 0x000fc80000000000 */
[----:B----4-:R-:W-:-:S04]  /*0bf0*/  FADD R16, R11, R16 ;  /* 0x000000100b107221 */ /* 0x010fc80000000000 */
[----:B------:R-:W-:-:S04]  /*0c00*/  FADD R17, R16, R17 ;  /* 0x0000001110117221 */ /* 0x000fc80000000000 */
[----:B------:R-:W-:-:S04]  /*0c10*/  FADD R18, R17, R18 ;  /* 0x0000001211127221 */ /* 0x000fc80000000000 */
[----:B------:R-:W-:Y:S01]  /*0c20*/  FADD R0, R18, R19 ;  /* 0x0000001312007221 */ /* 0x000fe20000000000 */
[----:B------:R-:W-:Y:S06]  /*0c30*/  BRA `(.L_x_220) ;  /* 0x0000001400d87947 */ /* 0x000fec0003800000 */
.L_x_219:
[----:B------:R-:W1:Y:S01]  /*0c40*/  S2R R6, SR_LANEID ;  /* 0x0000000000067919 */ /* 0x000e620000000000 */
[----:B------:R-:W-:-:S04]  /*0c50*/  LOP3.LUT R0, R5, 0x3e0, RZ, 0xc0, !PT ;  /* 0x000003e005007812 */ /* 0x000fc800078ec0ff */
[----:B0-----:R-:W-:Y:S02]  /*0c60*/  IADD3 R3, PT, PT, R0, 0x20, RZ ;  /* 0x0000002000037810 */ /* 0x001fe40007ffe0ff */
[----:B------:R-:W-:Y:S02]  /*0c70*/  LOP3.LUT R7, RZ, R0, RZ, 0x33, !PT ;  /* 0x00000000ff077212 */ /* 0x000fe400078e33ff */
[-C--:B------:R-:W-:Y:S02]  /*0c80*/  ISETP.GT.U32.AND P0, PT, R3, R4.reuse, PT ;  /* 0x000000040300720c */ /* 0x080fe40003f04070 */
        /* <DEDUP_REMOVED lines=40> */
[----:B------:R-:W0:Y:S04]  /*0f10*/  LDS.128 R20, [UR4+0x10] ;  /* 0x00001004ff147984 */ /* 0x000e280008000c00 */
        /* <DEDUP_REMOVED lines=30> */
.L_x_206:
[----:B------:R-:W0:Y:S01]  /*1100*/  S2R R0, SR_TID.X ;  /* 0x0000000000007919 */ /* 0x000e220000002100 */
[----:B------:R-:W1:Y:S02]  /*1110*/  LDCU.64 UR4, c[0x0][0x380] ;  /* 0x00007000ff0477ac */ /* 0x000e640008000a00 */
[----:B-1----:R-:W-:Y:S02]  /*1120*/  MOV R12, UR4 ;  /* 0x00000004000c7c02 */ /* 0x002fe40008000f00 */
[----:B------:R-:W-:-:S03]  /*1130*/  MOV R13, UR5 ;  /* 0x00000005000d7c02 */ /* 0x000fc60008000f00 */
        /* <DEDUP_REMOVED lines=17> */
[----:B------:R-:W-:Y:S01]  /*1250*/  UMOV UR4, 0x2000 ;  /* 0x0000200000047882 */ /* 0x000fe20000000000 */
[----:B--2---:R-:W-:Y:S01]  /*1260*/  FADD R20, R20, R21 ;  /* 0x0000001514147221 */ /* 0x004fe20000000000 */
[----:B------:R-:W-:-:S04]  /*1270*/  IADD3 R21, PT, PT, R4, -0x2000, RZ ;  /* 0xffffe00004157810 */ /* 0x000fc80007ffe0ff */
[----:B------:R-:W-:Y:S01]  /*1280*/  ISETP.GE.U32.AND P0, PT, R21, 0x2000, PT ;  /* 0x000020001500780c */ /* 0x000fe20003f06070 */
[----:B---3--:R-:W-:Y:S01]  /*1290*/  FADD R6, R6, R7 ;  /* 0x0000000706067221 */ /* 0x008fe20000000000 */
[----:B----4-:R-:W-:-:S04]  /*12a0*/  FADD R9, R8, R9 ;  /* 0x0000000908097221 */ /* 0x010fc80000000000 */
[----:B------:R-:W-:Y:S01]  /*12b0*/  FADD R6, R6, R9 ;  /* 0x0000000906067221 */ /* 0x000fe20000000000 */
[----:B-----5:R-:W-:Y:S01]  /*12c0*/  FADD R10, R10, R11 ;  /* 0x0000000b0a0a7221 */ /* 0x020fe20000000000 */
[----:B------:R-:W-:-:S04]  /*12d0*/  FADD R15, R14, R15 ;  /* 0x0000000f0e0f7221 */ /* 0x000fc80000000000 */
[----:B------:R-:W-:Y:S01]  /*12e0*/  FADD R15, R10, R15 ;  /* 0x0000000f0a0f7221 */ /* 0x000fe20000000000 */
[----:B------:R-:W-:Y:S01]  /*12f0*/  FADD R16, R16, R17 ;  /* 0x0000001110107221 */ /* 0x000fe20000000000 */
[----:B------:R-:W-:-:S04]  /*1300*/  FADD R19, R18, R19 ;  /* 0x0000001312137221 */ /* 0x000fc80000000000 */
[----:B------:R-:W-:Y:S01]  /*1310*/  FADD R16, R16, R19 ;  /* 0x0000001310107221 */ /* 0x000fe20000000000 */
[----:B------:R-:W-:-:S04]  /*1320*/  FADD R5, R5, R22 ;  /* 0x0000001605057221 */ /* 0x000fc80000000000 */
[----:B------:R-:W-:Y:S01]  /*1330*/  FADD R5, R20, R5 ;  /* 0x0000000514057221 */ /* 0x000fe20000000000 */
[----:B------:R-:W-:-:S03]  /*1340*/  FADD R6, R6, R15 ;  /* 0x0000000f06067221 */ /* 0x000fc60000000000 */
[----:B------:R-:W-:-:S04]  /*1350*/  FADD R5, R16, R5 ;  /* 0x0000000510057221 */ /* 0x000fc80000000000 */
[----:B------:R-:W-:Y:S01]  /*1360*/  FADD R5, R6, R5 ;  /* 0x0000000506057221 */ /* 0x000fe20000000000 */
[----:B------:R-:W-:Y:S06]  /*1370*/  @!P0 BRA `(.L_x_221) ;  /* 0x0000000000ac8947 */ /* 0x000fec0003800000 */
[----:B------:R-:W0:Y:S01]  /*1380*/  LDC R4, c[0x0][0x390] ;  /* 0x0000e400ff047b82 */ /* 0x000e220000000800 */
[----:B------:R-:W-:-:S07]  /*1390*/  UMOV UR4, 0x2000 ;  /* 0x0000200000047882 */ /* 0x000fce0000000000 */
[----:B------:R-:W1:Y:S02]  /*13a0*/  LDC.64 R12, c[0x0][0x380] ;  /* 0x0000e000ff0c7b82 */ /* 0x000e640000000a00 */
.L_x_223:
[----:B------:R-:W-:-:S05]  /*13b0*/  IADD3 R3, PT, PT, R0, UR4, RZ ;  /* 0x0000000400037c10 */ /* 0x000fca000fffe0ff */
        /* <DEDUP_REMOVED lines=17> */
[----:B0-----:R-:W-:-:S04]  /*14d0*/  IADD3 R2, PT, PT, R4, -UR4, RZ ;  /* 0x8000000404027c10 */ /* 0x001fc8000fffe0ff */
        /* <DEDUP_REMOVED lines=18> */
[----:B------:R-:W-:-:S06]  /*1600*/  UIADD3 UR4, UPT, UPT, UR4, 0x2000, URZ ;  /* 0x0000200004047890 */ /* 0x000fcc000fffe0ff */
[----:B------:R-:W-:-:S13]  /*1610*/  ISETP.LT.U32.AND P0, PT, R21, UR4, PT ;  /* 0x0000000415007c0c */ /* 0x000fda000bf01070 */
[----:B------:R-:W-:Y:S05]  /*1620*/  @!P0 BRA `(.L_x_223) ;  /* 0xfffffffc00608947 */ /* 0x000fea000383ffff */
.L_x_221:
[----:B------:R-:W-:Y:S01]  /*1630*/  IADD3 R3, PT, PT, R4, -UR4, RZ ;  /* 0x8000000404037c10 */ /* 0x000fe2000fffe0ff */
[----:B------:R-:W-:Y:S03]  /*1640*/  BSSY.RECONVERGENT B1, `(.L_x_222) ;  /* 0x00000a3000017945 */ /* 0x000fe60003800200 */
[----:B------:R-:W-:-:S04]  /*1650*/  ISETP.GE.AND P0, PT, R0, R3, PT ;  /* 0x000000030000720c */ /* 0x000fc80003f06270 */
[----:B------:R-:W-:-:S13]  /*1660*/  ISETP.LE.U32.OR P0, PT, R4, UR4, P0 ;  /* 0x0000000404007c0c */ /* 0x000fda0008703470 */
[----:B------:R-:W-:Y:S05]  /*1670*/  @P0 BRA `(.L_x_224) ;  /* 0x00000008007c0947 */ /* 0x000fea0003800000 */
[-C--:B------:R-:W-:Y:S01]  /*1680*/  LOP3.LUT R3, RZ, R0.reuse, RZ, 0x33, !PT ;  /* 0x00000000ff037212 */ /* 0x080fe200078e33ff */
[----:B------:R-:W-:Y:S01]  /*1690*/  BSSY.RECONVERGENT B2, `(.L_x_225) ;  /* 0x0000052000027945 */ /* 0x000fe20003800200 */
[----:B------:R-:W-:Y:S02]  /*16a0*/  MOV R6, R0 ;  /* 0x0000000000067202 */ /* 0x000fe40000000f00 */
[----:B------:R-:W-:-:S04]  /*16b0*/  IADD3 R3, PT, PT, R4, -UR4, R3 ;  /* 0x8000000404037c10 */ /* 0x000fc8000fffe003 */
[C---:B------:R-:W-:Y:S02]  /*16c0*/  ISETP.GE.U32.AND P0, PT, R3.reuse, 0x1e00, PT ;  /* 0x00001e000300780c */ /* 0x040fe40003f06070 */
[----:B------:R-:W-:-:S04]  /*16d0*/  LEA.HI R3, R3, 0x1, RZ, 0x17 ;  /* 0x0000000103037811 */ /* 0x000fc800078fb8ff */
[----:B------:R-:W-:-:S07]  /*16e0*/  LOP3.LUT R4, R3, 0xf, RZ, 0xc0, !PT ;  /* 0x0000000f03047812 */ /* 0x000fce00078ec0ff */
[----:B------:R-:W-:Y:S05]  /*16f0*/  @!P0 BRA `(.L_x_226) ;  /* 0x00000004002c8947 */ /* 0x000fea0003800000 */
[----:B------:R-:W-:Y:S01]  /*1700*/  LOP3.LUT R7, R3, 0xfffff0, RZ, 0xc0, !PT ;  /* 0x00fffff003077812 */ /* 0x000fe200078ec0ff */
[----:B------:R-:W-:Y:S01]  /*1710*/  BSSY.RECONVERGENT B3, `(.L_x_227) ;  /* 0x0000048000037945 */ /* 0x000fe20003800200 */
[C---:B------:R-:W-:Y:S02]  /*1720*/  LOP3.LUT R6, R0.reuse, 0x1000, RZ, 0xfc, !PT ;  /* 0x0000100000067812 */ /* 0x040fe400078efcff */
[----:B------:R-:W-:Y:S02]  /*1730*/  IADD3 R2, PT, PT, R0, UR4, RZ ;  /* 0x0000000400027c10 */ /* 0x000fe4000fffe0ff */
[----:B------:R-:W-:-:S07]  /*1740*/  IADD3 R7, PT, PT, -R7, RZ, RZ ;  /* 0x000000ff07077210 */ /* 0x000fce0007ffe1ff */
.L_x_228:
[C---:B------:R-:W-:Y:S01]  /*1750*/  IADD3 R19, PT, PT, R2.reuse, 0x200, RZ ;  /* 0x0000020002137810 */ /* 0x040fe20007ffe0ff */
[C---:B------:R-:W-:Y:S01]  /*1760*/  IMAD.WIDE.U32 R14, R2.reuse, 0x4, R12 ;  /* 0x00000004020e7825 */ /* 0x040fe200078e000c */
[----:B------:R-:W-:-:S03]  /*1770*/  IADD3 R11, PT, PT, R2, 0x400, RZ ;  /* 0x00000400020b7810 */ /* 0x000fc60007ffe0ff */
[--C-:B------:R-:W-:Y:S01]  /*1780*/  IMAD.WIDE.U32 R18, R19, 0x4, R12.reuse ;  /* 0x0000000413127825 */ /* 0x100fe200078e000c */
[----:B------:R0:W2:Y:S01]  /*1790*/  LDG.E R8, desc[UR6][R14.64] ;  /* 0x000000060e087981 */ /* 0x0000a2000c1e1900 */
[C---:B------:R-:W-:Y:S02]  /*17a0*/  IADD3 R21, PT, PT, R2.reuse, 0x600, RZ ;  /* 0x0000060002157810 */ /* 0x040fe40007ffe0ff */
[--C-:B------:R-:W-:Y:S01]  /*17b0*/  IMAD.WIDE.U32 R10, R11, 0x4, R12.reuse ;  /* 0x000000040b0a7825 */ /* 0x100fe200078e000c */
[----:B------:R1:W3:Y:S01]  /*17c0*/  LDG.E R9, desc[UR6][R18.64] ;  /* 0x0000000612097981 */ /* 0x0002e2000c1e1900 */
[C---:B------:R-:W-:Y:S02]  /*17d0*/  IADD3 R17, PT, PT, R2.reuse, 0x800, RZ ;  /* 0x0000080002117810 */ /* 0x040fe40007ffe0ff */
[--C-:B------:R-:W-:Y:S02]  /*17e0*/  IMAD.WIDE.U32 R20, R21, 0x4, R12.reuse ;  /* 0x0000000415147825 */ /* 0x100fe400078e000c */
[----:B------:R4:W5:Y:S01]  /*17f0*/  LDG.E R10, desc[UR6][R10.64] ;  /* 0x000000060a0a7981 */ /* 0x000962000c1e1900 */
[----:B------:R-:W-:Y:S01]  /*1800*/  IADD3 R29, PT, PT, R2, 0xa00, RZ ;  /* 0x00000a00021d7810 */ /* 0x000fe20007ffe0ff */
[----:B------:R-:W-:-:S02]  /*1810*/  IMAD.WIDE.U32 R16, R17, 0x4, R12 ;  /* 0x0000000411107825 */ /* 0x000fc400078e000c */
[----:B------:R4:W5:Y:S01]  /*1820*/  LDG.E R27, desc[UR6][R20.64] ;  /* 0x00000006141b7981 */ /* 0x000962000c1e1900 */
[C---:B------:R-:W-:Y:S01]  /*1830*/  IADD3 R23, PT, PT, R2.reuse, 0xc00, RZ ;  /* 0x00000c0002177810 */ /* 0x040fe20007ffe0ff */
[--C-:B------:R-:W-:Y:S02]  /*1840*/  IMAD.WIDE.U32 R28, R29, 0x4, R12.reuse ;  /* 0x000000041d1c7825 */ /* 0x100fe400078e000c */
[----:B------:R-:W5:Y:S01]  /*1850*/  LDG.E R26, desc[UR6][R16.64] ;  /* 0x00000006101a7981 */ /* 0x000f62000c1e1900 */
[C---:B------:R-:W-:Y:S01]  /*1860*/  IADD3 R22, PT, PT, R2.reuse, 0xe00, RZ ;  /* 0x00000e0002167810 */ /* 0x040fe20007ffe0ff */
[--C-:B0-----:R-:W-:Y:S02]  /*1870*/  IMAD.WIDE.U32 R14, R23, 0x4, R12.reuse ;  /* 0x00000004170e7825 */ /* 0x101fe400078e000c */
[----:B------:R0:W5:Y:S01]  /*1880*/  LDG.E R25, desc[UR6][R28.64] ;  /* 0x000000061c197981 */ /* 0x000162000c1e1900 */
[----:B------:R-:W-:Y:S01]  /*1890*/  IADD3 R23, PT, PT, R2, 0x1000, RZ ;  /* 0x0000100002177810 */ /* 0x000fe20007ffe0ff */
[----:B-1----:R-:W-:-:S02]  /*18a0*/  IMAD.WIDE.U32 R18, R22, 0x4, R12 ;  /* 0x0000000416127825 */ /* 0x002fc400078e000c */
[----:B------:R1:W5:Y:S01]  /*18b0*/  LDG.E R24, desc[UR6][R14.64] ;  /* 0x000000060e187981 */ /* 0x000362000c1e1900 */
[C---:B----4-:R-:W-:Y:S01]  /*18c0*/  IADD3 R11, PT, PT, R2.reuse, 0x1200, RZ ;  /* 0x00001200020b7810 */ /* 0x050fe20007ffe0ff */
[--C-:B------:R-:W-:Y:S02]  /*18d0*/  IMAD.WIDE.U32 R20, R23, 0x4, R12.reuse ;  /* 0x0000000417147825 */ /* 0x100fe400078e000c */
[----:B------:R4:W5:Y:S01]  /*18e0*/  LDG.E R23, desc[UR6][R18.64] ;  /* 0x0000000612177981 */ /* 0x000962000c1e1900 */
[C---:B0-----:R-:W-:Y:S01]  /*18f0*/  IADD3 R29, PT, PT, R2.reuse, 0x1400, RZ ;  /* 0x00001400021d7810 */ /* 0x041fe20007ffe0ff */
[--C-:B------:R-:W-:Y:S02]  /*1900*/  IMAD.WIDE.U32 R16, R11, 0x4, R12.reuse ;  /* 0x000000040b107825 */ /* 0x100fe400078e000c */
[----:B------:R-:W5:Y:S01]  /*1910*/  LDG.E R22, desc[UR6][R20.64] ;  /* 0x0000000614167981 */ /* 0x000f62000c1e1900 */
[----:B-1----:R-:W-:Y:S01]  /*1920*/  IADD3 R15, PT, PT, R2, 0x1600, RZ ;  /* 0x00001600020f7810 */ /* 0x002fe20007ffe0ff */
[----:B------:R-:W-:-:S02]  /*1930*/  IMAD.WIDE.U32 R28, R29, 0x4, R12 ;  /* 0x000000041d1c7825 */ /* 0x000fc400078e000c */
[----:B------:R0:W5:Y:S01]  /*1940*/  LDG.E R11, desc[UR6][R16.64] ;  /* 0x00000006100b7981 */ /* 0x000162000c1e1900 */
[C---:B----4-:R-:W-:Y:S01]  /*1950*/  IADD3 R19, PT, PT, R2.reuse, 0x1800, RZ ;  /* 0x0000180002137810 */ /* 0x050fe20007ffe0ff */
[--C-:B------:R-:W-:Y:S02]  /*1960*/  IMAD.WIDE.U32 R14, R15, 0x4, R12.reuse ;  /* 0x000000040f0e7825 */ /* 0x100fe400078e000c */
[----:B------:R-:W4:Y:S02]  /*1970*/  LDG.E R28, desc[UR6][R28.64] ;  /* 0x000000061c1c7981 */ /* 0x000f24000c1e1900 */
[----:B------:R-:W-:Y:S01]  /*1980*/  IMAD.WIDE.U32 R18, R19, 0x4, R12 ;  /* 0x0000000413127825 */ /* 0x000fe200078e000c */
[C---:B0-----:R-:W-:Y:S02]  /*1990*/  IADD3 R17, PT, PT, R2.reuse, 0x1a00, RZ ;  /* 0x00001a0002117810 */ /* 0x041fe40007ffe0ff */
[----:B------:R-:W-:-:S03]  /*19a0*/  IADD3 R21, PT, PT, R2, 0x1c00, RZ ;  /* 0x00001c0002157810 */ /* 0x000fc60007ffe0ff */
[----:B------:R-:W4:Y:S04]  /*19b0*/  LDG.E R18, desc[UR6][R18.64] ;  /* 0x0000000612127981 */ /* 0x000f28000c1e1900 */
[----:B------:R0:W4:Y:S01]  /*19c0*/  LDG.E R29, desc[UR6][R14.64] ;  /* 0x000000060e1d7981 */ /* 0x000122000c1e1900 */
[----:B------:R-:W-:Y:S01]  /*19d0*/  IADD3 R20, PT, PT, R2, 0x1e00, RZ ;  /* 0x00001e0002147810 */ /* 0x000fe20007ffe0ff */
[----:B0-----:R-:W-:-:S04]  /*19e0*/  IMAD.WIDE.U32 R14, R17, 0x4, R12 ;  /* 0x00000004110e7825 */ /* 0x001fc800078e000c */
[--C-:B------:R-:W-:Y:S02]  /*19f0*/  IMAD.WIDE.U32 R16, R21, 0x4, R12.reuse ;  /* 0x0000000415107825 */ /* 0x100fe400078e000c */
[----:B------:R-:W4:Y:S02]  /*1a00*/  LDG.E R14, desc[UR6][R14.64] ;  /* 0x000000060e0e7981 */ /* 0x000f24000c1e1900 */
[----:B------:R-:W-:Y:S02]  /*1a10*/  IMAD.WIDE.U32 R20, R20, 0x4, R12 ;  /* 0x0000000414147825 */ /* 0x000fe400078e000c */
[----:B------:R-:W4:Y:S04]  /*1a20*/  LDG.E R16, desc[UR6][R16.64] ;  /* 0x0000000610107981 */ /* 0x000f28000c1e1900 */
[----:B------:R-:W4:Y:S01]  /*1a30*/  LDG.E R20, desc[UR6][R20.64] ;  /* 0x0000000614147981 */ /* 0x000f22000c1e1900 */
[----:B------:R-:W-:-:S04]  /*1a40*/  IADD3 R7, PT, PT, R7, 0x10, RZ ;  /* 0x0000001007077810 */ /* 0x000fc80007ffe0ff */
[----:B------:R-:W-:Y:S02]  /*1a50*/  ISETP.NE.AND P0, PT, R7, RZ, PT ;  /* 0x000000ff0700720c */ /* 0x000fe40003f05270 */
[----:B------:R-:W-:Y:S02]  /*1a60*/  IADD3 R6, PT, PT, R6, 0x2000, RZ ;  /* 0x0000200006067810 */ /* 0x000fe40007ffe0ff */
[----:B------:R-:W-:Y:S01]  /*1a70*/  IADD3 R2, PT, PT, R2, 0x2000, RZ ;  /* 0x0000200002027810 */ /* 0x000fe20007ffe0ff */
[----:B--2---:R-:W-:-:S04]  /*1a80*/  FADD R8, R8, R5 ;  /* 0x0000000508087221 */ /* 0x004fc80000000000 */
[----:B---3--:R-:W-:-:S04]  /*1a90*/  FADD R9, R8, R9 ;  /* 0x0000000908097221 */ /* 0x008fc80000000000 */
        /* <DEDUP_REMOVED lines=8> */
[----:B----4-:R-:W-:-:S04]  /*1b20*/  FADD R28, R11, R28 ;  /* 0x0000001c0b1c7221 */ /* 0x010fc80000000000 */
[----:B------:R-:W-:-:S04]  /*1b30*/  FADD R29, R28, R29 ;  /* 0x0000001d1c1d7221 */ /* 0x000fc80000000000 */
[----:B------:R-:W-:-:S04]  /*1b40*/  FADD R29, R29, R18 ;  /* 0x000000121d1d7221 */ /* 0x000fc80000000000 */
[----:B------:R-:W-:-:S04]  /*1b50*/  FADD R29, R29, R14 ;  /* 0x0000000e1d1d7221 */ /* 0x000fc80000000000 */
[----:B------:R-:W-:-:S04]  /*1b60*/  FADD R29, R29, R16 ;  /* 0x000000101d1d7221 */ /* 0x000fc80000000000 */
[----:B------:R-:W-:Y:S01]  /*1b70*/  FADD R5, R29, R20 ;  /* 0x000000141d057221 */ /* 0x000fe20000000000 */
[----:B------:R-:W-:Y:S06]  /*1b80*/  @P0 BRA `(.L_x_228) ;  /* 0xfffffff800f00947 */ /* 0x000fec000383ffff */
[----:B------:R-:W-:Y:S05]  /*1b90*/  BSYNC.RECONVERGENT B3 ;  /* 0x0000000000037941 */ /* 0x000fea0003800200 */
.L_x_227:
[----:B------:R-:W-:-:S07]  /*1ba0*/  IADD3 R6, PT, PT, R6, -0x1000, RZ ;  /* 0xfffff00006067810 */ /* 0x000fce0007ffe0ff */
.L_x_226:
[----:B------:R-:W-:Y:S05]  /*1bb0*/  BSYNC.RECONVERGENT B2 ;  /* 0x0000000000027941 */ /* 0x000fea0003800200 */
.L_x_225:
[----:B------:R-:W-:-:S13]  /*1bc0*/  ISETP.NE.AND P0, PT, R4, RZ, PT ;  /* 0x000000ff0400720c */ /* 0x000fda0003f05270 */
[----:B------:R-:W-:Y:S05]  /*1bd0*/  @!P0 BRA `(.L_x_224) ;  /* 0x0000000400248947 */ /* 0x000fea0003800000 */
[----:B------:R-:W-:Y:S01]  /*1be0*/  ISETP.GE.U32.AND P0, PT, R4, 0x8, PT ;  /* 0x000000080400780c */ /* 0x000fe20003f06070 */
[----:B------:R-:W-:Y:S01]  /*1bf0*/  BSSY.RECONVERGENT B2, `(.L_x_229) ;  /* 0x0000025000027945 */ /* 0x000fe20003800200 */
[----:B------:R-:W-:-:S04]  /*1c00*/  LOP3.LUT R22, R3, 0x7, RZ, 0xc0, !PT ;  /* 0x0000000703167812 */ /* 0x000fc800078ec0ff */
[----:B------:R-:W-:-:S07]  /*1c10*/  ISETP.NE.AND P1, PT, R22, RZ, PT ;  /* 0x000000ff1600720c */ /* 0x000fce0003f25270 */
[----:B------:R-:W-:Y:S06]  /*1c20*/  @!P0 BRA `(.L_x_230) ;  /* 0x0000000000848947 */ /* 0x000fec0003800000 */
[----:B------:R-:W-:-:S04]  /*1c30*/  IADD3 R7, PT, PT, R6, UR4, RZ ;  /* 0x0000000406077c10 */ /* 0x000fc8000fffe0ff */
        /* <DEDUP_REMOVED lines=32> */
.L_x_230:
[----:B------:R-:W-:Y:S05]  /*1e40*/  BSYNC.RECONVERGENT B2 ;  /* 0x0000000000027941 */ /* 0x000fea0003800200 */
.L_x_229:
        /* <DEDUP_REMOVED lines=23> */
.L_x_232:
[----:B------:R-:W-:Y:S05]  /*1fc0*/  BSYNC.RECONVERGENT B2 ;  /* 0x0000000000027941 */ /* 0x000fea0003800200 */
.L_x_231:
[----:B------:R-:W-:Y:S05]  /*1fd0*/  @!P1 BRA `(.L_x_224) ;  /* 0x0000000000249947 */ /* 0x000fea0003800000 */
[----:B------:R-:W-:Y:S02]  /*1fe0*/  IADD3 R7, PT, PT, R6, UR4, RZ ;  /* 0x0000000406077c10 */ /* 0x000fe4000fffe0ff */
[----:B------:R-:W-:-:S07]  /*1ff0*/  IADD3 R4, PT, PT, -R4, RZ, RZ ;  /* 0x000000ff04047210 */ /* 0x000fce0007ffe1ff */
.L_x_233:
[----:B------:R-:W-:-:S06]  /*2000*/  IMAD.WIDE.U32 R2, R7, 0x4, R12 ;  /* 0x0000000407027825 */ /* 0x000fcc00078e000c */
[----:B------:R-:W2:Y:S01]  /*2010*/  LDG.E R2, desc[UR6][R2.64] ;  /* 0x0000000602027981 */ /* 0x000ea2000c1e1900 */
[----:B------:R-:W-:Y:S02]  /*2020*/  IADD3 R4, PT, PT, R4, 0x1, RZ ;  /* 0x0000000104047810 */ /* 0x000fe40007ffe0ff */
[----:B------:R-:W-:Y:S02]  /*2030*/  IADD3 R7, PT, PT, R7, 0x200, RZ ;  /* 0x0000020007077810 */ /* 0x000fe40007ffe0ff */
[----:B------:R-:W-:Y:S01]  /*2040*/  ISETP.NE.AND P0, PT, R4, RZ, PT ;  /* 0x000000ff0400720c */ /* 0x000fe20003f05270 */
[----:B--2---:R-:W-:-:S12]  /*2050*/  FADD R5, R2, R5 ;  /* 0x0000000502057221 */ /* 0x004fd80000000000 */
[----:B------:R-:W-:Y:S05]  /*2060*/  @P0 BRA `(.L_x_233) ;  /* 0xfffffffc00e40947 */ /* 0x000fea000383ffff */
.L_x_224:
[----:B------:R-:W-:Y:S05]  /*2070*/  BSYNC.RECONVERGENT B1 ;  /* 0x0000000000017941 */ /* 0x000fea0003800200 */
.L_x_222:
        /* <DEDUP_REMOVED lines=33> */
[----:B------:R-:W3:Y:S04]  /*2290*/  LDS.128 R8, [UR4+0x30] ;  /* 0x00003004ff087984 */ /* 0x000ee80008000c00 */
[----:B------:R-:W4:Y:S01]  /*22a0*/  LDS.128 R16, [UR4+0x40] ;  /* 0x00004004ff107984 */ /* 0x000f220008000c00 */
[----:B0-----:R-:W-:-:S04]  /*22b0*/  FADD R5, R0, R5 ;  /* 0x0000000500057221 */ /* 0x001fc80000000000 */
        /* <DEDUP_REMOVED lines=13> */
[----:B------:R-:W-:-:S07]  /*2390*/  FADD R0, R18, R19 ;  /* 0x0000001312007221 */ /* 0x000fce0000000000 */
.L_x_220:
[----:B------:R-:W-:Y:S05]  /*23a0*/  BSYNC.RECONVERGENT B0 ;  /* 0x0000000000007941 */ /* 0x000fea0003800200 */
.L_x_205:
[----:B------:R-:W-:Y:S05]  /*23b0*/  @P0 EXIT ;  /* 0x000000000000094d */ /* 0x000fea0003800000 */
[----:B012---:R-:W0:Y:S01]  /*23c0*/  LDC.64 R2, c[0x0][0x388] ;  /* 0x0000e200ff027b82 */ /* 0x007e220000000a00 */
[----:B------:R-:W1:Y:S02]  /*23d0*/  LDCU UR4, c[0x0][0x398] ;  /* 0x00007300ff0477ac */ /* 0x000e640008000800 */
[----:B-1----:R-:W-:-:S05]  /*23e0*/  FADD R5, R0, UR4 ;  /* 0x0000000400057e21 */ /* 0x002fca0008000000 */
[----:B0-----:R-:W-:Y:S01]  /*23f0*/  STG.E desc[UR6][R2.64], R5 ;  /* 0x0000000502007986 */ /* 0x001fe2000c101906 */
[----:B------:R-:W-:Y:S05]  /*2400*/  EXIT ;  /* 0x000000000000794d */ /* 0x000fea0003800000 */
.L_x_234:
        /* <DEDUP_REMOVED lines=15> */
.L_x_270:


//--------------------- .text._ZN3cub18CUB_300001_SM_10006detail8for_each13static_kernelINS2_12policy_hub_t12policy_500_tEmN6thrust24THRUST_300001_SM_1000_NS8cuda_cub20__uninitialized_fill7functorINS7_10device_ptrIfEEfEEEEvT0_T1_ --------------------------
	.section	.text._ZN3cub18CUB_300001_SM_10006detail8for_each13static_kernelINS2_12policy_hub_t12policy_500_tEmN6thrust24THRUST_300001_SM_1000_NS8cuda_cub20__uninitialized_fill7functorINS7_10device_ptrIfEEfEEEEvT0_T1_,"ax",@progbits
	.align	128
        .global         _ZN3cub18CUB_300001_SM_10006detail8for_each13static_kernelINS2_12policy_hub_t12policy_500_tEmN6thrust24THRUST_300001_SM_1000_NS8cuda_cub20__uninitialized_fill7functorINS7_10device_ptrIfEEfEEEEvT0_T1_
        .type           _ZN3cub18CUB_300001_SM_10006detail8for_each13static_kernelINS2_12policy_hub_t12policy_500_tEmN6thrust24THRUST_300001_SM_1000_NS8cuda_cub20__uninitialized_fill7functorINS7_10device_ptrIfEEfEEEEvT0_T1_,@function
        .size           _ZN3cub18CUB_300001_SM_10006detail8for_each13static_kernelINS2_12policy_hub_t12policy_500_tEmN6thrust24THRUST_300001_SM_1000_NS8cuda_cub20__uninitialized_fill7functorINS7_10device_ptrIfEEfEEEEvT0_T1_,(.L_x_271 - _ZN3cub18CUB_300001_SM_10006detail8for_each13static_kernelINS2_12policy_hub_t12policy_500_tEmN6thrust24THRUST_300001_SM_1000_NS8cuda_cub20__uninitialized_fill7functorINS7_10device_ptrIfEEfEEEEvT0_T1_)
        .other          _ZN3cub18CUB_300001_SM_10006detail8for_each13static_kernelINS2_12policy_hub_t12policy_500_tEmN6thrust24THRUST_300001_SM_1000_NS8cuda_cub20__uninitialized_fill7functorINS7_10device_ptrIfEEfEEEEvT0_T1_,@"STO_CUDA_ENTRY STV_DEFAULT"
_ZN3cub18CUB_300001_SM_10006detail8for_each13static_kernelINS2_12policy_hub_t12policy_500_tEmN6thrust24THRUST_300001_SM_1000_NS8cuda_cub20__uninitialized_fill7functorINS7_10device_ptrIfEEfEEEEvT0_T1_:
.text._ZN3cub18CUB_300001_SM_10006detail8for_each13static_kernelINS2_12policy_hub_t12policy_500_tEmN6thrust24THRUST_300001_SM_1000_NS8cuda_cub20__uninitialized_fill7functorINS7_10device_ptrIfEEfEEEEvT0_T1_:
[----:B------:R-:W-:Y:S08]  /*0000*/  LDC R1, c[0x0][0x37c] ;  /* 0x0000df00ff017b82 */ /* 0x000ff00000000800 */
[----:B------:R-:W0:Y:S01]  /*0010*/  S2UR UR4, SR_CTAID.X ;  /* 0x00000000000479c3 */ /* 0x000e220000002500 */
[----:B------:R-:W1:Y:S01]  /*0020*/  LDCU.64 UR6, c[0x0][0x380] ;  /* 0x00007000ff0677ac */ /* 0x000e620008000a00 */
[----:B------:R-:W2:Y:S01]  /*0030*/  LDCU.64 UR8, c[0x0][0x358] ;  /* 0x00006b00ff0877ac */ /* 0x000ea20008000a00 */
[----:B0-----:R-:W-:-:S04]  /*0040*/  UIMAD.WIDE.U32 UR4, UR4, 0x200, URZ ;  /* 0x00000200040478a5 */ /* 0x001fc8000f8e00ff */
[----:B-1----:R-:W-:-:S04]  /*0050*/  UIADD3 UR6, UP0, UPT, -UR4, UR6, URZ ;  /* 0x0000000604067290 */ /* 0x002fc8000ff1e1ff */
[----:B------:R-:W-:Y:S02]  /*0060*/  UIADD3.X UR7, UPT, UPT, ~UR5, UR7, URZ, UP0, !UPT ;  /* 0x0000000705077290 */ /* 0x000fe400087fe5ff */
[----:B------:R-:W-:-:S04]  /*0070*/  UISETP.GE.U32.AND UP0, UPT, UR6, 0x200, UPT ;  /* 0x000002000600788c */ /* 0x000fc8000bf06070 */
[----:B------:R-:W-:-:S09]  /*0080*/  UISETP.GE.U32.AND.EX UP0, UPT, UR7, URZ, UPT, UP0 ;  /* 0x000000ff0700728c */ /* 0x000fd2000bf06100 */
[----:B--2---:R-:W-:Y:S05]  /*0090*/  BRA.U !UP0, `(.L_x_235) ;  /* 0x0000000108287547 */ /* 0x004fea000b800000 */
[----:B------:R-:W0:Y:S01]  /*00a0*/  S2R R0, SR_TID.X ;  /* 0x0000000000007919 */ /* 0x000e220000002100 */
[----:B------:R-:W1:Y:S01]  /*00b0*/  LDCU.64 UR6, c[0x0][0x388] ;  /* 0x00007100ff0677ac */ /* 0x000e620008000a00 */
[----:B------:R-:W2:Y:S01]  /*00c0*/  LDC R5, c[0x0][0x390] ;  /* 0x0000e400ff057b82 */ /* 0x000ea20000000800 */
[----:B0-----:R-:W-:-:S05]  /*00d0*/  IADD3 R0, P0, PT, R0, UR4, RZ ;  /* 0x0000000400007c10 */ /* 0x001fca000ff1e0ff */
[----:B------:R-:W-:Y:S01]  /*00e0*/  IMAD.X R3, RZ, RZ, UR5, P0 ;  /* 0x00000005ff037e24 */ /* 0x000fe200080e06ff */
[----:B-1----:R-:W-:-:S04]  /*00f0*/  LEA R2, P0, R0, UR6, 0x2 ;  /* 0x0000000600027c11 */ /* 0x002fc8000f8010ff */
[----:B------:R-:W-:-:S05]  /*0100*/  LEA.HI.X R3, R0, UR7, R3, 0x2, P0 ;  /* 0x0000000700037c11 */ /* 0x000fca00080f1403 */
[----:B--2---:R-:W-:Y:S04]  /*0110*/  STG.E desc[UR8][R2.64], R5 ;  /* 0x0000000502007986 */ /* 0x004fe8000c101908 */
[----:B------:R-:W-:Y:S01]  /*0120*/  STG.E desc[UR8][R2.64+0x400], R5 ;  /* 0x0004000502007986 */ /* 0x000fe2000c101908 */
[----:B------:R-:W-:Y:S05]  /*0130*/  EXIT ;  /* 0x000000000000794d */ /* 0x000fea0003800000 */
.L_x_235:
[----:B------:R-:W0:Y:S01]  /*0140*/  S2R R0, SR_TID.X ;  /* 0x0000000000007919 */ /* 0x000e220000002100 */
[----:B------:R-:W-:Y:S01]  /*0150*/  IMAD.U32 R2, RZ, RZ, UR7 ;  /* 0x00000007ff027e24 */ /* 0x000fe2000f8e00ff */
[----:B------:R-:W1:Y:S01]  /*0160*/  LDCU.64 UR10, c[0x0][0x388] ;  /* 0x00007100ff0a77ac */ /* 0x000e620008000a00 */
[----:B------:R-:W-:Y:S01]  /*0170*/  IMAD.U32 R4, RZ, RZ, UR7 ;  /* 0x00000007ff047e24 */ /* 0x000fe2000f8e00ff */
[----:B0-----:R-:W-:-:S04]  /*0180*/  ISETP.LT.U32.AND P0, PT, R0, UR6, PT ;  /* 0x0000000600007c0c */ /* 0x001fc8000bf01070 */
[----:B------:R-:W-:Y:S01]  /*0190*/  ISETP.GT.U32.AND.EX P0, PT, R2, RZ, PT, P0 ;  /* 0x000000ff0200720c */ /* 0x000fe20003f04100 */
[C---:B------:R-:W-:Y:S01]  /*01a0*/  VIADD R2, R0.reuse, 0x100 ;  /* 0x0000010000027836 */ /* 0x040fe20000000000 */
[----:B------:R-:W-:-:S04]  /*01b0*/  IADD3 R0, P2, PT, R0, UR4, RZ ;  /* 0x0000000400007c10 */ /* 0x000fc8000ff5e0ff */
[----:B------:R-:W-:Y:S01]  /*01c0*/  ISETP.LT.U32.AND P1, PT, R2, UR6, PT ;  /* 0x0000000602007c0c */ /* 0x000fe2000bf21070 */
[----:B------:R-:W-:Y:S01]  /*01d0*/  IMAD.X R3, RZ, RZ, UR5, P2 ;  /* 0x00000005ff037e24 */ /* 0x000fe200090e06ff */
[----:B-1----:R-:W-:Y:S02]  /*01e0*/  LEA R2, P2, R0, UR10, 0x2 ;  /* 0x0000000a00027c11 */ /* 0x002fe4000f8410ff */
[----:B------:R-:W-:Y:S02]  /*01f0*/  ISETP.GT.U32.AND.EX P1, PT, R4, RZ, PT, P1 ;  /* 0x000000ff0400720c */ /* 0x000fe40003f24110 */
[----:B------:R-:W-:Y:S01]  /*0200*/  LEA.HI.X R3, R0, UR11, R3, 0x2, P2 ;  /* 0x0000000b00037c11 */ /* 0x000fe200090f1403 */
[----:B------:R-:W0:Y:S04]  /*0210*/  @P0 LDC R5, c[0x0][0x390] ;  /* 0x0000e400ff050b82 */ /* 0x000e280000000800 */
[----:B0-----:R0:W-:Y:S06]  /*0220*/  @P0 STG.E desc[UR8][R2.64], R5 ;  /* 0x0000000502000986 */ /* 0x0011ec000c101908 */
[----:B------:R-:W-:Y:S05]  /*0230*/  @!P1 EXIT ;  /* 0x000000000000994d */ /* 0x000fea0003800000 */
[----:B0-----:R-:W0:Y:S02]  /*0240*/  LDC R5, c[0x0][0x390] ;  /* 0x0000e400ff057b82 */ /* 0x001e240000000800 */
[----:B0-----:R-:W-:Y:S01]  /*0250*/  STG.E desc[UR8][R2.64+0x400], R5 ;  /* 0x0004000502007986 */ /* 0x001fe2000c101908 */
[----:B------:R-:W-:Y:S05]  /*0260*/  EXIT ;  /* 0x000000000000794d */ /* 0x000fea0003800000 */
.L_x_236:
        /* <DEDUP_REMOVED lines=9> */
.L_x_271:


//--------------------- .text._ZN3cub18CUB_300001_SM_10006detail11EmptyKernelIvEEvv --------------------------
	.section	.text._ZN3cub18CUB_300001_SM_10006detail11EmptyKernelIvEEvv,"ax",@progbits
	.align	128
        .global         _ZN3cub18CUB_300001_SM_10006detail11EmptyKernelIvEEvv
        .type           _ZN3cub18CUB_300001_SM_10006detail11EmptyKernelIvEEvv,@function
        .size           _ZN3cub18CUB_300001_SM_10006detail11EmptyKernelIvEEvv,(.L_x_272 - _ZN3cub18CUB_300001_SM_10006detail11EmptyKernelIvEEvv)
        .other          _ZN3cub18CUB_300001_SM_10006detail11EmptyKernelIvEEvv,@"STO_CUDA_ENTRY STV_DEFAULT"
_ZN3cub18CUB_300001_SM_10006detail11EmptyKernelIvEEvv:
.text._ZN3cub18CUB_300001_SM_10006detail11EmptyKernelIvEEvv:
[----:B------:R-:W-:Y:S01]  /*0000*/  LDC R1, c[0x0][0x37c] ;  /* 0x0000df00ff017b82 */ /* 0x000fe20000000800 */
[----:B------:R-:W-:Y:S05]  /*0010*/  EXIT ;  /* 0x000000000000794d */ /* 0x000fea0003800000 */
.L_x_237:
        /* <DEDUP_REMOVED lines=14> */
.L_x_272:


//--------------------- .text._Z7gpu_sinPfiif     --------------------------
	.section	.text._Z7gpu_sinPfiif,"ax",@progbits
	.align	128
        .global         _Z7gpu_sinPfiif
        .type           _Z7gpu_sinPfiif,@function
        .size           _Z7gpu_sinPfiif,(.L_x_264 - _Z7gpu_sinPfiif)
        .other          _Z7gpu_sinPfiif,@"STO_CUDA_ENTRY STV_DEFAULT"
_Z7gpu_sinPfiif:
.text._Z7gpu_sinPfiif:
[----:B------:R-:W-:Y:S01]  /*0000*/  LDC R1, c[0x0][0x37c] ;  /* 0x0000df00ff017b82 */ /* 0x000fe20000000800 */
[----:B------:R-:W0:Y:S07]  /*0010*/  S2R R3, SR_TID.X ;  /* 0x0000000000037919 */ /* 0x000e2e0000002100 */
[----:B------:R-:W0:Y:S01]  /*0020*/  S2UR UR4, SR_CTAID.X ;  /* 0x00000000000479c3 */ /* 0x000e220000002500 */
[----:B------:R-:W1:Y:S07]  /*0030*/  LDCU UR5, c[0x0][0x388] ;  /* 0x00007100ff0577ac */ /* 0x000e6e0008000800 */
[----:B------:R-:W0:Y:S02]  /*0040*/  LDC R4, c[0x0][0x360] ;  /* 0x0000d800ff047b82 */ /* 0x000e240000000800 */
[----:B0-----:R-:W-:-:S05]  /*0050*/  IMAD R4, R4, UR4, R3 ;  /* 0x0000000404047c24 */ /* 0x001fca000f8e0203 */
[----:B-1----:R-:W-:-:S13]  /*0060*/  ISETP.GE.AND P0, PT, R4, UR5, PT ;  /* 0x0000000504007c0c */ /* 0x002fda000bf06270 */
[----:B------:R-:W-:Y:S05]  /*0070*/  @P0 EXIT ;  /* 0x000000000000094d */ /* 0x000fea0003800000 */
[----:B------:R-:W0:Y:S01]  /*0080*/  LDCU UR5, c[0x0][0x38c] ;  /* 0x00007180ff0577ac */ /* 0x000e220008000800 */
[----:B------:R-:W-:Y:S01]  /*0090*/  I2FP.F32.S32 R5, R4 ;  /* 0x0000000400057245 */ /* 0x000fe20000201400 */
[----:B------:R-:W1:Y:S01]  /*00a0*/  LDCU UR4, c[0x0][0x390] ;  /* 0x00007200ff0477ac */ /* 0x000e620008000800 */
[----:B------:R-:W2:Y:S01]  /*00b0*/  LDCU.64 UR12, c[0x0][0x358] ;  /* 0x00006b00ff0c77ac */ /* 0x000ea20008000a00 */
[----:B0-----:R-:W-:Y:S02]  /*00c0*/  UISETP.GE.AND UP0, UPT, UR5, 0x2, UPT ;  /* 0x000000020500788c */ /* 0x001fe4000bf06270 */
[----:B-1----:R-:W-:-:S07]  /*00d0*/  FMUL R5, R5, UR4 ;  /* 0x0000000405057c20 */ /* 0x002fce0008400000 */
[----:B--2---:R-:W-:Y:S05]  /*00e0*/  BRA.U !UP0, `(.L_x_238) ;  /* 0x0000000508e07547 */ /* 0x004fea000b800000 */
[----:B------:R-:W-:Y:S01]  /*00f0*/  UIADD3 UR4, UPT, UPT, UR5, -0x1, URZ ;  /* 0xffffffff05047890 */ /* 0x000fe2000fffe0ff */
[----:B------:R-:W-:Y:S01]  /*0100*/  FMUL R0, R5, -R5 ;  /* 0x8000000505007220 */ /* 0x000fe20000400000 */
[----:B------:R-:W-:Y:S01]  /*0110*/  UIADD3 UR5, UPT, UPT, UR5, -0x2, URZ ;  /* 0xfffffffe05057890 */ /* 0x000fe2000fffe0ff */
[----:B------:R-:W-:Y:S01]  /*0120*/  IMAD.MOV.U32 R6, RZ, RZ, R5 ;  /* 0x000000ffff067224 */ /* 0x000fe200078e0005 */
[----:B------:R-:W-:Y:S02]  /*0130*/  ULOP3.LUT UR9, UR4, 0x3, URZ, 0xc0, !UPT ;  /* 0x0000000304097892 */ /* 0x000fe4000f8ec0ff */
[----:B------:R-:W-:-:S03]  /*0140*/  UISETP.GE.U32.AND UP0, UPT, UR5, 0x3, UPT ;  /* 0x000000030500788c */ /* 0x000fc6000bf06070 */
[----:B------:R-:W-:-:S06]  /*0150*/  UMOV UR5, 0x1 ;  /* 0x0000000100057882 */ /* 0x000fcc0000000000 */
[----:B------:R-:W-:Y:S05]  /*0160*/  BRA.U !UP0, `(.L_x_239) ;  /* 0x0000000508587547 */ /* 0x000fea000b800000 */
[----:B------:R-:W-:Y:S01]  /*0170*/  ULOP3.LUT UR4, UR4, 0xfffffffc, URZ, 0xc0, !UPT ;  /* 0xfffffffc04047892 */ /* 0x000fe2000f8ec0ff */
[----:B------:R-:W-:Y:S01]  /*0180*/  IMAD.MOV.U32 R6, RZ, RZ, R5 ;  /* 0x000000ffff067224 */ /* 0x000fe200078e0005 */
[----:B------:R-:W-:Y:S02]  /*0190*/  UMOV UR10, 0x4 ;  /* 0x00000004000a7882 */ /* 0x000fe40000000000 */
[----:B------:R-:W-:-:S03]  /*01a0*/  UIADD3 UR5, UPT, UPT, -UR4, URZ, URZ ;  /* 0x000000ff04057290 */ /* 0x000fc6000fffe1ff */
[----:B------:R-:W-:-:S09]  /*01b0*/  UMOV UR4, URZ ;  /* 0x000000ff00047c82 */ /* 0x000fd20008000000 */
.L_x_248:
[----:B------:R-:W-:Y:S01]  /*01c0*/  UIADD3 UR6, UPT, UPT, UR10, -0x2, URZ ;  /* 0xfffffffe0a067890 */ /* 0x000fe2000fffe0ff */
[----:B------:R-:W-:Y:S01]  /*01d0*/  BSSY.RECONVERGENT B0, `(.L_x_240) ;  /* 0x000000f000007945 */ /* 0x000fe20003800200 */
[----:B------:R-:W-:-:S04]  /*01e0*/  UIADD3 UR7, UPT, UPT, UR10, -0x1, URZ ;  /* 0xffffffff0a077890 */ /* 0x000fc8000fffe0ff */
[----:B------:R-:W-:-:S06]  /*01f0*/  UIMAD UR6, UR6, UR7, URZ ;  /* 0x00000007060672a4 */ /* 0x000fcc000f8e02ff */
[----:B------:R-:W-:-:S04]  /*0200*/  I2FP.F32.U32 R9, UR6 ;  /* 0x0000000600097c45 */ /* 0x000fc80008201000 */
[----:B------:R-:W0:Y:S08]  /*0210*/  MUFU.RCP R2, R9 ;  /* 0x0000000900027308 */ /* 0x000e300000001000 */
[----:B------:R-:W1:Y:S01]  /*0220*/  FCHK P0, R0, R9 ;  /* 0x0000000900007302 */ /* 0x000e620000000000 */
[----:B0-----:R-:W-:-:S04]  /*0230*/  FFMA R3, -R9, R2, 1 ;  /* 0x3f80000009037423 */ /* 0x001fc80000000102 */
[----:B------:R-:W-:-:S04]  /*0240*/  FFMA R3, R2, R3, R2 ;  /* 0x0000000302037223 */ /* 0x000fc80000000002 */
[----:B------:R-:W-:-:S04]  /*0250*/  FFMA R2, R0, R3, RZ ;  /* 0x0000000300027223 */ /* 0x000fc800000000ff */
[----:B------:R-:W-:-:S04]  /*0260*/  FFMA R7, -R9, R2, R0 ;  /* 0x0000000209077223 */ /* 0x000fc80000000100 */
[----:B------:R-:W-:Y:S01]  /*0270*/  FFMA R3, R3, R7, R2 ;  /* 0x0000000703037223 */ /* 0x000fe20000000002 */
[----:B-1----:R-:W-:Y:S06]  /*0280*/  @!P0 BRA `(.L_x_241) ;  /* 0x00000000000c8947 */ /* 0x002fec0003800000 */
[----:B------:R-:W-:Y:S02]  /*0290*/  MOV R3, R9 ;  /* 0x0000000900037202 */ /* 0x000fe40000000f00 */
[----:B------:R-:W-:-:S07]  /*02a0*/  MOV R8, 0x2c0 ;  /* 0x000002c000087802 */ /* 0x000fce0000000f00 */
[----:B------:R-:W-:Y:S05]  /*02b0*/  CALL.REL.NOINC `($__internal_0_$__cuda_sm3x_div_rn_noftz_f32_slowpath) ;  /* 0x00000004007c7944 */ /* 0x000fea0003c00000 */
.L_x_241:
[----:B------:R-:W-:Y:S05]  /*02c0*/  BSYNC.RECONVERGENT B0 ;  /* 0x0000000000007941 */ /* 0x000fea0003800200 */
.L_x_240:
[----:B------:R-:W-:Y:S01]  /*02d0*/  UIMAD UR6, UR10, UR10, UR10 ;  /* 0x0000000a0a0672a4 */ /* 0x000fe2000f8e020a */
[----:B------:R-:W-:Y:S01]  /*02e0*/  FMUL R6, R3, R6 ;  /* 0x0000000603067220 */ /* 0x000fe20000400000 */
[----:B------:R-:W-:Y:S01]  /*02f0*/  UIADD3 UR8, UPT, UPT, UR10, 0x5, URZ ;  /* 0x000000050a087890 */ /* 0x000fe2000fffe0ff */
[----:B------:R-:W-:Y:S02]  /*0300*/  BSSY.RECONVERGENT B0, `(.L_x_242) ;  /* 0x000000f000007945 */ /* 0x000fe40003800200 */
[----:B------:R-:W-:Y:S01]  /*0310*/  FADD R5, R6, R5 ;  /* 0x0000000506057221 */ /* 0x000fe20000000000 */
        /* <DEDUP_REMOVED lines=9> */
[----:B------:R-:W-:Y:S01]  /*03b0*/  IMAD.MOV.U32 R3, RZ, RZ, R9 ;  /* 0x000000ffff037224 */ /* 0x000fe200078e0009 */
[----:B------:R-:W-:-:S07]  /*03c0*/  MOV R8, 0x3e0 ;  /* 0x000003e000087802 */ /* 0x000fce0000000f00 */
[----:B------:R-:W-:Y:S05]  /*03d0*/  CALL.REL.NOINC `($__internal_0_$__cuda_sm3x_div_rn_noftz_f32_slowpath) ;  /* 0x0000000400347944 */ /* 0x000fea0003c00000 */
[----:B------:R-:W-:-:S07]  /*03e0*/  IMAD.MOV.U32 R7, RZ, RZ, R3 ;  /* 0x000000ffff077224 */ /* 0x000fce00078e0003 */
.L_x_243:
[----:B------:R-:W-:Y:S05]  /*03f0*/  BSYNC.RECONVERGENT B0 ;  /* 0x0000000000007941 */ /* 0x000fea0003800200 */
.L_x_242:
[----:B------:R-:W-:Y:S01]  /*0400*/  UIADD3 UR6, UPT, UPT, UR10, 0x2, URZ ;  /* 0x000000020a067890 */ /* 0x000fe2000fffe0ff */
[----:B------:R-:W-:Y:S01]  /*0410*/  FMUL R6, R6, R7 ;  /* 0x0000000706067220 */ /* 0x000fe20000400000 */
[----:B------:R-:W-:Y:S01]  /*0420*/  UIADD3 UR7, UPT, UPT, UR10, 0x3, URZ ;  /* 0x000000030a077890 */ /* 0x000fe2000fffe0ff */
[----:B------:R-:W-:Y:S02]  /*0430*/  BSSY.RECONVERGENT B0, `(.L_x_244) ;  /* 0x000000f000007945 */ /* 0x000fe40003800200 */
[----:B------:R-:W-:Y:S01]  /*0440*/  FADD R5, R5, R6 ;  /* 0x0000000605057221 */ /* 0x000fe20000000000 */
        /* <DEDUP_REMOVED lines=13> */
.L_x_245:
[----:B------:R-:W-:Y:S05]  /*0520*/  BSYNC.RECONVERGENT B0 ;  /* 0x0000000000007941 */ /* 0x000fea0003800200 */
.L_x_244:
[----:B------:R-:W-:Y:S01]  /*0530*/  UIADD3 UR6, UPT, UPT, UR10, 0x4, URZ ;  /* 0x000000040a067890 */ /* 0x000fe2000fffe0ff */
[----:B------:R-:W-:Y:S01]  /*0540*/  FMUL R6, R6, R3 ;  /* 0x0000000306067220 */ /* 0x000fe20000400000 */
[----:B------:R-:W-:Y:S02]  /*0550*/  BSSY.RECONVERGENT B0, `(.L_x_246) ;  /* 0x000000f000007945 */ /* 0x000fe40003800200 */
[----:B------:R-:W-:Y:S01]  /*0560*/  UIMAD UR6, UR8, UR6, URZ ;  /* 0x00000006080672a4 */ /* 0x000fe2000f8e02ff */
[----:B------:R-:W-:-:S05]  /*0570*/  FADD R5, R5, R6 ;  /* 0x0000000605057221 */ /* 0x000fca0000000000 */
        /* <DEDUP_REMOVED lines=12> */
.L_x_247:
[----:B------:R-:W-:Y:S05]  /*0640*/  BSYNC.RECONVERGENT B0 ;  /* 0x0000000000007941 */ /* 0x000fea0003800200 */
.L_x_246:
[----:B------:R-:W-:Y:S01]  /*0650*/  UIADD3 UR5, UPT, UPT, UR5, 0x4, URZ ;  /* 0x0000000405057890 */ /* 0x000fe2000fffe0ff */
[----:B------:R-:W-:Y:S01]  /*0660*/  FMUL R6, R6, R3 ;  /* 0x0000000306067220 */ /* 0x000fe20000400000 */
[----:B------:R-:W-:Y:S02]  /*0670*/  UIADD3 UR4, UPT, UPT, UR4, 0x4, URZ ;  /* 0x0000000404047890 */ /* 0x000fe4000fffe0ff */
[----:B------:R-:W-:Y:S01]  /*0680*/  UISETP.NE.AND UP0, UPT, UR5, URZ, UPT ;  /* 0x000000ff0500728c */ /* 0x000fe2000bf05270 */
[----:B------:R-:W-:Y:S01]  /*0690*/  FADD R5, R5, R6 ;  /* 0x0000000605057221 */ /* 0x000fe20000000000 */
[----:B------:R-:W-:-:S07]  /*06a0*/  UIADD3 UR10, UPT, UPT, UR10, 0x8, URZ ;  /* 0x000000080a0a7890 */ /* 0x000fce000fffe0ff */
[----:B------:R-:W-:Y:S05]  /*06b0*/  BRA.U UP0, `(.L_x_248) ;  /* 0xfffffff900c07547 */ /* 0x000fea000b83ffff */
[----:B------:R-:W-:-:S12]  /*06c0*/  UIADD3 UR5, UPT, UPT, UR4, 0x1, URZ ;  /* 0x0000000104057890 */ /* 0x000fd8000fffe0ff */
.L_x_239:
[----:B------:R-:W-:-:S09]  /*06d0*/  UISETP.NE.AND UP0, UPT, UR9, URZ, UPT ;  /* 0x000000ff0900728c */ /* 0x000fd2000bf05270 */
[----:B------:R-:W-:Y:S05]  /*06e0*/  BRA.U !UP0, `(.L_x_238) ;  /* 0x0000000108607547 */ /* 0x000fea000b800000 */
[----:B------:R-:W-:Y:S02]  /*06f0*/  ULEA UR6, UR5, 0x1, 0x1 ;  /* 0x0000000105067891 */ /* 0x000fe4000f8e08ff */
[----:B------:R-:W-:-:S12]  /*0700*/  UIADD3 UR7, UPT, UPT, -UR9, URZ, URZ ;  /* 0x000000ff09077290 */ /* 0x000fd8000fffe1ff */
.L_x_251:
[----:B------:R-:W-:Y:S01]  /*0710*/  UIADD3 UR4, UPT, UPT, UR6, -0x1, URZ ;  /* 0xffffffff06047890 */ /* 0x000fe2000fffe0ff */
[----:B------:R-:W-:Y:S01]  /*0720*/  BSSY.RECONVERGENT B0, `(.L_x_249) ;  /* 0x0000010000007945 */ /* 0x000fe20003800200 */
[----:B------:R-:W-:Y:S02]  /*0730*/  UIADD3 UR7, UPT, UPT, UR7, 0x1, URZ ;  /* 0x0000000107077890 */ /* 0x000fe4000fffe0ff */
[----:B------:R-:W-:Y:S02]  /*0740*/  UIMAD UR4, UR4, UR6, URZ ;  /* 0x00000006040472a4 */ /* 0x000fe4000f8e02ff */
[----:B------:R-:W-:-:S04]  /*0750*/  UISETP.NE.AND UP0, UPT, UR7, URZ, UPT ;  /* 0x000000ff0700728c */ /* 0x000fc8000bf05270 */
        /* <DEDUP_REMOVED lines=12> */
.L_x_250:
[----:B------:R-:W-:Y:S05]  /*0820*/  BSYNC.RECONVERGENT B0 ;  /* 0x0000000000007941 */ /* 0x000fea0003800200 */
.L_x_249:
[----:B------:R-:W-:Y:S01]  /*0830*/  FMUL R6, R3, R6 ;  /* 0x0000000603067220 */ /* 0x000fe20000400000 */
[----:B------:R-:W-:-:S03]  /*0840*/  UIADD3 UR6, UPT, UPT, UR6, 0x2, URZ ;  /* 0x0000000206067890 */ /* 0x000fc6000fffe0ff */
[----:B------:R-:W-:Y:S01]  /*0850*/  FADD R5, R6, R5 ;  /* 0x0000000506057221 */ /* 0x000fe20000000000 */
[----:B------:R-:W-:Y:S08]  /*0860*/  BRA.U UP0, `(.L_x_251) ;  /* 0xfffffffd00a87547 */ /* 0x000ff0000b83ffff */
.L_x_238:
[----:B------:R-:W0:Y:S02]  /*0870*/  LDC.64 R2, c[0x0][0x380] ;  /* 0x0000e000ff027b82 */ /* 0x000e240000000a00 */
[----:B0-----:R-:W-:-:S05]  /*0880*/  IMAD.WIDE R2, R4, 0x4, R2 ;  /* 0x0000000404027825 */ /* 0x001fca00078e0202 */
[----:B------:R-:W-:Y:S01]  /*0890*/  STG.E desc[UR12][R2.64], R5 ;  /* 0x0000000502007986 */ /* 0x000fe2000c10190c */
[----:B------:R-:W-:Y:S05]  /*08a0*/  EXIT ;  /* 0x000000000000794d */ /* 0x000fea0003800000 */
        .weak           $__internal_0_$__cuda_sm3x_div_rn_noftz_f32_slowpath
        .type           $__internal_0_$__cuda_sm3x_div_rn_noftz_f32_slowpath,@function
        .size           $__internal_0_$__cuda_sm3x_div_rn_noftz_f32_slowpath,(.L_x_264 - $__internal_0_$__cuda_sm3x_div_rn_noftz_f32_slowpath)
$__internal_0_$__cuda_sm3x_div_rn_noftz_f32_slowpath:
[----:B------:R-:W-:Y:S01]  /*08b0*/  SHF.R.U32.HI R9, RZ, 0x17, R3 ;  /* 0x00000017ff097819 */ /* 0x000fe20000011603 */
[----:B------:R-:W-:Y:S01]  /*08c0*/  BSSY.RECONVERGENT B1, `(.L_x_252) ;  /* 0x0000063000017945 */ /* 0x000fe20003800200 */
[--C-:B------:R-:W-:Y:S02]  /*08d0*/  SHF.R.U32.HI R2, RZ, 0x17, R0.reuse ;  /* 0x00000017ff027819 */ /* 0x100fe40000011600 */
[----:B------:R-:W-:Y:S02]  /*08e0*/  LOP3.LUT R9, R9, 0xff, RZ, 0xc0, !PT ;  /* 0x000000ff09097812 */ /* 0x000fe400078ec0ff */
[----:B------:R-:W-:Y:S01]  /*08f0*/  LOP3.LUT R12, R2, 0xff, RZ, 0xc0, !PT ;  /* 0x000000ff020c7812 */ /* 0x000fe200078ec0ff */
[----:B------:R-:W-:Y:S01]  /*0900*/  IMAD.MOV.U32 R2, RZ, RZ, R0 ;  /* 0x000000ffff027224 */ /* 0x000fe200078e0000 */
[----:B------:R-:W-:-:S03]  /*0910*/  IADD3 R11, PT, PT, R9, -0x1, RZ ;  /* 0xffffffff090b7810 */ /* 0x000fc60007ffe0ff */
[----:B------:R-:W-:Y:S01]  /*0920*/  VIADD R10, R12, 0xffffffff ;  /* 0xffffffff0c0a7836 */ /* 0x000fe20000000000 */
[----:B------:R-:W-:-:S04]  /*0930*/  ISETP.GT.U32.AND P0, PT, R11, 0xfd, PT ;  /* 0x000000fd0b00780c */ /* 0x000fc80003f04070 */
[----:B------:R-:W-:-:S13]  /*0940*/  ISETP.GT.U32.OR P0, PT, R10, 0xfd, P0 ;  /* 0x000000fd0a00780c */ /* 0x000fda0000704470 */
[----:B------:R-:W-:Y:S01]  /*0950*/  @!P0 MOV R7, RZ ;  /* 0x000000ff00078202 */ /* 0x000fe20000000f00 */
[----:B------:R-:W-:Y:S06]  /*0960*/  @!P0 BRA `(.L_x_253) ;  /* 0x00000000005c8947 */ /* 0x000fec0003800000 */
[----:B------:R-:W-:Y:S02]  /*0970*/  FSETP.GTU.FTZ.AND P0, PT, |R0|, +INF , PT ;  /* 0x7f8000000000780b */ /* 0x000fe40003f1c200 */
[----:B------:R-:W-:-:S04]  /*0980*/  FSETP.GTU.FTZ.AND P1, PT, |R3|, +INF , PT ;  /* 0x7f8000000300780b */ /* 0x000fc80003f3c200 */
[----:B------:R-:W-:-:S13]  /*0990*/  PLOP3.LUT P0, PT, P0, P1, PT, 0xf8, 0x8f ;  /* 0x00000000008f781c */ /* 0x000fda0000703f70 */
[----:B------:R-:W-:Y:S05]  /*09a0*/  @P0 BRA `(.L_x_254) ;  /* 0x00000004004c0947 */ /* 0x000fea0003800000 */
[----:B------:R-:W-:-:S13]  /*09b0*/  LOP3.LUT P0, RZ, R3, 0x7fffffff, R2, 0xc8, !PT ;  /* 0x7fffffff03ff7812 */ /* 0x000fda000780c802 */
[----:B------:R-:W-:Y:S05]  /*09c0*/  @!P0 BRA `(.L_x_255) ;  /* 0x00000004003c8947 */ /* 0x000fea0003800000 */
[C---:B------:R-:W-:Y:S02]  /*09d0*/  FSETP.NEU.FTZ.AND P2, PT, |R0|.reuse, +INF , PT ;  /* 0x7f8000000000780b */ /* 0x040fe40003f5d200 */
[----:B------:R-:W-:Y:S02]  /*09e0*/  FSETP.NEU.FTZ.AND P1, PT, |R3|, +INF , PT ;  /* 0x7f8000000300780b */ /* 0x000fe40003f3d200 */
[----:B------:R-:W-:-:S11]  /*09f0*/  FSETP.NEU.FTZ.AND P0, PT, |R0|, +INF , PT ;  /* 0x7f8000000000780b */ /* 0x000fd60003f1d200 */
[----:B------:R-:W-:Y:S05]  /*0a00*/  @!P1 BRA !P2, `(.L_x_255) ;  /* 0x00000004002c9947 */ /* 0x000fea0005000000 */
[----:B------:R-:W-:-:S04]  /*0a10*/  LOP3.LUT P2, RZ, R2, 0x7fffffff, RZ, 0xc0, !PT ;  /* 0x7fffffff02ff7812 */ /* 0x000fc8000784c0ff */
[----:B------:R-:W-:-:S13]  /*0a20*/  PLOP3.LUT P1, PT, P1, P2, PT, 0x2f, 0xf2 ;  /* 0x0000000000f2781c */ /* 0x000fda0000f24577 */
[----:B------:R-:W-:Y:S05]  /*0a30*/  @P1 BRA `(.L_x_256) ;  /* 0x0000000400181947 */ /* 0x000fea0003800000 */
[----:B------:R-:W-:-:S04]  /*0a40*/  LOP3.LUT P1, RZ, R3, 0x7fffffff, RZ, 0xc0, !PT ;  /* 0x7fffffff03ff7812 */ /* 0x000fc8000782c0ff */
[----:B------:R-:W-:-:S13]  /*0a50*/  PLOP3.LUT P0, PT, P0, P1, PT, 0x2f, 0xf2 ;  /* 0x0000000000f2781c */ /* 0x000fda0000702577 */
[----:B------:R-:W-:Y:S05]  /*0a60*/  @P0 BRA `(.L_x_257) ;  /* 0x0000000400000947 */ /* 0x000fea0003800000 */
[----:B------:R-:W-:Y:S02]  /*0a70*/  ISETP.GE.AND P0, PT, R10, RZ, PT ;  /* 0x000000ff0a00720c */ /* 0x000fe40003f06270 */
[----:B------:R-:W-:-:S11]  /*0a80*/  ISETP.GE.AND P1, PT, R11, RZ, PT ;  /* 0x000000ff0b00720c */ /* 0x000fd60003f26270 */
[----:B------:R-:W-:Y:S01]  /*0a90*/  @P0 IMAD.MOV.U32 R7, RZ, RZ, RZ ;  /* 0x000000ffff070224 */ /* 0x000fe200078e00ff */
[----:B------:R-:W-:Y:S01]  /*0aa0*/  @!P0 MOV R7, 0xffffffc0 ;  /* 0xffffffc000078802 */ /* 0x000fe20000000f00 */
[----:B------:R-:W-:Y:S01]  /*0ab0*/  @!P0 FFMA R2, R0, 1.84467440737095516160e+19, RZ ;  /* 0x5f80000000028823 */ /* 0x000fe200000000ff */
[----:B------:R-:W-:-:S03]  /*0ac0*/  @!P1 FFMA R3, R3, 1.84467440737095516160e+19, RZ ;  /* 0x5f80000003039823 */ /* 0x000fc600000000ff */
[----:B------:R-:W-:-:S07]  /*0ad0*/  @!P1 VIADD R7, R7, 0x40 ;  /* 0x0000004007079836 */ /* 0x000fce0000000000 */
.L_x_253:
[----:B------:R-:W-:Y:S01]  /*0ae0*/  LEA R10, R9, 0xc0800000, 0x17 ;  /* 0xc0800000090a7811 */ /* 0x000fe200078eb8ff */
[----:B------:R-:W-:Y:S03]  /*0af0*/  BSSY.RECONVERGENT B2, `(.L_x_258) ;  /* 0x0000036000027945 */ /* 0x000fe60003800200 */
[----:B------:R-:W-:Y:S01]  /*0b00*/  IADD3 R11, PT, PT, -R10, R3, RZ ;  /* 0x000000030a0b7210 */ /* 0x000fe20007ffe1ff */
[----:B------:R-:W-:-:S03]  /*0b10*/  VIADD R10, R12, 0xffffff81 ;  /* 0xffffff810c0a7836 */ /* 0x000fc60000000000 */
[----:B------:R-:W0:Y:S01]  /*0b20*/  MUFU.RCP R3, R11 ;  /* 0x0000000b00037308 */ /* 0x000e220000001000 */
[----:B------:R-:W-:Y:S01]  /*0b30*/  FADD.FTZ R13, -R11, -RZ ;  /* 0x800000ff0b0d7221 */ /* 0x000fe20000010100 */
[C---:B------:R-:W-:Y:S01]  /*0b40*/  IMAD R2, R10.reuse, -0x800000, R2 ;  /* 0xff8000000a027824 */ /* 0x040fe200078e0202 */
[----:B------:R-:W-:-:S04]  /*0b50*/  IADD3 R10, PT, PT, R10, 0x7f, -R9 ;  /* 0x0000007f0a0a7810 */ /* 0x000fc80007ffe809 */
[----:B------:R-:W-:Y:S01]  /*0b60*/  IADD3 R10, PT, PT, R10, R7, RZ ;  /* 0x000000070a0a7210 */ /* 0x000fe20007ffe0ff */
[----:B0-----:R-:W-:-:S04]  /*0b70*/  FFMA R12, R3, R13, 1 ;  /* 0x3f800000030c7423 */ /* 0x001fc8000000000d */
[----:B------:R-:W-:-:S04]  /*0b80*/  FFMA R3, R3, R12, R3 ;  /* 0x0000000c03037223 */ /* 0x000fc80000000003 */
[----:B------:R-:W-:-:S04]  /*0b90*/  FFMA R12, R2, R3, RZ ;  /* 0x00000003020c7223 */ /* 0x000fc800000000ff */
[----:B------:R-:W-:-:S04]  /*0ba0*/  FFMA R14, R13, R12, R2 ;  /* 0x0000000c0d0e7223 */ /* 0x000fc80000000002 */
[----:B------:R-:W-:-:S04]  /*0bb0*/  FFMA R14, R3, R14, R12 ;  /* 0x0000000e030e7223 */ /* 0x000fc8000000000c */
[----:B------:R-:W-:-:S04]  /*0bc0*/  FFMA R13, R13, R14, R2 ;  /* 0x0000000e0d0d7223 */ /* 0x000fc80000000002 */
[----:B------:R-:W-:-:S05]  /*0bd0*/  FFMA R2, R3, R13, R14 ;  /* 0x0000000d03027223 */ /* 0x000fca000000000e */
[----:B------:R-:W-:-:S04]  /*0be0*/  SHF.R.U32.HI R9, RZ, 0x17, R2 ;  /* 0x00000017ff097819 */ /* 0x000fc80000011602 */
[----:B------:R-:W-:-:S05]  /*0bf0*/  LOP3.LUT R9, R9, 0xff, RZ, 0xc0, !PT ;  /* 0x000000ff09097812 */ /* 0x000fca00078ec0ff */
[----:B------:R-:W-:-:S05]  /*0c00*/  IMAD.IADD R11, R9, 0x1, R10 ;  /* 0x00000001090b7824 */ /* 0x000fca00078e020a */
[----:B------:R-:W-:-:S04]  /*0c10*/  IADD3 R7, PT, PT, R11, -0x1, RZ ;  /* 0xffffffff0b077810 */ /* 0x000fc80007ffe0ff */
[----:B------:R-:W-:-:S13]  /*0c20*/  ISETP.GE.U32.AND P0, PT, R7, 0xfe, PT ;  /* 0x000000fe0700780c */ /* 0x000fda0003f06070 */
[----:B------:R-:W-:Y:S05]  /*0c30*/  @!P0 BRA `(.L_x_259) ;  /* 0x0000000000808947 */ /* 0x000fea0003800000 */
[----:B------:R-:W-:-:S13]  /*0c40*/  ISETP.GT.AND P0, PT, R11, 0xfe, PT ;  /* 0x000000fe0b00780c */ /* 0x000fda0003f04270 */
[----:B------:R-:W-:Y:S05]  /*0c50*/  @P0 BRA `(.L_x_260) ;  /* 0x00000000006c0947 */ /* 0x000fea0003800000 */
[----:B------:R-:W-:-:S13]  /*0c60*/  ISETP.GE.AND P0, PT, R11, 0x1, PT ;  /* 0x000000010b00780c */ /* 0x000fda0003f06270 */
[----:B------:R-:W-:Y:S05]  /*0c70*/  @P0 BRA `(.L_x_261) ;  /* 0x0000000000740947 */ /* 0x000fea0003800000 */
[----:B------:R-:W-:Y:S02]  /*0c80*/  ISETP.GE.AND P0, PT, R11, -0x18, PT ;  /* 0xffffffe80b00780c */ /* 0x000fe40003f06270 */
[----:B------:R-:W-:-:S11]  /*0c90*/  LOP3.LUT R2, R2, 0x80000000, RZ, 0xc0, !PT ;  /* 0x8000000002027812 */ /* 0x000fd600078ec0ff */
[----:B------:R-:W-:Y:S05]  /*0ca0*/  @!P0 BRA `(.L_x_261) ;  /* 0x0000000000688947 */ /* 0x000fea0003800000 */
[-CC-:B------:R-:W-:Y:S01]  /*0cb0*/  FFMA.RZ R7, R3, R13.reuse, R14.reuse ;  /* 0x0000000d03077223 */ /* 0x180fe2000000c00e */
[----:B------:R-:W-:Y:S02]  /*0cc0*/  VIADD R12, R11, 0x20 ;  /* 0x000000200b0c7836 */ /* 0x000fe40000000000 */
[-CC-:B------:R-:W-:Y:S01]  /*0cd0*/  FFMA.RM R10, R3, R13.reuse, R14.reuse ;  /* 0x0000000d030a7223 */ /* 0x180fe2000000400e */
[----:B------:R-:W-:Y:S02]  /*0ce0*/  ISETP.NE.AND P2, PT, R11, RZ, PT ;  /* 0x000000ff0b00720c */ /* 0x000fe40003f45270 */
[----:B------:R-:W-:Y:S01]  /*0cf0*/  LOP3.LUT R9, R7, 0x7fffff, RZ, 0xc0, !PT ;  /* 0x007fffff07097812 */ /* 0x000fe200078ec0ff */
[----:B------:R-:W-:Y:S01]  /*0d00*/  FFMA.RP R7, R3, R13, R14 ;  /* 0x0000000d03077223 */ /* 0x000fe2000000800e */
[----:B------:R-:W-:Y:S02]  /*0d10*/  ISETP.NE.AND P1, PT, R11, RZ, PT ;  /* 0x000000ff0b00720c */ /* 0x000fe40003f25270 */
[----:B------:R-:W-:-:S02]  /*0d20*/  LOP3.LUT R9, R9, 0x800000, RZ, 0xfc, !PT ;  /* 0x0080000009097812 */ /* 0x000fc400078efcff */
[----:B------:R-:W-:Y:S02]  /*0d30*/  IADD3 R3, PT, PT, -R11, RZ, RZ ;  /* 0x000000ff0b037210 */ /* 0x000fe40007ffe1ff */
[----:B------:R-:W-:Y:S02]  /*0d40*/  SHF.L.U32 R12, R9, R12, RZ ;  /* 0x0000000c090c7219 */ /* 0x000fe400000006ff */
[----:B------:R-:W-:Y:S02]  /*0d50*/  FSETP.NEU.FTZ.AND P0, PT, R7, R10, PT ;  /* 0x0000000a0700720b */ /* 0x000fe40003f1d000 */
[----:B------:R-:W-:Y:S02]  /*0d60*/  SEL R10, R3, RZ, P2 ;  /* 0x000000ff030a7207 */ /* 0x000fe40001000000 */
[----:B------:R-:W-:Y:S02]  /*0d70*/  ISETP.NE.AND P1, PT, R12, RZ, P1 ;  /* 0x000000ff0c00720c */ /* 0x000fe40000f25270 */
[----:B------:R-:W-:-:S02]  /*0d80*/  SHF.R.U32.HI R10, RZ, R10, R9 ;  /* 0x0000000aff0a7219 */ /* 0x000fc40000011609 */
[----:B------:R-:W-:Y:S02]  /*0d90*/  PLOP3.LUT P0, PT, P0, P1, PT, 0xf8, 0x8f ;  /* 0x00000000008f781c */ /* 0x000fe40000703f70 */
[----:B------:R-:W-:Y:S02]  /*0da0*/  SHF.R.U32.HI R12, RZ, 0x1, R10 ;  /* 0x00000001ff0c7819 */ /* 0x000fe4000001160a */
[----:B------:R-:W-:-:S04]  /*0db0*/  SEL R3, RZ, 0x1, !P0 ;  /* 0x00000001ff037807 */ /* 0x000fc80004000000 */
[----:B------:R-:W-:-:S04]  /*0dc0*/  LOP3.LUT R3, R3, 0x1, R12, 0xf8, !PT ;  /* 0x0000000103037812 */ /* 0x000fc800078ef80c */
[----:B------:R-:W-:-:S05]  /*0dd0*/  LOP3.LUT R3, R3, R10, RZ, 0xc0, !PT ;  /* 0x0000000a03037212 */ /* 0x000fca00078ec0ff */
[----:B------:R-:W-:-:S05]  /*0de0*/  IMAD.IADD R3, R12, 0x1, R3 ;  /* 0x000000010c037824 */ /* 0x000fca00078e0203 */
[----:B------:R-:W-:Y:S01]  /*0df0*/  LOP3.LUT R2, R3, R2, RZ, 0xfc, !PT ;  /* 0x0000000203027212 */ /* 0x000fe200078efcff */
[----:B------:R-:W-:Y:S06]  /*0e00*/  BRA `(.L_x_261) ;  /* 0x0000000000107947 */ /* 0x000fec0003800000 */
.L_x_260:
[----:B------:R-:W-:-:S04]  /*0e10*/  LOP3.LUT R2, R2, 0x80000000, RZ, 0xc0, !PT ;  /* 0x8000000002027812 */ /* 0x000fc800078ec0ff */
[----:B------:R-:W-:Y:S01]  /*0e20*/  LOP3.LUT R2, R2, 0x7f800000, RZ, 0xfc, !PT ;  /* 0x7f80000002027812 */ /* 0x000fe200078efcff */
[----:B------:R-:W-:Y:S06]  /*0e30*/  BRA `(.L_x_261) ;  /* 0x0000000000047947 */ /* 0x000fec0003800000 */
.L_x_259:
[----:B------:R-:W-:-:S07]  /*0e40*/  LEA R2, R10, R2, 0x17 ;  /* 0x000000020a027211 */ /* 0x000fce00078eb8ff */
.L_x_261:
[----:B------:R-:W-:Y:S05]  /*0e50*/  BSYNC.RECONVERGENT B2 ;  /* 0x0000000000027941 */ /* 0x000fea0003800200 */
.L_x_258:
[----:B------:R-:W-:Y:S05]  /*0e60*/  BRA `(.L_x_262) ;  /* 0x0000000000207947 */ /* 0x000fea0003800000 */
.L_x_257:
[----:B------:R-:W-:-:S04]  /*0e70*/  LOP3.LUT R2, R3, 0x80000000, R2, 0x48, !PT ;  /* 0x8000000003027812 */ /* 0x000fc800078e4802 */
[----:B------:R-:W-:Y:S01]  /*0e80*/  LOP3.LUT R2, R2, 0x7f800000, RZ, 0xfc, !PT ;  /* 0x7f80000002027812 */ /* 0x000fe200078efcff */
[----:B------:R-:W-:Y:S06]  /*0e90*/  BRA `(.L_x_262) ;  /* 0x0000000000147947 */ /* 0x000fec0003800000 */
.L_x_256:
[----:B------:R-:W-:Y:S01]  /*0ea0*/  LOP3.LUT R2, R3, 0x80000000, R2, 0x48, !PT ;  /* 0x8000000003027812 */ /* 0x000fe200078e4802 */
[----:B------:R-:W-:Y:S06]  /*0eb0*/  BRA `(.L_x_262) ;  /* 0x00000000000c7947 */ /* 0x000fec0003800000 */
.L_x_255:
[----:B------:R-:W0:Y:S01]  /*0ec0*/  MUFU.RSQ R2, -QNAN ;  /* 0xffc0000000027908 */ /* 0x000e220000001400 */
[----:B------:R-:W-:Y:S05]  /*0ed0*/  BRA `(.L_x_262) ;  /* 0x0000000000047947 */ /* 0x000fea0003800000 */
.L_x_254:
[----:B------:R-:W-:-:S07]  /*0ee0*/  FADD.FTZ R2, R0, R3 ;  /* 0x0000000300027221 */ /* 0x000fce0000010000 */
.L_x_262:
[----:B------:R-:W-:Y:S05]  /*0ef0*/  BSYNC.RECONVERGENT B1 ;  /* 0x0000000000017941 */ /* 0x000fea0003800200 */
.L_x_252:
[----:B------:R-:W-:Y:S02]  /*0f00*/  HFMA2 R9, -RZ, RZ, 0, 0 ;  /* 0x00000000ff097431 */ /* 0x000fe400000001ff */
[----:B0-----:R-:W-:Y:S02]  /*0f10*/  IMAD.MOV.U32 R3, RZ, RZ, R2 ;  /* 0x000000ffff037224 */ /* 0x001fe400078e0002 */
[----:B------:R-:W-:Y:S05]  /*0f20*/  RET.REL.NODEC R8 `(_Z7gpu_sinPfiif) ;  /* 0xfffffff008347950 */ /* 0x000fea0003c3ffff */
.L_x_263:
        /* <DEDUP_REMOVED lines=13> */
.L_x_264:


//--------------------- .nv.shared._ZN3cub18CUB_300001_SM_10006detail6reduce28DeviceReduceSingleTileKernelINS2_10policy_hubIfyN4cuda3std3__44plusIfEEE10Policy1000EPfSC_iS9_ffNS7_10__identityEEEvT0_T1_T2_T3_T4_T6_ --------------------------
	.section	.nv.shared._ZN3cub18CUB_300001_SM_10006detail6reduce28DeviceReduceSingleTileKernelINS2_10policy_hubIfyN4cuda3std3__44plusIfEEE10Policy1000EPfSC_iS9_ffNS7_10__identityEEEvT0_T1_T2_T3_T4_T6_,"aw",@nobits
	.sectionflags	@""
	.align	4
.nv.shared._ZN3cub18CUB_300001_SM_10006detail6reduce28DeviceReduceSingleTileKernelINS2_10policy_hubIfyN4cuda3std3__44plusIfEEE10Policy1000EPfSC_iS9_ffNS7_10__identityEEEvT0_T1_T2_T3_T4_T6_:
	.zero		1068


//--------------------- .nv.shared.reserved.0     --------------------------
	.section	.nv.shared.reserved.0,"aw",@nobits
	.weak		__nv_reservedSMEM_offset_0_alias
	.size		__nv_reservedSMEM_offset_0_alias, 0, 64
	.other		__nv_reservedSMEM_offset_0_alias,@"STO_CUDA_RESERVED_SHARED STV_DEFAULT"
__nv_reservedSMEM_offset_0_alias:
	.zero		0
	.zero		64


//--------------------- .nv.global                --------------------------
	.section	.nv.global,"aw",@nobits
.nv.global:
	.type		_ZN34_INTERNAL_d14f1fe1_4_k_cu_e22ebb616thrust24THRUST_300001_SM_1000_NS3seqE,@object
	.size		_ZN34_INTERNAL_d14f1fe1_4_k_cu_e22ebb616thrust24THRUST_300001_SM_1000_NS3seqE,(_ZN34_INTERNAL_d14f1fe1_4_k_cu_e22ebb614cuda3std3__48in_placeE - _ZN34_INTERNAL_d14f1fe1_4_k_cu_e22ebb616thrust24THRUST_300001_SM_1000_NS3seqE)
_ZN34_INTERNAL_d14f1fe1_4_k_cu_e22ebb616thrust24THRUST_300001_SM_1000_NS3seqE:
	.zero		1
	.type		_ZN34_INTERNAL_d14f1fe1_4_k_cu_e22ebb614cuda3std3__48in_placeE,@object
	.size		_ZN34_INTERNAL_d14f1fe1_4_k_cu_e22ebb614cuda3std3__48in_placeE,(_ZN34_INTERNAL_d14f1fe1_4_k_cu_e22ebb614cuda3std6ranges3__45__cpo4sizeE - _ZN34_INTERNAL_d14f1fe1_4_k_cu_e22ebb614cuda3std3__48in_placeE)
_ZN34_INTERNAL_d14f1fe1_4_k_cu_e22ebb614cuda3std3__48in_placeE:
	.zero		1
	.type		_ZN34_INTERNAL_d14f1fe1_4_k_cu_e22ebb614cuda3std6ranges3__45__cpo4sizeE,@object
	.size		_ZN34_INTERNAL_d14f1fe1_4_k_cu_e22ebb614cuda3std6ranges3__45__cpo4sizeE,(_ZN34_INTERNAL_d14f1fe1_4_k_cu_e22ebb616thrust24THRUST_300001_SM_1000_NS12placeholders2_3E - _ZN34_INTERNAL_d14f1fe1_4_k_cu_e22ebb614cuda3std6ranges3__45__cpo4sizeE)
_ZN34_INTERNAL_d14f1fe1_4_k_cu_e22ebb614cuda3std6ranges3__45__cpo4sizeE:
	.zero		1
	.type		_ZN34_INTERNAL_d14f1fe1_4_k_cu_e22ebb616thrust24THRUST_300001_SM_1000_NS12placeholders2_3E,@object
	.size		_ZN34_INTERNAL_d14f1fe1_4_k_cu_e22ebb616thrust24THRUST_300001_SM_1000_NS12placeholders2_3E,(_ZN34_INTERNAL_d14f1fe1_4_k_cu_e22ebb614cuda3std3__45__cpo6cbeginE - _ZN34_INTERNAL_d14f1fe1_4_k_cu_e22ebb616thrust24THRUST_300001_SM_1000_NS12placeholders2_3E)
_ZN34_INTERNAL_d14f1fe1_4_k_cu_e22ebb616thrust24THRUST_300001_SM_1000_NS12placeholders2_3E:
	.zero		1
	.type		_ZN34_INTERNAL_d14f1fe1_4_k_cu_e22ebb614cuda3std3__45__cpo6cbeginE,@object
	.size		_ZN34_INTERNAL_d14f1fe1_4_k_cu_e22ebb614cuda3std3__45__cpo6cbeginE,(_ZN34_INTERNAL_d14f1fe1_4_k_cu_e22ebb614cuda3std6ranges3__45__cpo6cbeginE - _ZN34_INTERNAL_d14f1fe1_4_k_cu_e22ebb614cuda3std3__45__cpo6cbeginE)
_ZN34_INTERNAL_d14f1fe1_4_k_cu_e22ebb614cuda3std3__45__cpo6cbeginE:
	.zero		1
	.type		_ZN34_INTERNAL_d14f1fe1_4_k_cu_e22ebb614cuda3std6ranges3__45__cpo6cbeginE,@object
	.size		_ZN34_INTERNAL_d14f1fe1_4_k_cu_e22ebb614cuda3std6ranges3__45__cpo6cbeginE,(_ZN34_INTERNAL_d14f1fe1_4_k_cu_e22ebb616thrust24THRUST_300001_SM_1000_NS12placeholders2_7E - _ZN34_INTERNAL_d14f1fe1_4_k_cu_e22ebb614cuda3std6ranges3__45__cpo6cbeginE)
_ZN34_INTERNAL_d14f1fe1_4_k_cu_e22ebb614cuda3std6ranges3__45__cpo6cbeginE:
	.zero		1
	.type		_ZN34_INTERNAL_d14f1fe1_4_k_cu_e22ebb616thrust24THRUST_300001_SM_1000_NS12placeholders2_7E,@object
	.size		_ZN34_INTERNAL_d14f1fe1_4_k_cu_e22ebb616thrust24THRUST_300001_SM_1000_NS12placeholders2_7E,(_ZN34_INTERNAL_d14f1fe1_4_k_cu_e22ebb614cuda3std3__45__cpo7crbeginE - _ZN34_INTERNAL_d14f1fe1_4_k_cu_e22ebb616thrust24THRUST_300001_SM_1000_NS12placeholders2_7E)
_ZN34_INTERNAL_d14f1fe1_4_k_cu_e22ebb616thrust24THRUST_300001_SM_1000_NS12placeholders2_7E:
	.zero		1
	.type		_ZN34_INTERNAL_d14f1fe1_4_k_cu_e22ebb614cuda3std3__45__cpo7crbeginE,@object
	.size		_ZN34_INTERNAL_d14f1fe1_4_k_cu_e22ebb614cuda3std3__45__cpo7crbeginE,(_ZN34_INTERNAL_d14f1fe1_4_k_cu_e22ebb614cuda3std6ranges3__45__cpo4nextE - _ZN34_INTERNAL_d14f1fe1_4_k_cu_e22ebb614cuda3std3__45__cpo7crbeginE)
_ZN34_INTERNAL_d14f1fe1_4_k_cu_e22ebb614cuda3std3__45__cpo7crbeginE:
	.zero		1
	.type		_ZN34_INTERNAL_d14f1fe1_4_k_cu_e22ebb614cuda3std6ranges3__45__cpo4nextE,@object
	.size		_ZN34_INTERNAL_d14f1fe1_4_k_cu_e22ebb614cuda3std6ranges3__45__cpo4nextE,(_ZN34_INTERNAL_d14f1fe1_4_k_cu_e22ebb614cuda3std6ranges3__45__cpo4swapE - _ZN34_INTERNAL_d14f1fe1_4_k_cu_e22ebb614cuda3std6ranges3__45__cpo4nextE)
_ZN34_INTERNAL_d14f1fe1_4_k_cu_e22ebb614cuda3std6ranges3__45__cpo4nextE:
	.zero		1
	.type		_ZN34_INTERNAL_d14f1fe1_4_k_cu_e22ebb614cuda3std6ranges3__45__cpo4swapE,@object
	.size		_ZN34_INTERNAL_d14f1fe1_4_k_cu_e22ebb614cuda3std6ranges3__45__cpo4swapE,(_ZN34_INTERNAL_d14f1fe1_4_k_cu_e22ebb616thrust24THRUST_300001_SM_1000_NS8cuda_cub10par_nosyncE - _ZN34_INTERNAL_d14f1fe1_4_k_cu_e22ebb614cuda3std6ranges3__45__cpo4swapE)
_ZN34_INTERNAL_d14f1fe1_4_k_cu_e22ebb614cuda3std6ranges3__45__cpo4swapE:
	.zero		1
	.type		_ZN34_INTERNAL_d14f1fe1_4_k_cu_e22ebb616thrust24THRUST_300001_SM_1000_NS8cuda_cub10par_nosyncE,@object
	.size		_ZN34_INTERNAL_d14f1fe1_4_k_cu_e22ebb616thrust24THRUST_300001_SM_1000_NS8cuda_cub10par_nosyncE,(_ZN34_INTERNAL_d14f1fe1_4_k_cu_e22ebb616thrust24THRUST_300001_SM_1000_NS12placeholders2_9E - _ZN34_INTERNAL_d14f1fe1_4_k_cu_e22ebb616thrust24THRUST_300001_SM_1000_NS8cuda_cub10par_nosyncE)
_ZN34_INTERNAL_d14f1fe1_4_k_cu_e22ebb616thrust24THRUST_300001_SM_1000_NS8cuda_cub10par_nosyncE:
	.zero		1
	.type		_ZN34_INTERNAL_d14f1fe1_4_k_cu_e22ebb616thrust24THRUST_300001_SM_1000_NS12placeholders2_9E,@object
	.size		_ZN34_INTERNAL_d14f1fe1_4_k_cu_e22ebb616thrust24THRUST_300001_SM_1000_NS12placeholders2_9E,(_ZN34_INTERNAL_d14f1fe1_4_k_cu_e22ebb614cuda3std3__436_GLOBAL__N__d14f1fe1_4_k_cu_e22ebb616ignoreE - _ZN34_INTERNAL_d14f1fe1_4_k_cu_e22ebb616thrust24THRUST_300001_SM_1000_NS12placeholders2_9E)
_ZN34_INTERNAL_d14f1fe1_4_k_cu_e22ebb616thrust24THRUST_300001_SM_1000_NS12placeholders2_9E:
	.zero		1
	.type		_ZN34_INTERNAL_d14f1fe1_4_k_cu_e22ebb614cuda3std3__436_GLOBAL__N__d14f1fe1_4_k_cu_e22ebb616ignoreE,@object
	.size		_ZN34_INTERNAL_d14f1fe1_4_k_cu_e22ebb614cuda3std3__436_GLOBAL__N__d14f1fe1_4_k_cu_e22ebb616ignoreE,(_ZN34_INTERNAL_d14f1fe1_4_k_cu_e22ebb614cuda3std6ranges3__45__cpo4dataE - _ZN34_INTERNAL_d14f1fe1_4_k_cu_e22ebb614cuda3std3__436_GLOBAL__N__d14f1fe1_4_k_cu_e22ebb616ignoreE)
_ZN34_INTERNAL_d14f1fe1_4_k_cu_e22ebb614cuda3std3__436_GLOBAL__N__d14f1fe1_4_k_cu_e22ebb616ignoreE:
	.zero		1
	.type		_ZN34_INTERNAL_d14f1fe1_4_k_cu_e22ebb614cuda3std6ranges3__45__cpo4dataE,@object
	.size		_ZN34_INTERNAL_d14f1fe1_4_k_cu_e22ebb614cuda3std6ranges3__45__cpo4dataE,(_ZN34_INTERNAL_d14f1fe1_4_k_cu_e22ebb616thrust24THRUST_300001_SM_1000_NS12placeholders2_1E - _ZN34_INTERNAL_d14f1fe1_4_k_cu_e22ebb614cuda3std6ranges3__45__cpo4dataE)
_ZN34_INTERNAL_d14f1fe1_4_k_cu_e22ebb614cuda3std6ranges3__45__cpo4dataE:
	.zero		1
	.type		_ZN34_INTERNAL_d14f1fe1_4_k_cu_e22ebb616thrust24THRUST_300001_SM_1000_NS12placeholders2_1E,@object
	.size		_ZN34_INTERNAL_d14f1fe1_4_k_cu_e22ebb616thrust24THRUST_300001_SM_1000_NS12placeholders2_1E,(_ZN34_INTERNAL_d14f1fe1_4_k_cu_e22ebb614cuda3std3__45__cpo5beginE - _ZN34_INTERNAL_d14f1fe1_4_k_cu_e22ebb616thrust24THRUST_300001_SM_1000_NS12placeholders2_1E)
_ZN34_INTERNAL_d14f1fe1_4_k_cu_e22ebb616thrust24THRUST_300001_SM_1000_NS12placeholders2_1E:
	.zero		1
	.type		_ZN34_INTERNAL_d14f1fe1_4_k_cu_e22ebb614cuda3std3__45__cpo5beginE,@object
	.size		_ZN34_INTERNAL_d14f1fe1_4_k_cu_e22ebb614cuda3std3__45__cpo5beginE,(_ZN34_INTERNAL_d14f1fe1_4_k_cu_e22ebb614cuda3std6ranges3__45__cpo5beginE - _ZN34_INTERNAL_d14f1fe1_4_k_cu_e22ebb614cuda3std3__45__cpo5beginE)
_ZN34_INTERNAL_d14f1fe1_4_k_cu_e22ebb614cuda3std3__45__cpo5beginE:
	.zero		1
	.type		_ZN34_INTERNAL_d14f1fe1_4_k_cu_e22ebb614cuda3std6ranges3__45__cpo5beginE,@object
	.size		_ZN34_INTERNAL_d14f1fe1_4_k_cu_e22ebb614cuda3std6ranges3__45__cpo5beginE,(_ZN34_INTERNAL_d14f1fe1_4_k_cu_e22ebb616thrust24THRUST_300001_SM_1000_NS12placeholders2_5E - _ZN34_INTERNAL_d14f1fe1_4_k_cu_e22ebb614cuda3std6ranges3__45__cpo5beginE)
_ZN34_INTERNAL_d14f1fe1_4_k_cu_e22ebb614cuda3std6ranges3__45__cpo5beginE:
	.zero		1
	.type		_ZN34_INTERNAL_d14f1fe1_4_k_cu_e22ebb616thrust24THRUST_300001_SM_1000_NS12placeholders2_5E,@object
	.size		_ZN34_INTERNAL_d14f1fe1_4_k_cu_e22ebb616thrust24THRUST_300001_SM_1000_NS12placeholders2_5E,(_ZN34_INTERNAL_d14f1fe1_4_k_cu_e22ebb614cuda3std3__45__cpo6rbeginE - _ZN34_INTERNAL_d14f1fe1_4_k_cu_e22ebb616thrust24THRUST_300001_SM_1000_NS12placeholders2_5E)
_ZN34_INTERNAL_d14f1fe1_4_k_cu_e22ebb616thrust24THRUST_300001_SM_1000_NS12placeholders2_5E:
	.zero		1
	.type		_ZN34_INTERNAL_d14f1fe1_4_k_cu_e22ebb614cuda3std3__45__cpo6rbeginE,@object
	.size		_ZN34_INTERNAL_d14f1fe1_4_k_cu_e22ebb614cuda3std3__45__cpo6rbeginE,(_ZN34_INTERNAL_d14f1fe1_4_k_cu_e22ebb614cuda3std6ranges3__45__cpo7advanceE - _ZN34_INTERNAL_d14f1fe1_4_k_cu_e22ebb614cuda3std3__45__cpo6rbeginE)
_ZN34_INTERNAL_d14f1fe1_4_k_cu_e22ebb614cuda3std3__45__cpo6rbeginE:
	.zero		1
	.type		_ZN34_INTERNAL_d14f1fe1_4_k_cu_e22ebb614cuda3std6ranges3__45__cpo7advanceE,@object
	.size		_ZN34_INTERNAL_d14f1fe1_4_k_cu_e22ebb614cuda3std6ranges3__45__cpo7advanceE,(_ZN34_INTERNAL_d14f1fe1_4_k_cu_e22ebb614cuda3std3__47nulloptE - _ZN34_INTERNAL_d14f1fe1_4_k_cu_e22ebb614cuda3std6ranges3__45__cpo7advanceE)
_ZN34_INTERNAL_d14f1fe1_4_k_cu_e22ebb614cuda3std6ranges3__45__cpo7advanceE:
	.zero		1
	.type		_ZN34_INTERNAL_d14f1fe1_4_k_cu_e22ebb614cuda3std3__47nulloptE,@object
	.size		_ZN34_INTERNAL_d14f1fe1_4_k_cu_e22ebb614cuda3std3__47nulloptE,(_ZN34_INTERNAL_d14f1fe1_4_k_cu_e22ebb614cuda3std6ranges3__45__cpo8distanceE - _ZN34_INTERNAL_d14f1fe1_4_k_cu_e22ebb614cuda3std3__47nulloptE)
_ZN34_INTERNAL_d14f1fe1_4_k_cu_e22ebb614cuda3std3__47nulloptE:
	.zero		1
	.type		_ZN34_INTERNAL_d14f1fe1_4_k_cu_e22ebb614cuda3std6ranges3__45__cpo8distanceE,@object
	.size		_ZN34_INTERNAL_d14f1fe1_4_k_cu_e22ebb614cuda3std6ranges3__45__cpo8distanceE,(_ZN34_INTERNAL_d14f1fe1_4_k_cu_e22ebb616thrust24THRUST_300001_SM_1000_NS12placeholders3_10E - _ZN34_INTERNAL_d14f1fe1_4_k_cu_e22ebb614cuda3std6ranges3__45__cpo8distanceE)
_ZN34_INTERNAL_d14f1fe1_4_k_cu_e22ebb614cuda3std6ranges3__45__cpo8distanceE:
	.zero		1
	.type		_ZN34_INTERNAL_d14f1fe1_4_k_cu_e22ebb616thrust24THRUST_300001_SM_1000_NS12placeholders3_10E,@object
	.size		_ZN34_INTERNAL_d14f1fe1_4_k_cu_e22ebb616thrust24THRUST_300001_SM_1000_NS12placeholders3_10E,(_ZN34_INTERNAL_d14f1fe1_4_k_cu_e22ebb614cuda3std3__419piecewise_constructE - _ZN34_INTERNAL_d14f1fe1_4_k_cu_e22ebb616thrust24THRUST_300001_SM_1000_NS12placeholders3_10E)
_ZN34_INTERNAL_d14f1fe1_4_k_cu_e22ebb616thrust24THRUST_300001_SM_1000_NS12placeholders3_10E:
	.zero		1
	.type		_ZN34_INTERNAL_d14f1fe1_4_k_cu_e22ebb614cuda3std3__419piecewise_constructE,@object
	.size		_ZN34_INTERNAL_d14f1fe1_4_k_cu_e22ebb614cuda3std3__419piecewise_constructE,(_ZN34_INTERNAL_d14f1fe1_4_k_cu_e22ebb614cuda3std6ranges3__45__cpo5cdataE - _ZN34_INTERNAL_d14f1fe1_4_k_cu_e22ebb614cuda3std3__419piecewise_constructE)
_ZN34_INTERNAL_d14f1fe1_4_k_cu_e22ebb614cuda3std3__419piecewise_constructE:
	.zero		1
	.type		_ZN34_INTERNAL_d14f1fe1_4_k_cu_e22ebb614cuda3std6ranges3__45__cpo5cdataE,@object
	.size		_ZN34_INTERNAL_d14f1fe1_4_k_cu_e22ebb614cuda3std6ranges3__45__cpo5cdataE,(_ZN34_INTERNAL_d14f1fe1_4_k_cu_e22ebb616thrust24THRUST_300001_SM_1000_NS12placeholders2_2E - _ZN34_INTERNAL_d14f1fe1_4_k_cu_e22ebb614cuda3std6ranges3__45__cpo5cdataE)
_ZN34_INTERNAL_d14f1fe1_4_k_cu_e22ebb614cuda3std6ranges3__45__cpo5cdataE:
	.zero		1
	.type		_ZN34_INTERNAL_d14f1fe1_4_k_cu_e22ebb616thrust24THRUST_300001_SM_1000_NS12placeholders2_2E,@object
	.size		_ZN34_INTERNAL_d14f1fe1_4_k_cu_e22ebb616thrust24THRUST_300001_SM_1000_NS12placeholders2_2E,(_ZN34_INTERNAL_d14f1fe1_4_k_cu_e22ebb614cuda3std3__45__cpo3endE - _ZN34_INTERNAL_d14f1fe1_4_k_cu_e22ebb616thrust24THRUST_300001_SM_1000_NS12placeholders2_2E)
_ZN34_INTERNAL_d14f1fe1_4_k_cu_e22ebb616thrust24THRUST_300001_SM_1000_NS12placeholders2_2E:
	.zero		1
	.type		_ZN34_INTERNAL_d14f1fe1_4_k_cu_e22ebb614cuda3std3__45__cpo3endE,@object
	.size		_ZN34_INTERNAL_d14f1fe1_4_k_cu_e22ebb614cuda3std3__45__cpo3endE,(_ZN34_INTERNAL_d14f1fe1_4_k_cu_e22ebb614cuda3std6ranges3__45__cpo3endE - _ZN34_INTERNAL_d14f1fe1_4_k_cu_e22ebb614cuda3std3__45__cpo3endE)
_ZN34_INTERNAL_d14f1fe1_4_k_cu_e22ebb614cuda3std3__45__cpo3endE:
	.zero		1
	.type		_ZN34_INTERNAL_d14f1fe1_4_k_cu_e22ebb614cuda3std6ranges3__45__cpo3endE,@object
	.size		_ZN34_INTERNAL_d14f1fe1_4_k_cu_e22ebb614cuda3std6ranges3__45__cpo3endE,(_ZN34_INTERNAL_d14f1fe1_4_k_cu_e22ebb616thrust24THRUST_300001_SM_1000_NS12placeholders2_6E - _ZN34_INTERNAL_d14f1fe1_4_k_cu_e22ebb614cuda3std6ranges3__45__cpo3endE)
_ZN34_INTERNAL_d14f1fe1_4_k_cu_e22ebb614cuda3std6ranges3__45__cpo3endE:
	.zero		1
	.type		_ZN34_INTERNAL_d14f1fe1_4_k_cu_e22ebb616thrust24THRUST_300001_SM_1000_NS12placeholders2_6E,@object
	.size		_ZN34_INTERNAL_d14f1fe1_4_k_cu_e22ebb616thrust24THRUST_300001_SM_1000_NS12placeholders2_6E,(_ZN34_INTERNAL_d14f1fe1_4_k_cu_e22ebb614cuda3std3__45__cpo4rendE - _ZN34_INTERNAL_d14f1fe1_4_k_cu_e22ebb616thrust24THRUST_300001_SM_1000_NS12placeholders2_6E)
_ZN34_INTERNAL_d14f1fe1_4_k_cu_e22ebb616thrust24THRUST_300001_SM_1000_NS12placeholders2_6E:
	.zero		1
	.type		_ZN34_INTERNAL_d14f1fe1_4_k_cu_e22ebb614cuda3std3__45__cpo4rendE,@object
	.size		_ZN34_INTERNAL_d14f1fe1_4_k_cu_e22ebb614cuda3std3__45__cpo4rendE,(_ZN34_INTERNAL_d14f1fe1_4_k_cu_e22ebb614cuda3std6ranges3__45__cpo9iter_swapE - _ZN34_INTERNAL_d14f1fe1_4_k_cu_e22ebb614cuda3std3__45__cpo4rendE)
_ZN34_INTERNAL_d14f1fe1_4_k_cu_e22ebb614cuda3std3__45__cpo4rendE:
	.zero		1
	.type		_ZN34_INTERNAL_d14f1fe1_4_k_cu_e22ebb614cuda3std6ranges3__45__cpo9iter_swapE,@object
	.size		_ZN34_INTERNAL_d14f1fe1_4_k_cu_e22ebb614cuda3std6ranges3__45__cpo9iter_swapE,(_ZN34_INTERNAL_d14f1fe1_4_k_cu_e22ebb614cuda3std3__48unexpectE - _ZN34_INTERNAL_d14f1fe1_4_k_cu_e22ebb614cuda3std6ranges3__45__cpo9iter_swapE)
_ZN34_INTERNAL_d14f1fe1_4_k_cu_e22ebb614cuda3std6ranges3__45__cpo9iter_swapE:
	.zero		1
	.type		_ZN34_INTERNAL_d14f1fe1_4_k_cu_e22ebb614cuda3std3__48unexpectE,@object
	.size		_ZN34_INTERNAL_d14f1fe1_4_k_cu_e22ebb614cuda3std3__48unexpectE,(_ZN34_INTERNAL_d14f1fe1_4_k_cu_e22ebb616thrust24THRUST_300001_SM_1000_NS8cuda_cub3parE - _ZN34_INTERNAL_d14f1fe1_4_k_cu_e22ebb614cuda3std3__48unexpectE)
_ZN34_INTERNAL_d14f1fe1_4_k_cu_e22ebb614cuda3std3__48unexpectE:
	.zero		1
	.type		_ZN34_INTERNAL_d14f1fe1_4_k_cu_e22ebb616thrust24THRUST_300001_SM_1000_NS8cuda_cub3parE,@object
	.size		_ZN34_INTERNAL_d14f1fe1_4_k_cu_e22ebb616thrust24THRUST_300001_SM_1000_NS8cuda_cub3parE,(_ZN34_INTERNAL_d14f1fe1_4_k_cu_e22ebb616thrust24THRUST_300001_SM_1000_NS12placeholders2_4E - _ZN34_INTERNAL_d14f1fe1_4_k_cu_e22ebb616thrust24THRUST_300001_SM_1000_NS8cuda_cub3parE)
_ZN34_INTERNAL_d14f1fe1_4_k_cu_e22ebb616thrust24THRUST_300001_SM_1000_NS8cuda_cub3parE:
	.zero		1
	.type		_ZN34_INTERNAL_d14f1fe1_4_k_cu_e22ebb616thrust24THRUST_300001_SM_1000_NS12placeholders2_4E,@object
	.size		_ZN34_INTERNAL_d14f1fe1_4_k_cu_e22ebb616thrust24THRUST_300001_SM_1000_NS12placeholders2_4E,(_ZN34_INTERNAL_d14f1fe1_4_k_cu_e22ebb614cuda3std3__45__cpo4cendE - _ZN34_INTERNAL_d14f1fe1_4_k_cu_e22ebb616thrust24THRUST_300001_SM_1000_NS12placeholders2_4E)
_ZN34_INTERNAL_d14f1fe1_4_k_cu_e22ebb616thrust24THRUST_300001_SM_1000_NS12placeholders2_4E:
	.zero		1
	.type		_ZN34_INTERNAL_d14f1fe1_4_k_cu_e22ebb614cuda3std3__45__cpo4cendE,@object
	.size		_ZN34_INTERNAL_d14f1fe1_4_k_cu_e22ebb614cuda3std3__45__cpo4cendE,(_ZN34_INTERNAL_d14f1fe1_4_k_cu_e22ebb614cuda3std6ranges3__45__cpo4cendE - _ZN34_INTERNAL_d14f1fe1_4_k_cu_e22ebb614cuda3std3__45__cpo4cendE)
_ZN34_INTERNAL_d14f1fe1_4_k_cu_e22ebb614cuda3std3__45__cpo4cendE:
	.zero		1
	.type		_ZN34_INTERNAL_d14f1fe1_4_k_cu_e22ebb614cuda3std6ranges3__45__cpo4cendE,@object
	.size		_ZN34_INTERNAL_d14f1fe1_4_k_cu_e22ebb614cuda3std6ranges3__45__cpo4cendE,(_ZN34_INTERNAL_d14f1fe1_4_k_cu_e22ebb614cuda3std3__420unreachable_sentinelE - _ZN34_INTERNAL_d14f1fe1_4_k_cu_e22ebb614cuda3std6ranges3__45__cpo4cendE)
_ZN34_INTERNAL_d14f1fe1_4_k_cu_e22ebb614cuda3std6ranges3__45__cpo4cendE:
	.zero		1
	.type		_ZN34_INTERNAL_d14f1fe1_4_k_cu_e22ebb614cuda3std3__420unreachable_sentinelE,@object
	.size		_ZN34_INTERNAL_d14f1fe1_4_k_cu_e22ebb614cuda3std3__420unreachable_sentinelE,(_ZN34_INTERNAL_d14f1fe1_4_k_cu_e22ebb614cuda3std6ranges3__45__cpo5ssizeE - _ZN34_INTERNAL_d14f1fe1_4_k_cu_e22ebb614cuda3std3__420unreachable_sentinelE)
_ZN34_INTERNAL_d14f1fe1_4_k_cu_e22ebb614cuda3std3__420unreachable_sentinelE:
	.zero		1
	.type		_ZN34_INTERNAL_d14f1fe1_4_k_cu_e22ebb614cuda3std6ranges3__45__cpo5ssizeE,@object
	.size		_ZN34_INTERNAL_d14f1fe1_4_k_cu_e22ebb614cuda3std6ranges3__45__cpo5ssizeE,(_ZN34_INTERNAL_d14f1fe1_4_k_cu_e22ebb616thrust24THRUST_300001_SM_1000_NS12placeholders2_8E - _ZN34_INTERNAL_d14f1fe1_4_k_cu_e22ebb614cuda3std6ranges3__45__cpo5ssizeE)
_ZN34_INTERNAL_d14f1fe1_4_k_cu_e22ebb614cuda3std6ranges3__45__cpo5ssizeE:
	.zero		1
	.type		_ZN34_INTERNAL_d14f1fe1_4_k_cu_e22ebb616thrust24THRUST_300001_SM_1000_NS12placeholders2_8E,@object
	.size		_ZN34_INTERNAL_d14f1fe1_4_k_cu_e22ebb616thrust24THRUST_300001_SM_1000_NS12placeholders2_8E,(_ZN34_INTERNAL_d14f1fe1_4_k_cu_e22ebb614cuda3std3__45__cpo5crendE - _ZN34_INTERNAL_d14f1fe1_4_k_cu_e22ebb616thrust24THRUST_300001_SM_1000_NS12placeholders2_8E)
_ZN34_INTERNAL_d14f1fe1_4_k_cu_e22ebb616thrust24THRUST_300001_SM_1000_NS12placeholders2_8E:
	.zero		1
	.type		_ZN34_INTERNAL_d14f1fe1_4_k_cu_e22ebb614cuda3std3__45__cpo5crendE,@object
	.size		_ZN34_INTERNAL_d14f1fe1_4_k_cu_e22ebb614cuda3std3__45__cpo5crendE,(_ZN34_INTERNAL_d14f1fe1_4_k_cu_e22ebb614cuda3std6ranges3__45__cpo4prevE - _ZN34_INTERNAL_d14f1fe1_4_k_cu_e22ebb614cuda3std3__45__cpo5crendE)
_ZN34_INTERNAL_d14f1fe1_4_k_cu_e22ebb614cuda3std3__45__cpo5crendE:
	.zero		1
	.type		_ZN34_INTERNAL_d14f1fe1_4_k_cu_e22ebb614cuda3std6ranges3__45__cpo4prevE,@object
	.size		_ZN34_INTERNAL_d14f1fe1_4_k_cu_e22ebb614cuda3std6ranges3__45__cpo4prevE,(_ZN34_INTERNAL_d14f1fe1_4_k_cu_e22ebb614cuda3std6ranges3__45__cpo9iter_moveE - _ZN34_INTERNAL_d14f1fe1_4_k_cu_e22ebb614cuda3std6ranges3__45__cpo4prevE)
_ZN34_INTERNAL_d14f1fe1_4_k_cu_e22ebb614cuda3std6ranges3__45__cpo4prevE:
	.zero		1
	.type		_ZN34_INTERNAL_d14f1fe1_4_k_cu_e22ebb614cuda3std6ranges3__45__cpo9iter_moveE,@object
	.size		_ZN34_INTERNAL_d14f1fe1_4_k_cu_e22ebb614cuda3std6ranges3__45__cpo9iter_moveE,(_ZN34_INTERNAL_d14f1fe1_4_k_cu_e22ebb616thrust24THRUST_300001_SM_1000_NS6system6detail10sequential3seqE - _ZN34_INTERNAL_d14f1fe1_4_k_cu_e22ebb614cuda3std6ranges3__45__cpo9iter_moveE)
_ZN34_INTERNAL_d14f1fe1_4_k_cu_e22ebb614cuda3std6ranges3__45__cpo9iter_moveE:
	.zero		1
	.type		_ZN34_INTERNAL_d14f1fe1_4_k_cu_e22ebb616thrust24THRUST_300001_SM_1000_NS6system6detail10sequential3seqE,@object
	.size		_ZN34_INTERNAL_d14f1fe1_4_k_cu_e22ebb616thrust24THRUST_300001_SM_1000_NS6system6detail10sequential3seqE,(.L_31 - _ZN34_INTERNAL_d14f1fe1_4_k_cu_e22ebb616thrust24THRUST_300001_SM_1000_NS6system6detail10sequential3seqE)
_ZN34_INTERNAL_d14f1fe1_4_k_cu_e22ebb616thrust24THRUST_300001_SM_1000_NS6system6detail10sequential3seqE:
	.zero		1
.L_31:


//--------------------- .nv.shared._ZN3cub18CUB_300001_SM_10006detail6reduce18DeviceReduceKernelINS2_10policy_hubIfyN4cuda3std3__44plusIfEEE10Policy1000EN6thrust24THRUST_300001_SM_1000_NS6detail15normal_iteratorINSD_10device_ptrIfEEEEyS9_fNS7_10__identityEEEvT0_PT3_T1_NS0_13GridEvenShareISN_EET2_T4_ --------------------------
	.section	.nv.shared._ZN3cub18CUB_300001_SM_10006detail6reduce18DeviceReduceKernelINS2_10policy_hubIfyN4cuda3std3__44plusIfEEE10Policy1000EN6thrust24THRUST_300001_SM_1000_NS6detail15normal_iteratorINSD_10device_ptrIfEEEEyS9_fNS7_10__identityEEEvT0_PT3_T1_NS0_13GridEvenShareISN_EET2_T4_,"aw",@nobits
	.sectionflags	@""
	.align	4
.nv.shared._ZN3cub18CUB_300001_SM_10006detail6reduce18DeviceReduceKernelINS2_10policy_hubIfyN4cuda3std3__44plusIfEEE10Policy1000EN6thrust24THRUST_300001_SM_1000_NS6detail15normal_iteratorINSD_10device_ptrIfEEEEyS9_fNS7_10__identityEEEvT0_PT3_T1_NS0_13GridEvenShareISN_EET2_T4_:
	.zero		1068


//--------------------- .nv.shared._ZN3cub18CUB_300001_SM_10006detail6reduce28DeviceReduceSingleTileKernelINS2_10policy_hubIfyN4cuda3std3__44plusIfEEE10Policy1000EN6thrust24THRUST_300001_SM_1000_NS6detail15normal_iteratorINSD_10device_ptrIfEEEEPfyS9_ffNS7_10__identityEEEvT0_T1_T2_T3_T4_T6_ --------------------------
	.section	.nv.shared._ZN3cub18CUB_300001_SM_10006detail6reduce28DeviceReduceSingleTileKernelINS2_10policy_hubIfyN4cuda3std3__44plusIfEEE10Policy1000EN6thrust24THRUST_300001_SM_1000_NS6detail15normal_iteratorINSD_10device_ptrIfEEEEPfyS9_ffNS7_10__identityEEEvT0_T1_T2_T3_T4_T6_,"aw",@nobits
	.sectionflags	@""
	.align	4
.nv.shared._ZN3cub18CUB_300001_SM_10006detail6reduce28DeviceReduceSingleTileKernelINS2_10policy_hubIfyN4cuda3std3__44plusIfEEE10Policy1000EN6thrust24THRUST_300001_SM_1000_NS6detail15normal_iteratorINSD_10device_ptrIfEEEEPfyS9_ffNS7_10__identityEEEvT0_T1_T2_T3_T4_T6_:
	.zero		1068


//--------------------- .nv.shared._ZN3cub18CUB_300001_SM_10006detail6reduce28DeviceReduceSingleTileKernelINS2_10policy_hubIfjN4cuda3std3__44plusIfEEE10Policy1000EPfSC_iS9_ffNS7_10__identityEEEvT0_T1_T2_T3_T4_T6_ --------------------------
	.section	.nv.shared._ZN3cub18CUB_300001_SM_10006detail6reduce28DeviceReduceSingleTileKernelINS2_10policy_hubIfjN4cuda3std3__44plusIfEEE10Policy1000EPfSC_iS9_ffNS7_10__identityEEEvT0_T1_T2_T3_T4_T6_,"aw",@nobits
	.sectionflags	@""
	.align	4
.nv.shared._ZN3cub18CUB_300001_SM_10006detail6reduce28DeviceReduceSingleTileKernelINS2_10policy_hubIfjN4cuda3std3__44plusIfEEE10Policy1000EPfSC_iS9_ffNS7_10__identityEEEvT0_T1_T2_T3_T4_T6_:
	.zero		1108


//--------------------- .nv.shared._ZN3cub18CUB_300001_SM_10006detail6reduce18DeviceReduceKernelINS2_10policy_hubIfjN4cuda3std3__44plusIfEEE10Policy1000EN6thrust24THRUST_300001_SM_1000_NS6detail15normal_iteratorINSD_10device_ptrIfEEEEjS9_fNS7_10__identityEEEvT0_PT3_T1_NS0_13GridEvenShareISN_EET2_T4_ --------------------------
	.section	.nv.shared._ZN3cub18CUB_300001_SM_10006detail6reduce18DeviceReduceKernelINS2_10policy_hubIfjN4cuda3std3__44plusIfEEE10Policy1000EN6thrust24THRUST_300001_SM_1000_NS6detail15normal_iteratorINSD_10device_ptrIfEEEEjS9_fNS7_10__identityEEEvT0_PT3_T1_NS0_13GridEvenShareISN_EET2_T4_,"aw",@nobits
	.sectionflags	@""
	.align	4
.nv.shared._ZN3cub18CUB_300001_SM_10006detail6reduce18DeviceReduceKernelINS2_10policy_hubIfjN4cuda3std3__44plusIfEEE10Policy1000EN6thrust24THRUST_300001_SM_1000_NS6detail15normal_iteratorINSD_10device_ptrIfEEEEjS9_fNS7_10__identityEEEvT0_PT3_T1_NS0_13GridEvenShareISN_EET2_T4_:
	.zero		1108


//--------------------- .nv.shared._ZN3cub18CUB_300001_SM_10006detail6reduce28DeviceReduceSingleTileKernelINS2_10policy_hubIfjN4cuda3std3__44plusIfEEE10Policy1000EN6thrust24THRUST_300001_SM_1000_NS6detail15normal_iteratorINSD_10device_ptrIfEEEEPfjS9_ffNS7_10__identityEEEvT0_T1_T2_T3_T4_T6_ --------------------------
	.section	.nv.shared._ZN3cub18CUB_300001_SM_10006detail6reduce28DeviceReduceSingleTileKernelINS2_10policy_hubIfjN4cuda3std3__44plusIfEEE10Policy1000EN6thrust24THRUST_300001_SM_1000_NS6detail15normal_iteratorINSD_10device_ptrIfEEEEPfjS9_ffNS7_10__identityEEEvT0_T1_T2_T3_T4_T6_,"aw",@nobits
	.sectionflags	@""
	.align	4
.nv.shared._ZN3cub18CUB_300001_SM_10006detail6reduce28DeviceReduceSingleTileKernelINS2_10policy_hubIfjN4cuda3std3__44plusIfEEE10Policy1000EN6thrust24THRUST_300001_SM_1000_NS6detail15normal_iteratorINSD_10device_ptrIfEEEEPfjS9_ffNS7_10__identityEEEvT0_T1_T2_T3_T4_T6_:
	.zero		1108


//--------------------- .nv.constant0._ZN3cub18CUB_300001_SM_10006detail6reduce28DeviceReduceSingleTileKernelINS2_10policy_hubIfyN4cuda3std3__44plusIfEEE10Policy1000EPfSC_iS9_ffNS7_10__identityEEEvT0_T1_T2_T3_T4_T6_ --------------------------
	.section	.nv.constant0._ZN3cub18CUB_300001_SM_10006detail6reduce28DeviceReduceSingleTileKernelINS2_10policy_hubIfyN4cuda3std3__44plusIfEEE10Policy1000EPfSC_iS9_ffNS7_10__identityEEEvT0_T1_T2_T3_T4_T6_,"a",@progbits
	.sectionflags	@""
	.align	4
.nv.constant0._ZN3cub18CUB_300001_SM_10006detail6reduce28DeviceReduceSingleTileKernelINS2_10policy_hubIfyN4cuda3std3__44plusIfEEE10Policy1000EPfSC_iS9_ffNS7_10__identityEEEvT0_T1_T2_T3_T4_T6_:
	.zero		925


//--------------------- .nv.constant0._ZN3cub18CUB_300001_SM_10006detail6reduce18DeviceReduceKernelINS2_10policy_hubIfyN4cuda3std3__44plusIfEEE10Policy1000EN6thrust24THRUST_300001_SM_1000_NS6detail15normal_iteratorINSD_10device_ptrIfEEEEyS9_fNS7_10__identityEEEvT0_PT3_T1_NS0_13GridEvenShareISN_EET2_T4_ --------------------------
	.section	.nv.constant0._ZN3cub18CUB_300001_SM_10006detail6reduce18DeviceReduceKernelINS2_10policy_hubIfyN4cuda3std3__44plusIfEEE10Policy1000EN6thrust24THRUST_300001_SM_1000_NS6detail15normal_iteratorINSD_10device_ptrIfEEEEyS9_fNS7_10__identityEEEvT0_PT3_T1_NS0_13GridEvenShareISN_EET2_T4_,"a",@progbits
	.sectionflags	@""
	.align	4
.nv.constant0._ZN3cub18CUB_300001_SM_10006detail6reduce18DeviceReduceKernelINS2_10policy_hubIfyN4cuda3std3__44plusIfEEE10Policy1000EN6thrust24THRUST_300001_SM_1000_NS6detail15normal_iteratorINSD_10device_ptrIfEEEEyS9_fNS7_10__identityEEEvT0_PT3_T1_NS0_13GridEvenShareISN_EET2_T4_:
	.zero		994


//--------------------- .nv.constant0._ZN3cub18CUB_300001_SM_10006detail6reduce28DeviceReduceSingleTileKernelINS2_10policy_hubIfyN4cuda3std3__44plusIfEEE10Policy1000EN6thrust24THRUST_300001_SM_1000_NS6detail15normal_iteratorINSD_10device_ptrIfEEEEPfyS9_ffNS7_10__identityEEEvT0_T1_T2_T3_T4_T6_ --------------------------
	.section	.nv.constant0._ZN3cub18CUB_300001_SM_10006detail6reduce28DeviceReduceSingleTileKernelINS2_10policy_hubIfyN4cuda3std3__44plusIfEEE10Policy1000EN6thrust24THRUST_300001_SM_1000_NS6detail15normal_iteratorINSD_10device_ptrIfEEEEPfyS9_ffNS7_10__identityEEEvT0_T1_T2_T3_T4_T6_,"a",@progbits
	.sectionflags	@""
	.align	4
.nv.constant0._ZN3cub18CUB_300001_SM_10006detail6reduce28DeviceReduceSingleTileKernelINS2_10policy_hubIfyN4cuda3std3__44plusIfEEE10Policy1000EN6thrust24THRUST_300001_SM_1000_NS6detail15normal_iteratorINSD_10device_ptrIfEEEEPfyS9_ffNS7_10__identityEEEvT0_T1_T2_T3_T4_T6_:
	.zero		929


//--------------------- .nv.constant0._ZN3cub18CUB_300001_SM_10006detail6reduce28DeviceReduceSingleTileKernelINS2_10policy_hubIfjN4cuda3std3__44plusIfEEE10Policy1000EPfSC_iS9_ffNS7_10__identityEEEvT0_T1_T2_T3_T4_T6_ --------------------------
	.section	.nv.constant0._ZN3cub18CUB_300001_SM_10006detail6reduce28DeviceReduceSingleTileKernelINS2_10policy_hubIfjN4cuda3std3__44plusIfEEE10Policy1000EPfSC_iS9_ffNS7_10__identityEEEvT0_T1_T2_T3_T4_T6_,"a",@progbits
	.sectionflags	@""
	.align	4
.nv.constant0._ZN3cub18CUB_300001_SM_10006detail6reduce28DeviceReduceSingleTileKernelINS2_10policy_hubIfjN4cuda3std3__44plusIfEEE10Policy1000EPfSC_iS9_ffNS7_10__identityEEEvT0_T1_T2_T3_T4_T6_:
	.zero		925


//--------------------- .nv.constant0._ZN3cub18CUB_300001_SM_10006detail6reduce18DeviceReduceKernelINS2_10policy_hubIfjN4cuda3std3__44plusIfEEE10Policy1000EN6thrust24THRUST_300001_SM_1000_NS6detail15normal_iteratorINSD_10device_ptrIfEEEEjS9_fNS7_10__identityEEEvT0_PT3_T1_NS0_13GridEvenShareISN_EET2_T4_ --------------------------
	.section	.nv.constant0._ZN3cub18CUB_300001_SM_10006detail6reduce18DeviceReduceKernelINS2_10policy_hubIfjN4cuda3std3__44plusIfEEE10Policy1000EN6thrust24THRUST_300001_SM_1000_NS6detail15normal_iteratorINSD_10device_ptrIfEEEEjS9_fNS7_10__identityEEEvT0_PT3_T1_NS0_13GridEvenShareISN_EET2_T4_,"a",@progbits
	.sectionflags	@""
	.align	4
.nv.constant0._ZN3cub18CUB_300001_SM_10006detail6reduce18DeviceReduceKernelINS2_10policy_hubIfjN4cuda3std3__44plusIfEEE10Policy1000EN6thrust24THRUST_300001_SM_1000_NS6detail15normal_iteratorINSD_10device_ptrIfEEEEjS9_fNS7_10__identityEEEvT0_PT3_T1_NS0_13GridEvenShareISN_EET2_T4_:
	.zero		958


//--------------------- .nv.constant0._ZN3cub18CUB_300001_SM_10006detail6reduce28DeviceReduceSingleTileKernelINS2_10policy_hubIfjN4cuda3std3__44plusIfEEE10Policy1000EN6thrust24THRUST_300001_SM_1000_NS6detail15normal_iteratorINSD_10device_ptrIfEEEEPfjS9_ffNS7_10__identityEEEvT0_T1_T2_T3_T4_T6_ --------------------------
	.section	.nv.constant0._ZN3cub18CUB_300001_SM_10006detail6reduce28DeviceReduceSingleTileKernelINS2_10policy_hubIfjN4cuda3std3__44plusIfEEE10Policy1000EN6thrust24THRUST_300001_SM_1000_NS6detail15normal_iteratorINSD_10device_ptrIfEEEEPfjS9_ffNS7_10__identityEEEvT0_T1_T2_T3_T4_T6_,"a",@progbits
	.sectionflags	@""
	.align	4
.nv.constant0._ZN3cub18CUB_300001_SM_10006detail6reduce28DeviceReduceSingleTileKernelINS2_10policy_hubIfjN4cuda3std3__44plusIfEEE10Policy1000EN6thrust24THRUST_300001_SM_1000_NS6detail15normal_iteratorINSD_10device_ptrIfEEEEPfjS9_ffNS7_10__identityEEEvT0_T1_T2_T3_T4_T6_:
	.zero		925


//--------------------- .nv.constant0._ZN3cub18CUB_300001_SM_10006detail8for_each13static_kernelINS2_12policy_hub_t12policy_500_tEmN6thrust24THRUST_300001_SM_1000_NS8cuda_cub20__uninitialized_fill7functorINS7_10device_ptrIfEEfEEEEvT0_T1_ --------------------------
	.section	.nv.constant0._ZN3cub18CUB_300001_SM_10006detail8for_each13static_kernelINS2_12policy_hub_t12policy_500_tEmN6thrust24THRUST_300001_SM_1000_NS8cuda_cub20__uninitialized_fill7functorINS7_10device_ptrIfEEfEEEEvT0_T1_,"a",@progbits
	.sectionflags	@""
	.align	4
.nv.constant0._ZN3cub18CUB_300001_SM_10006detail8for_each13static_kernelINS2_12policy_hub_t12policy_500_tEmN6thrust24THRUST_300001_SM_1000_NS8cuda_cub20__uninitialized_fill7functorINS7_10device_ptrIfEEfEEEEvT0_T1_:
	.zero		920


//--------------------- .nv.constant0._ZN3cub18CUB_300001_SM_10006detail11EmptyKernelIvEEvv --------------------------
	.section	.nv.constant0._ZN3cub18CUB_300001_SM_10006detail11EmptyKernelIvEEvv,"a",@progbits
	.sectionflags	@""
	.align	4
.nv.constant0._ZN3cub18CUB_300001_SM_10006detail11EmptyKernelIvEEvv:
	.zero		896


//--------------------- .nv.constant0._Z7gpu_sinPfiif --------------------------
	.section	.nv.constant0._Z7gpu_sinPfiif,"a",@progbits
	.sectionflags	@""
	.align	4
.nv.constant0._Z7gpu_sinPfiif:
	.zero		916


//--------------------- SYMBOLS --------------------------

	.type		.nv.reservedSmem.offset0,@object
	.size		.nv.reservedSmem.offset0,0x4
	.type		.nv.reservedSmem.cap,@object
	.size		.nv.reservedSmem.cap,0x4
